	.target	sm_90a

	.elftype	@"ET_EXEC"


//--------------------- .note.nv.tkinfo           --------------------------
	.section	.note.nv.tkinfo,"",@"SHT_NOTE"
	.sectionflags	@"SHF_NOTE_NV_TKINFO"
	.tkinfo
        /*0018*/ 	.word	0x00000002
        /*0030*/ 	.string	""
        /*0030*/ 	.string	"ptxas"
        /*0030*/ 	.string	"Cuda compilation tools, release 13.0, V13.0.88"
        /*0030*/ 	.string	"Build cuda_13.0.r13.0/compiler.36424714_0"
        /*0030*/ 	.string	"-arch sm_90a -m 64 "



//--------------------- .note.nv.cuinfo           --------------------------
	.section	.note.nv.cuinfo,"",@"SHT_NOTE"
	.sectionflags	@"SHF_NOTE_NV_CUINFO"
        /*0018*/ 	.short	0x0002
        /*001a*/ 	.short	0x005a
        /*001c*/ 	.short	0x0082
	.zero		2


//--------------------- .nv.info                  --------------------------
	.section	.nv.info,"",@"SHT_CUDA_INFO"
	.align	4


	//----- nvinfo : EIATTR_REGCOUNT
	.align		4
        /*0000*/ 	.byte	0x04, 0x2f
        /*0002*/ 	.short	(.L_41 - .L_40)
	.align		4
.L_40:
        /*0004*/ 	.word	index@(_ZN3cub17CUB_300001_SM_9006detail11EmptyKernelIvEEvv)
        /*0008*/ 	.word	0x00000004


	//----- nvinfo : EIATTR_FRAME_SIZE
	.align		4
.L_41:
        /*000c*/ 	.byte	0x04, 0x11
        /*000e*/ 	.short	(.L_43 - .L_42)
	.align		4
.L_42:
        /*0010*/ 	.word	index@(_ZN3cub17CUB_300001_SM_9006detail11EmptyKernelIvEEvv)
        /*0014*/ 	.word	0x00000000


	//----- nvinfo : EIATTR_REGCOUNT
	.align		4
.L_43:
        /*0018*/ 	.byte	0x04, 0x2f
        /*001a*/ 	.short	(.L_45 - .L_44)
	.align		4
.L_44:
        /*001c*/ 	.word	index@(_ZN4vllm15rms_norm_kernelIfLi16ELi2EEEvPT_PKS1_lllllS4_fii)
        /*0020*/ 	.word	0x00000020


	//----- nvinfo : EIATTR_FRAME_SIZE
	.align		4
.L_45:
        /*0024*/ 	.byte	0x04, 0x11
        /*0026*/ 	.short	(.L_47 - .L_46)
	.align		4
.L_46:
        /*0028*/ 	.word	index@(_ZN4vllm15rms_norm_kernelIfLi16ELi2EEEvPT_PKS1_lllllS4_fii)
        /*002c*/ 	.word	0x00000000


	//----- nvinfo : EIATTR_REGCOUNT
	.align		4
.L_47:
        /*0030*/ 	.byte	0x04, 0x2f
        /*0032*/ 	.short	(.L_49 - .L_48)
	.align		4
.L_48:
        /*0034*/ 	.word	index@(_ZN4vllm15rms_norm_kernelIfLi8ELi2EEEvPT_PKS1_lllllS4_fii)
        /*0038*/ 	.word	0x00000020


	//----- nvinfo : EIATTR_FRAME_SIZE
	.align		4
.L_49:
        /*003c*/ 	.byte	0x04, 0x11
        /*003e*/ 	.short	(.L_51 - .L_50)
	.align		4
.L_50:
        /*0040*/ 	.word	index@(_ZN4vllm15rms_norm_kernelIfLi8ELi2EEEvPT_PKS1_lllllS4_fii)
        /*0044*/ 	.word	0x00000000


	//----- nvinfo : EIATTR_REGCOUNT
	.align		4
.L_51:
        /*0048*/ 	.byte	0x04, 0x2f
        /*004a*/ 	.short	(.L_53 - .L_52)
	.align		4
.L_52:
        /*004c*/ 	.word	index@(_ZN4vllm15rms_norm_kernelIfLi4ELi2EEEvPT_PKS1_lllllS4_fii)
        /*0050*/ 	.word	0x00000020


	//----- nvinfo : EIATTR_FRAME_SIZE
	.align		4
.L_53:
        /*0054*/ 	.byte	0x04, 0x11
        /*0056*/ 	.short	(.L_55 - .L_54)
	.align		4
.L_54:
        /*0058*/ 	.word	index@(_ZN4vllm15rms_norm_kernelIfLi4ELi2EEEvPT_PKS1_lllllS4_fii)
        /*005c*/ 	.word	0x00000000


	//----- nvinfo : EIATTR_REGCOUNT
	.align		4
.L_55:
        /*0060*/ 	.byte	0x04, 0x2f
        /*0062*/ 	.short	(.L_57 - .L_56)
	.align		4
.L_56:
        /*0064*/ 	.word	index@(_ZN4vllm15rms_norm_kernelIfLi2ELi2EEEvPT_PKS1_lllllS4_fii)
        /*0068*/ 	.word	0x00000020


	//----- nvinfo : EIATTR_FRAME_SIZE
	.align		4
.L_57:
        /*006c*/ 	.byte	0x04, 0x11
        /*006e*/ 	.short	(.L_59 - .L_58)
	.align		4
.L_58:
        /*0070*/ 	.word	index@(_ZN4vllm15rms_norm_kernelIfLi2ELi2EEEvPT_PKS1_lllllS4_fii)
        /*0074*/ 	.word	0x00000000


	//----- nvinfo : EIATTR_REGCOUNT
	.align		4
.L_59:
        /*0078*/ 	.byte	0x04, 0x2f
        /*007a*/ 	.short	(.L_61 - .L_60)
	.align		4
.L_60:
        /*007c*/ 	.word	index@(_ZN4vllm15rms_norm_kernelIfLi1ELi2EEEvPT_PKS1_lllllS4_fii)
        /*0080*/ 	.word	0x00000018


	//----- nvinfo : EIATTR_FRAME_SIZE
	.align		4
.L_61:
        /*0084*/ 	.byte	0x04, 0x11
        /*0086*/ 	.short	(.L_63 - .L_62)
	.align		4
.L_62:
        /*0088*/ 	.word	index@(_ZN4vllm15rms_norm_kernelIfLi1ELi2EEEvPT_PKS1_lllllS4_fii)
        /*008c*/ 	.word	0x00000000


	//----- nvinfo : EIATTR_REGCOUNT
	.align		4
.L_63:
        /*0090*/ 	.byte	0x04, 0x2f
        /*0092*/ 	.short	(.L_65 - .L_64)
	.align		4
.L_64:
        /*0094*/ 	.word	index@(_ZN4vllm15rms_norm_kernelIN3c104HalfELi16ELi2EEEvPT_PKS3_lllllS6_fii)
        /*0098*/ 	.word	0x00000020


	//----- nvinfo : EIATTR_FRAME_SIZE
	.align		4
.L_65:
        /*009c*/ 	.byte	0x04, 0x11
        /*009e*/ 	.short	(.L_67 - .L_66)
	.align		4
.L_66:
        /*00a0*/ 	.word	index@(_ZN4vllm15rms_norm_kernelIN3c104HalfELi16ELi2EEEvPT_PKS3_lllllS6_fii)
        /*00a4*/ 	.word	0x00000000


	//----- nvinfo : EIATTR_REGCOUNT
	.align		4
.L_67:
        /*00a8*/ 	.byte	0x04, 0x2f
        /*00aa*/ 	.short	(.L_69 - .L_68)
	.align		4
.L_68:
        /*00ac*/ 	.word	index@(_ZN4vllm15rms_norm_kernelIN3c104HalfELi8ELi2EEEvPT_PKS3_lllllS6_fii)
        /*00b0*/ 	.word	0x0000001c


	//----- nvinfo : EIATTR_FRAME_SIZE
	.align		4
.L_69:
        /*00b4*/ 	.byte	0x04, 0x11
        /*00b6*/ 	.short	(.L_71 - .L_70)
	.align		4
.L_70:
        /*00b8*/ 	.word	index@(_ZN4vllm15rms_norm_kernelIN3c104HalfELi8ELi2EEEvPT_PKS3_lllllS6_fii)
        /*00bc*/ 	.word	0x00000000


	//----- nvinfo : EIATTR_REGCOUNT
	.align		4
.L_71:
        /*00c0*/ 	.byte	0x04, 0x2f
        /*00c2*/ 	.short	(.L_73 - .L_72)
	.align		4
.L_72:
        /*00c4*/ 	.word	index@(_ZN4vllm15rms_norm_kernelIN3c104HalfELi4ELi2EEEvPT_PKS3_lllllS6_fii)
        /*00c8*/ 	.word	0x0000001a


	//----- nvinfo : EIATTR_FRAME_SIZE
	.align		4
.L_73:
        /*00cc*/ 	.byte	0x04, 0x11
        /*00ce*/ 	.short	(.L_75 - .L_74)
	.align		4
.L_74:
        /*00d0*/ 	.word	index@(_ZN4vllm15rms_norm_kernelIN3c104HalfELi4ELi2EEEvPT_PKS3_lllllS6_fii)
        /*00d4*/ 	.word	0x00000000


	//----- nvinfo : EIATTR_REGCOUNT
	.align		4
.L_75:
        /*00d8*/ 	.byte	0x04, 0x2f
        /*00da*/ 	.short	(.L_77 - .L_76)
	.align		4
.L_76:
        /*00dc*/ 	.word	index@(_ZN4vllm15rms_norm_kernelIN3c104HalfELi2ELi2EEEvPT_PKS3_lllllS6_fii)
        /*00e0*/ 	.word	0x0000001a


	//----- nvinfo : EIATTR_FRAME_SIZE
	.align		4
.L_77:
        /*00e4*/ 	.byte	0x04, 0x11
        /*00e6*/ 	.short	(.L_79 - .L_78)
	.align		4
.L_78:
        /*00e8*/ 	.word	index@(_ZN4vllm15rms_norm_kernelIN3c104HalfELi2ELi2EEEvPT_PKS3_lllllS6_fii)
        /*00ec*/ 	.word	0x00000000


	//----- nvinfo : EIATTR_REGCOUNT
	.align		4
.L_79:
        /*00f0*/ 	.byte	0x04, 0x2f
        /*00f2*/ 	.short	(.L_81 - .L_80)
	.align		4
.L_80:
        /*00f4*/ 	.word	index@(_ZN4vllm15rms_norm_kernelIN3c104HalfELi1ELi2EEEvPT_PKS3_lllllS6_fii)
        /*00f8*/ 	.word	0x00000018


	//----- nvinfo : EIATTR_FRAME_SIZE
	.align		4
.L_81:
        /*00fc*/ 	.byte	0x04, 0x11
        /*00fe*/ 	.short	(.L_83 - .L_82)
	.align		4
.L_82:
        /*0100*/ 	.word	index@(_ZN4vllm15rms_norm_kernelIN3c104HalfELi1ELi2EEEvPT_PKS3_lllllS6_fii)
        /*0104*/ 	.word	0x00000000


	//----- nvinfo : EIATTR_REGCOUNT
	.align		4
.L_83:
        /*0108*/ 	.byte	0x04, 0x2f
        /*010a*/ 	.short	(.L_85 - .L_84)
	.align		4
.L_84:
        /*010c*/ 	.word	index@(_ZN4vllm15rms_norm_kernelIN3c108BFloat16ELi16ELi2EEEvPT_PKS3_lllllS6_fii)
        /*0110*/ 	.word	0x00000020


	//----- nvinfo : EIATTR_FRAME_SIZE
	.align		4
.L_85:
        /*0114*/ 	.byte	0x04, 0x11
        /*0116*/ 	.short	(.L_87 - .L_86)
	.align		4
.L_86:
        /*0118*/ 	.word	index@(_ZN4vllm15rms_norm_kernelIN3c108BFloat16ELi16ELi2EEEvPT_PKS3_lllllS6_fii)
        /*011c*/ 	.word	0x00000000


	//----- nvinfo : EIATTR_REGCOUNT
	.align		4
.L_87:
        /*0120*/ 	.byte	0x04, 0x2f
        /*0122*/ 	.short	(.L_89 - .L_88)
	.align		4
.L_88:
        /*0124*/ 	.word	index@(_ZN4vllm15rms_norm_kernelIN3c108BFloat16ELi8ELi2EEEvPT_PKS3_lllllS6_fii)
        /*0128*/ 	.word	0x0000001d


	//----- nvinfo : EIATTR_FRAME_SIZE
	.align		4
.L_89:
        /*012c*/ 	.byte	0x04, 0x11
        /*012e*/ 	.short	(.L_91 - .L_90)
	.align		4
.L_90:
        /*0130*/ 	.word	index@(_ZN4vllm15rms_norm_kernelIN3c108BFloat16ELi8ELi2EEEvPT_PKS3_lllllS6_fii)
        /*0134*/ 	.word	0x00000000


	//----- nvinfo : EIATTR_REGCOUNT
	.align		4
.L_91:
        /*0138*/ 	.byte	0x04, 0x2f
        /*013a*/ 	.short	(.L_93 - .L_92)
	.align		4
.L_92:
        /*013c*/ 	.word	index@(_ZN4vllm15rms_norm_kernelIN3c108BFloat16ELi4ELi2EEEvPT_PKS3_lllllS6_fii)
        /*0140*/ 	.word	0x0000001a


	//----- nvinfo : EIATTR_FRAME_SIZE
	.align		4
.L_93:
        /*0144*/ 	.byte	0x04, 0x11
        /*0146*/ 	.short	(.L_95 - .L_94)
	.align		4
.L_94:
        /*0148*/ 	.word	index@(_ZN4vllm15rms_norm_kernelIN3c108BFloat16ELi4ELi2EEEvPT_PKS3_lllllS6_fii)
        /*014c*/ 	.word	0x00000000


	//----- nvinfo : EIATTR_REGCOUNT
	.align		4
.L_95:
        /*0150*/ 	.byte	0x04, 0x2f
        /*0152*/ 	.short	(.L_97 - .L_96)
	.align		4
.L_96:
        /*0154*/ 	.word	index@(_ZN4vllm15rms_norm_kernelIN3c108BFloat16ELi2ELi2EEEvPT_PKS3_lllllS6_fii)
        /*0158*/ 	.word	0x0000001a


	//----- nvinfo : EIATTR_FRAME_SIZE
	.align		4
.L_97:
        /*015c*/ 	.byte	0x04, 0x11
        /*015e*/ 	.short	(.L_99 - .L_98)
	.align		4
.L_98:
        /*0160*/ 	.word	index@(_ZN4vllm15rms_norm_kernelIN3c108BFloat16ELi2ELi2EEEvPT_PKS3_lllllS6_fii)
        /*0164*/ 	.word	0x00000000


	//----- nvinfo : EIATTR_REGCOUNT
	.align		4
.L_99:
        /*0168*/ 	.byte	0x04, 0x2f
        /*016a*/ 	.short	(.L_101 - .L_100)
	.align		4
.L_100:
        /*016c*/ 	.word	index@(_ZN4vllm15rms_norm_kernelIN3c108BFloat16ELi1ELi2EEEvPT_PKS3_lllllS6_fii)
        /*0170*/ 	.word	0x00000018


	//----- nvinfo : EIATTR_FRAME_SIZE
	.align		4
.L_101:
        /*0174*/ 	.byte	0x04, 0x11
        /*0176*/ 	.short	(.L_103 - .L_102)
	.align		4
.L_102:
        /*0178*/ 	.word	index@(_ZN4vllm15rms_norm_kernelIN3c108BFloat16ELi1ELi2EEEvPT_PKS3_lllllS6_fii)
        /*017c*/ 	.word	0x00000000


	//----- nvinfo : EIATTR_REGCOUNT
	.align		4
.L_103:
        /*0180*/ 	.byte	0x04, 0x2f
        /*0182*/ 	.short	(.L_105 - .L_104)
	.align		4
.L_104:
        /*0184*/ 	.word	index@(_ZN4vllm15rms_norm_kernelIfLi16ELi3EEEvPT_PKS1_lllllS4_fii)
        /*0188*/ 	.word	0x00000026


	//----- nvinfo : EIATTR_FRAME_SIZE
	.align		4
.L_105:
        /*018c*/ 	.byte	0x04, 0x11
        /*018e*/ 	.short	(.L_107 - .L_106)
	.align		4
.L_106:
        /*0190*/ 	.word	index@($__internal_29_$__cuda_sm20_div_s64)
        /*0194*/ 	.word	0x00000000


	//----- nvinfo : EIATTR_FRAME_SIZE
	.align		4
.L_107:
        /*0198*/ 	.byte	0x04, 0x11
        /*019a*/ 	.short	(.L_109 - .L_108)
	.align		4
.L_108:
        /*019c*/ 	.word	index@(_ZN4vllm15rms_norm_kernelIfLi16ELi3EEEvPT_PKS1_lllllS4_fii)
        /*01a0*/ 	.word	0x00000000


	//----- nvinfo : EIATTR_REGCOUNT
	.align		4
.L_109:
        /*01a4*/ 	.byte	0x04, 0x2f
        /*01a6*/ 	.short	(.L_111 - .L_110)
	.align		4
.L_110:
        /*01a8*/ 	.word	index@(_ZN4vllm15rms_norm_kernelIfLi8ELi3EEEvPT_PKS1_lllllS4_fii)
        /*01ac*/ 	.word	0x00000020


	//----- nvinfo : EIATTR_FRAME_SIZE
	.align		4
.L_111:
        /*01b0*/ 	.byte	0x04, 0x11
        /*01b2*/ 	.short	(.L_113 - .L_112)
	.align		4
.L_112:
        /*01b4*/ 	.word	index@($__internal_28_$__cuda_sm20_div_s64)
        /*01b8*/ 	.word	0x00000000


	//----- nvinfo : EIATTR_FRAME_SIZE
	.align		4
.L_113:
        /*01bc*/ 	.byte	0x04, 0x11
        /*01be*/ 	.short	(.L_115 - .L_114)
	.align		4
.L_114:
        /*01c0*/ 	.word	index@(_ZN4vllm15rms_norm_kernelIfLi8ELi3EEEvPT_PKS1_lllllS4_fii)
        /*01c4*/ 	.word	0x00000000


	//----- nvinfo : EIATTR_REGCOUNT
	.align		4
.L_115:
        /*01c8*/ 	.byte	0x04, 0x2f
        /*01ca*/ 	.short	(.L_117 - .L_116)
	.align		4
.L_116:
        /*01cc*/ 	.word	index@(_ZN4vllm15rms_norm_kernelIfLi4ELi3EEEvPT_PKS1_lllllS4_fii)
        /*01d0*/ 	.word	0x00000020


	//----- nvinfo : EIATTR_FRAME_SIZE
	.align		4
.L_117:
        /*01d4*/ 	.byte	0x04, 0x11
        /*01d6*/ 	.short	(.L_119 - .L_118)
	.align		4
.L_118:
        /*01d8*/ 	.word	index@($__internal_27_$__cuda_sm20_div_s64)
        /*01dc*/ 	.word	0x00000000


	//----- nvinfo : EIATTR_FRAME_SIZE
	.align		4
.L_119:
        /*01e0*/ 	.byte	0x04, 0x11
        /*01e2*/ 	.short	(.L_121 - .L_120)
	.align		4
.L_120:
        /*01e4*/ 	.word	index@(_ZN4vllm15rms_norm_kernelIfLi4ELi3EEEvPT_PKS1_lllllS4_fii)
        /*01e8*/ 	.word	0x00000000


	//----- nvinfo : EIATTR_REGCOUNT
	.align		4
.L_121:
        /*01ec*/ 	.byte	0x04, 0x2f
        /*01ee*/ 	.short	(.L_123 - .L_122)
	.align		4
.L_122:
        /*01f0*/ 	.word	index@(_ZN4vllm15rms_norm_kernelIfLi2ELi3EEEvPT_PKS1_lllllS4_fii)
        /*01f4*/ 	.word	0x00000020


	//----- nvinfo : EIATTR_FRAME_SIZE
	.align		4
.L_123:
        /*01f8*/ 	.byte	0x04, 0x11
        /*01fa*/ 	.short	(.L_125 - .L_124)
	.align		4
.L_124:
        /*01fc*/ 	.word	index@($__internal_26_$__cuda_sm20_div_s64)
        /*0200*/ 	.word	0x00000000


	//----- nvinfo : EIATTR_FRAME_SIZE
	.align		4
.L_125:
        /*0204*/ 	.byte	0x04, 0x11
        /*0206*/ 	.short	(.L_127 - .L_126)
	.align		4
.L_126:
        /*0208*/ 	.word	index@(_ZN4vllm15rms_norm_kernelIfLi2ELi3EEEvPT_PKS1_lllllS4_fii)
        /*020c*/ 	.word	0x00000000


	//----- nvinfo : EIATTR_REGCOUNT
	.align		4
.L_127:
        /*0210*/ 	.byte	0x04, 0x2f
        /*0212*/ 	.short	(.L_129 - .L_128)
	.align		4
.L_128:
        /*0214*/ 	.word	index@(_ZN4vllm15rms_norm_kernelIfLi1ELi3EEEvPT_PKS1_lllllS4_fii)
        /*0218*/ 	.word	0x0000001a


	//----- nvinfo : EIATTR_FRAME_SIZE
	.align		4
.L_129:
        /*021c*/ 	.byte	0x04, 0x11
        /*021e*/ 	.short	(.L_131 - .L_130)
	.align		4
.L_130:
        /*0220*/ 	.word	index@($__internal_25_$__cuda_sm20_div_s64)
        /*0224*/ 	.word	0x00000000


	//----- nvinfo : EIATTR_FRAME_SIZE
	.align		4
.L_131:
        /*0228*/ 	.byte	0x04, 0x11
        /*022a*/ 	.short	(.L_133 - .L_132)
	.align		4
.L_132:
        /*022c*/ 	.word	index@(_ZN4vllm15rms_norm_kernelIfLi1ELi3EEEvPT_PKS1_lllllS4_fii)
        /*0230*/ 	.word	0x00000000


	//----- nvinfo : EIATTR_REGCOUNT
	.align		4
.L_133:
        /*0234*/ 	.byte	0x04, 0x2f
        /*0236*/ 	.short	(.L_135 - .L_134)
	.align		4
.L_134:
        /*0238*/ 	.word	index@(_ZN4vllm15rms_norm_kernelIN3c104HalfELi16ELi3EEEvPT_PKS3_lllllS6_fii)
        /*023c*/ 	.word	0x00000020


	//----- nvinfo : EIATTR_FRAME_SIZE
	.align		4
.L_135:
        /*0240*/ 	.byte	0x04, 0x11
        /*0242*/ 	.short	(.L_137 - .L_136)
	.align		4
.L_136:
        /*0244*/ 	.word	index@($__internal_24_$__cuda_sm20_div_s64)
        /*0248*/ 	.word	0x00000000


	//----- nvinfo : EIATTR_FRAME_SIZE
	.align		4
.L_137:
        /*024c*/ 	.byte	0x04, 0x11
        /*024e*/ 	.short	(.L_139 - .L_138)
	.align		4
.L_138:
        /*0250*/ 	.word	index@(_ZN4vllm15rms_norm_kernelIN3c104HalfELi16ELi3EEEvPT_PKS3_lllllS6_fii)
        /*0254*/ 	.word	0x00000000


	//----- nvinfo : EIATTR_REGCOUNT
	.align		4
.L_139:
        /*0258*/ 	.byte	0x04, 0x2f
        /*025a*/ 	.short	(.L_141 - .L_140)
	.align		4
.L_140:
        /*025c*/ 	.word	index@(_ZN4vllm15rms_norm_kernelIN3c104HalfELi8ELi3EEEvPT_PKS3_lllllS6_fii)
        /*0260*/ 	.word	0x0000001c


	//----- nvinfo : EIATTR_FRAME_SIZE
	.align		4
.L_141:
        /*0264*/ 	.byte	0x04, 0x11
        /*0266*/ 	.short	(.L_143 - .L_142)
	.align		4
.L_142:
        /*0268*/ 	.word	index@($__internal_23_$__cuda_sm20_div_s64)
        /*026c*/ 	.word	0x00000000


	//----- nvinfo : EIATTR_FRAME_SIZE
	.align		4
.L_143:
        /*0270*/ 	.byte	0x04, 0x11
        /*0272*/ 	.short	(.L_145 - .L_144)
	.align		4
.L_144:
        /*0274*/ 	.word	index@(_ZN4vllm15rms_norm_kernelIN3c104HalfELi8ELi3EEEvPT_PKS3_lllllS6_fii)
        /*0278*/ 	.word	0x00000000


	//----- nvinfo : EIATTR_REGCOUNT
	.align		4
.L_145:
        /*027c*/ 	.byte	0x04, 0x2f
        /*027e*/ 	.short	(.L_147 - .L_146)
	.align		4
.L_146:
        /*0280*/ 	.word	index@(_ZN4vllm15rms_norm_kernelIN3c104HalfELi4ELi3EEEvPT_PKS3_lllllS6_fii)
        /*0284*/ 	.word	0x0000001a


	//----- nvinfo : EIATTR_FRAME_SIZE
	.align		4
.L_147:
        /*0288*/ 	.byte	0x04, 0x11
        /*028a*/ 	.short	(.L_149 - .L_148)
	.align		4
.L_148:
        /*028c*/ 	.word	index@($__internal_22_$__cuda_sm20_div_s64)
        /*0290*/ 	.word	0x00000000


	//----- nvinfo : EIATTR_FRAME_SIZE
	.align		4
.L_149:
        /*0294*/ 	.byte	0x04, 0x11
        /*0296*/ 	.short	(.L_151 - .L_150)
	.align		4
.L_150:
        /*0298*/ 	.word	index@(_ZN4vllm15rms_norm_kernelIN3c104HalfELi4ELi3EEEvPT_PKS3_lllllS6_fii)
        /*029c*/ 	.word	0x00000000


	//----- nvinfo : EIATTR_REGCOUNT
	.align		4
.L_151:
        /*02a0*/ 	.byte	0x04, 0x2f
        /*02a2*/ 	.short	(.L_153 - .L_152)
	.align		4
.L_152:
        /*02a4*/ 	.word	index@(_ZN4vllm15rms_norm_kernelIN3c104HalfELi2ELi3EEEvPT_PKS3_lllllS6_fii)
        /*02a8*/ 	.word	0x0000001a


	//----- nvinfo : EIATTR_FRAME_SIZE
	.align		4
.L_153:
        /*02ac*/ 	.byte	0x04, 0x11
        /*02ae*/ 	.short	(.L_155 - .L_154)
	.align		4
.L_154:
        /*02b0*/ 	.word	index@($__internal_21_$__cuda_sm20_div_s64)
        /*02b4*/ 	.word	0x00000000


	//----- nvinfo : EIATTR_FRAME_SIZE
	.align		4
.L_155:
        /*02b8*/ 	.byte	0x04, 0x11
        /*02ba*/ 	.short	(.L_157 - .L_156)
	.align		4
.L_156:
        /*02bc*/ 	.word	index@(_ZN4vllm15rms_norm_kernelIN3c104HalfELi2ELi3EEEvPT_PKS3_lllllS6_fii)
        /*02c0*/ 	.word	0x00000000


	//----- nvinfo : EIATTR_REGCOUNT
	.align		4
.L_157:
        /*02c4*/ 	.byte	0x04, 0x2f
        /*02c6*/ 	.short	(.L_159 - .L_158)
	.align		4
.L_158:
        /*02c8*/ 	.word	index@(_ZN4vllm15rms_norm_kernelIN3c104HalfELi1ELi3EEEvPT_PKS3_lllllS6_fii)
        /*02cc*/ 	.word	0x0000001a


	//----- nvinfo : EIATTR_FRAME_SIZE
	.align		4
.L_159:
        /*02d0*/ 	.byte	0x04, 0x11
        /*02d2*/ 	.short	(.L_161 - .L_160)
	.align		4
.L_160:
        /*02d4*/ 	.word	index@($__internal_20_$__cuda_sm20_div_s64)
        /*02d8*/ 	.word	0x00000000


	//----- nvinfo : EIATTR_FRAME_SIZE
	.align		4
.L_161:
        /*02dc*/ 	.byte	0x04, 0x11
        /*02de*/ 	.short	(.L_163 - .L_162)
	.align		4
.L_162:
        /*02e0*/ 	.word	index@(_ZN4vllm15rms_norm_kernelIN3c104HalfELi1ELi3EEEvPT_PKS3_lllllS6_fii)
        /*02e4*/ 	.word	0x00000000


	//----- nvinfo : EIATTR_REGCOUNT
	.align		4
.L_163:
        /*02e8*/ 	.byte	0x04, 0x2f
        /*02ea*/ 	.short	(.L_165 - .L_164)
	.align		4
.L_164:
        /*02ec*/ 	.word	index@(_ZN4vllm15rms_norm_kernelIN3c108BFloat16ELi16ELi3EEEvPT_PKS3_lllllS6_fii)
        /*02f0*/ 	.word	0x00000020


	//----- nvinfo : EIATTR_FRAME_SIZE
	.align		4
.L_165:
        /*02f4*/ 	.byte	0x04, 0x11
        /*02f6*/ 	.short	(.L_167 - .L_166)
	.align		4
.L_166:
        /*02f8*/ 	.word	index@($__internal_19_$__cuda_sm20_div_s64)
        /*02fc*/ 	.word	0x00000000


	//----- nvinfo : EIATTR_FRAME_SIZE
	.align		4
.L_167:
        /*0300*/ 	.byte	0x04, 0x11
        /*0302*/ 	.short	(.L_169 - .L_168)
	.align		4
.L_168:
        /*0304*/ 	.word	index@(_ZN4vllm15rms_norm_kernelIN3c108BFloat16ELi16ELi3EEEvPT_PKS3_lllllS6_fii)
        /*0308*/ 	.word	0x00000000


	//----- nvinfo : EIATTR_REGCOUNT
	.align		4
.L_169:
        /*030c*/ 	.byte	0x04, 0x2f
        /*030e*/ 	.short	(.L_171 - .L_170)
	.align		4
.L_170:
        /*0310*/ 	.word	index@(_ZN4vllm15rms_norm_kernelIN3c108BFloat16ELi8ELi3EEEvPT_PKS3_lllllS6_fii)
        /*0314*/ 	.word	0x0000001d


	//----- nvinfo : EIATTR_FRAME_SIZE
	.align		4
.L_171:
        /*0318*/ 	.byte	0x04, 0x11
        /*031a*/ 	.short	(.L_173 - .L_172)
	.align		4
.L_172:
        /*031c*/ 	.word	index@($__internal_18_$__cuda_sm20_div_s64)
        /*0320*/ 	.word	0x00000000


	//----- nvinfo : EIATTR_FRAME_SIZE
	.align		4
.L_173:
        /*0324*/ 	.byte	0x04, 0x11
        /*0326*/ 	.short	(.L_175 - .L_174)
	.align		4
.L_174:
        /*0328*/ 	.word	index@(_ZN4vllm15rms_norm_kernelIN3c108BFloat16ELi8ELi3EEEvPT_PKS3_lllllS6_fii)
        /*032c*/ 	.word	0x00000000


	//----- nvinfo : EIATTR_REGCOUNT
	.align		4
.L_175:
        /*0330*/ 	.byte	0x04, 0x2f
        /*0332*/ 	.short	(.L_177 - .L_176)
	.align		4
.L_176:
        /*0334*/ 	.word	index@(_ZN4vllm15rms_norm_kernelIN3c108BFloat16ELi4ELi3EEEvPT_PKS3_lllllS6_fii)
        /*0338*/ 	.word	0x0000001a


	//----- nvinfo : EIATTR_FRAME_SIZE
	.align		4
.L_177:
        /*033c*/ 	.byte	0x04, 0x11
        /*033e*/ 	.short	(.L_179 - .L_178)
	.align		4
.L_178:
        /*0340*/ 	.word	index@($__internal_17_$__cuda_sm20_div_s64)
        /*0344*/ 	.word	0x00000000


	//----- nvinfo : EIATTR_FRAME_SIZE
	.align		4
.L_179:
        /*0348*/ 	.byte	0x04, 0x11
        /*034a*/ 	.short	(.L_181 - .L_180)
	.align		4
.L_180:
        /*034c*/ 	.word	index@(_ZN4vllm15rms_norm_kernelIN3c108BFloat16ELi4ELi3EEEvPT_PKS3_lllllS6_fii)
        /*0350*/ 	.word	0x00000000


	//----- nvinfo : EIATTR_REGCOUNT
	.align		4
.L_181:
        /*0354*/ 	.byte	0x04, 0x2f
        /*0356*/ 	.short	(.L_183 - .L_182)
	.align		4
.L_182:
        /*0358*/ 	.word	index@(_ZN4vllm15rms_norm_kernelIN3c108BFloat16ELi2ELi3EEEvPT_PKS3_lllllS6_fii)
        /*035c*/ 	.word	0x0000001a


	//----- nvinfo : EIATTR_FRAME_SIZE
	.align		4
.L_183:
        /*0360*/ 	.byte	0x04, 0x11
        /*0362*/ 	.short	(.L_185 - .L_184)
	.align		4
.L_184:
        /*0364*/ 	.word	index@($__internal_16_$__cuda_sm20_div_s64)
        /*0368*/ 	.word	0x00000000


	//----- nvinfo : EIATTR_FRAME_SIZE
	.align		4
.L_185:
        /*036c*/ 	.byte	0x04, 0x11
        /*036e*/ 	.short	(.L_187 - .L_186)
	.align		4
.L_186:
        /*0370*/ 	.word	index@(_ZN4vllm15rms_norm_kernelIN3c108BFloat16ELi2ELi3EEEvPT_PKS3_lllllS6_fii)
        /*0374*/ 	.word	0x00000000


	//----- nvinfo : EIATTR_REGCOUNT
	.align		4
.L_187:
        /*0378*/ 	.byte	0x04, 0x2f
        /*037a*/ 	.short	(.L_189 - .L_188)
	.align		4
.L_188:
        /*037c*/ 	.word	index@(_ZN4vllm15rms_norm_kernelIN3c108BFloat16ELi1ELi3EEEvPT_PKS3_lllllS6_fii)
        /*0380*/ 	.word	0x0000001a


	//----- nvinfo : EIATTR_FRAME_SIZE
	.align		4
.L_189:
        /*0384*/ 	.byte	0x04, 0x11
        /*0386*/ 	.short	(.L_191 - .L_190)
	.align		4
.L_190:
        /*0388*/ 	.word	index@($__internal_15_$__cuda_sm20_div_s64)
        /*038c*/ 	.word	0x00000000


	//----- nvinfo : EIATTR_FRAME_SIZE
	.align		4
.L_191:
        /*0390*/ 	.byte	0x04, 0x11
        /*0392*/ 	.short	(.L_193 - .L_192)
	.align		4
.L_192:
        /*0394*/ 	.word	index@(_ZN4vllm15rms_norm_kernelIN3c108BFloat16ELi1ELi3EEEvPT_PKS3_lllllS6_fii)
        /*0398*/ 	.word	0x00000000


	//----- nvinfo : EIATTR_REGCOUNT
	.align		4
.L_193:
        /*039c*/ 	.byte	0x04, 0x2f
        /*039e*/ 	.short	(.L_195 - .L_194)
	.align		4
.L_194:
        /*03a0*/ 	.word	index@(_ZN4vllm15rms_norm_kernelIfLi16ELi4EEEvPT_PKS1_lllllS4_fii)
        /*03a4*/ 	.word	0x00000026


	//----- nvinfo : EIATTR_FRAME_SIZE
	.align		4
.L_195:
        /*03a8*/ 	.byte	0x04, 0x11
        /*03aa*/ 	.short	(.L_197 - .L_196)
	.align		4
.L_196:
        /*03ac*/ 	.word	index@($__internal_14_$__cuda_sm20_div_s64)
        /*03b0*/ 	.word	0x00000000


	//----- nvinfo : EIATTR_FRAME_SIZE
	.align		4
.L_197:
        /*03b4*/ 	.byte	0x04, 0x11
        /*03b6*/ 	.short	(.L_199 - .L_198)
	.align		4
.L_198:
        /*03b8*/ 	.word	index@(_ZN4vllm15rms_norm_kernelIfLi16ELi4EEEvPT_PKS1_lllllS4_fii)
        /*03bc*/ 	.word	0x00000000


	//----- nvinfo : EIATTR_REGCOUNT
	.align		4
.L_199:
        /*03c0*/ 	.byte	0x04, 0x2f
        /*03c2*/ 	.short	(.L_201 - .L_200)
	.align		4
.L_200:
        /*03c4*/ 	.word	index@(_ZN4vllm15rms_norm_kernelIfLi8ELi4EEEvPT_PKS1_lllllS4_fii)
        /*03c8*/ 	.word	0x00000020


	//----- nvinfo : EIATTR_FRAME_SIZE
	.align		4
.L_201:
        /*03cc*/ 	.byte	0x04, 0x11
        /*03ce*/ 	.short	(.L_203 - .L_202)
	.align		4
.L_202:
        /*03d0*/ 	.word	index@($__internal_13_$__cuda_sm20_div_s64)
        /*03d4*/ 	.word	0x00000000


	//----- nvinfo : EIATTR_FRAME_SIZE
	.align		4
.L_203:
        /*03d8*/ 	.byte	0x04, 0x11
        /*03da*/ 	.short	(.L_205 - .L_204)
	.align		4
.L_204:
        /*03dc*/ 	.word	index@(_ZN4vllm15rms_norm_kernelIfLi8ELi4EEEvPT_PKS1_lllllS4_fii)
        /*03e0*/ 	.word	0x00000000


	//----- nvinfo : EIATTR_REGCOUNT
	.align		4
.L_205:
        /*03e4*/ 	.byte	0x04, 0x2f
        /*03e6*/ 	.short	(.L_207 - .L_206)
	.align		4
.L_206:
        /*03e8*/ 	.word	index@(_ZN4vllm15rms_norm_kernelIfLi4ELi4EEEvPT_PKS1_lllllS4_fii)
        /*03ec*/ 	.word	0x00000020


	//----- nvinfo : EIATTR_FRAME_SIZE
	.align		4
.L_207:
        /*03f0*/ 	.byte	0x04, 0x11
        /*03f2*/ 	.short	(.L_209 - .L_208)
	.align		4
.L_208:
        /*03f4*/ 	.word	index@($__internal_12_$__cuda_sm20_div_s64)
        /*03f8*/ 	.word	0x00000000


	//----- nvinfo : EIATTR_FRAME_SIZE
	.align		4
.L_209:
        /*03fc*/ 	.byte	0x04, 0x11
        /*03fe*/ 	.short	(.L_211 - .L_210)
	.align		4
.L_210:
        /*0400*/ 	.word	index@(_ZN4vllm15rms_norm_kernelIfLi4ELi4EEEvPT_PKS1_lllllS4_fii)
        /*0404*/ 	.word	0x00000000


	//----- nvinfo : EIATTR_REGCOUNT
	.align		4
.L_211:
        /*0408*/ 	.byte	0x04, 0x2f
        /*040a*/ 	.short	(.L_213 - .L_212)
	.align		4
.L_212:
        /*040c*/ 	.word	index@(_ZN4vllm15rms_norm_kernelIfLi2ELi4EEEvPT_PKS1_lllllS4_fii)
        /*0410*/ 	.word	0x00000020


	//----- nvinfo : EIATTR_FRAME_SIZE
	.align		4
.L_213:
        /*0414*/ 	.byte	0x04, 0x11
        /*0416*/ 	.short	(.L_215 - .L_214)
	.align		4
.L_214:
        /*0418*/ 	.word	index@($__internal_11_$__cuda_sm20_div_s64)
        /*041c*/ 	.word	0x00000000


	//----- nvinfo : EIATTR_FRAME_SIZE
	.align		4
.L_215:
        /*0420*/ 	.byte	0x04, 0x11
        /*0422*/ 	.short	(.L_217 - .L_216)
	.align		4
.L_216:
        /*0424*/ 	.word	index@(_ZN4vllm15rms_norm_kernelIfLi2ELi4EEEvPT_PKS1_lllllS4_fii)
        /*0428*/ 	.word	0x00000000


	//----- nvinfo : EIATTR_REGCOUNT
	.align		4
.L_217:
        /*042c*/ 	.byte	0x04, 0x2f
        /*042e*/ 	.short	(.L_219 - .L_218)
	.align		4
.L_218:
        /*0430*/ 	.word	index@(_ZN4vllm15rms_norm_kernelIfLi1ELi4EEEvPT_PKS1_lllllS4_fii)
        /*0434*/ 	.word	0x0000001b


	//----- nvinfo : EIATTR_FRAME_SIZE
	.align		4
.L_219:
        /*0438*/ 	.byte	0x04, 0x11
        /*043a*/ 	.short	(.L_221 - .L_220)
	.align		4
.L_220:
        /*043c*/ 	.word	index@($__internal_10_$__cuda_sm20_div_s64)
        /*0440*/ 	.word	0x00000000


	//----- nvinfo : EIATTR_FRAME_SIZE
	.align		4
.L_221:
        /*0444*/ 	.byte	0x04, 0x11
        /*0446*/ 	.short	(.L_223 - .L_222)
	.align		4
.L_222:
        /*0448*/ 	.word	index@(_ZN4vllm15rms_norm_kernelIfLi1ELi4EEEvPT_PKS1_lllllS4_fii)
        /*044c*/ 	.word	0x00000000


	//----- nvinfo : EIATTR_REGCOUNT
	.align		4
.L_223:
        /*0450*/ 	.byte	0x04, 0x2f
        /*0452*/ 	.short	(.L_225 - .L_224)
	.align		4
.L_224:
        /*0454*/ 	.word	index@(_ZN4vllm15rms_norm_kernelIN3c104HalfELi16ELi4EEEvPT_PKS3_lllllS6_fii)
        /*0458*/ 	.word	0x00000020


	//----- nvinfo : EIATTR_FRAME_SIZE
	.align		4
.L_225:
        /*045c*/ 	.byte	0x04, 0x11
        /*045e*/ 	.short	(.L_227 - .L_226)
	.align		4
.L_226:
        /*0460*/ 	.word	index@($__internal_9_$__cuda_sm20_div_s64)
        /*0464*/ 	.word	0x00000000


	//----- nvinfo : EIATTR_FRAME_SIZE
	.align		4
.L_227:
        /*0468*/ 	.byte	0x04, 0x11
        /*046a*/ 	.short	(.L_229 - .L_228)
	.align		4
.L_228:
        /*046c*/ 	.word	index@(_ZN4vllm15rms_norm_kernelIN3c104HalfELi16ELi4EEEvPT_PKS3_lllllS6_fii)
        /*0470*/ 	.word	0x00000000


	//----- nvinfo : EIATTR_REGCOUNT
	.align		4
.L_229:
        /*0474*/ 	.byte	0x04, 0x2f
        /*0476*/ 	.short	(.L_231 - .L_230)
	.align		4
.L_230:
        /*0478*/ 	.word	index@(_ZN4vllm15rms_norm_kernelIN3c104HalfELi8ELi4EEEvPT_PKS3_lllllS6_fii)
        /*047c*/ 	.word	0x0000001c


	//----- nvinfo : EIATTR_FRAME_SIZE
	.align		4
.L_231:
        /*0480*/ 	.byte	0x04, 0x11
        /*0482*/ 	.short	(.L_233 - .L_232)
	.align		4
.L_232:
        /*0484*/ 	.word	index@($__internal_8_$__cuda_sm20_div_s64)
        /*0488*/ 	.word	0x00000000


	//----- nvinfo : EIATTR_FRAME_SIZE
	.align		4
.L_233:
        /*048c*/ 	.byte	0x04, 0x11
        /*048e*/ 	.short	(.L_235 - .L_234)
	.align		4
.L_234:
        /*0490*/ 	.word	index@(_ZN4vllm15rms_norm_kernelIN3c104HalfELi8ELi4EEEvPT_PKS3_lllllS6_fii)
        /*0494*/ 	.word	0x00000000


	//----- nvinfo : EIATTR_REGCOUNT
	.align		4
.L_235:
        /*0498*/ 	.byte	0x04, 0x2f
        /*049a*/ 	.short	(.L_237 - .L_236)
	.align		4
.L_236:
        /*049c*/ 	.word	index@(_ZN4vllm15rms_norm_kernelIN3c104HalfELi4ELi4EEEvPT_PKS3_lllllS6_fii)
        /*04a0*/ 	.word	0x0000001a


	//----- nvinfo : EIATTR_FRAME_SIZE
	.align		4
.L_237:
        /*04a4*/ 	.byte	0x04, 0x11
        /*04a6*/ 	.short	(.L_239 - .L_238)
	.align		4
.L_238:
        /*04a8*/ 	.word	index@($__internal_7_$__cuda_sm20_div_s64)
        /*04ac*/ 	.word	0x00000000


	//----- nvinfo : EIATTR_FRAME_SIZE
	.align		4
.L_239:
        /*04b0*/ 	.byte	0x04, 0x11
        /*04b2*/ 	.short	(.L_241 - .L_240)
	.align		4
.L_240:
        /*04b4*/ 	.word	index@(_ZN4vllm15rms_norm_kernelIN3c104HalfELi4ELi4EEEvPT_PKS3_lllllS6_fii)
        /*04b8*/ 	.word	0x00000000


	//----- nvinfo : EIATTR_REGCOUNT
	.align		4
.L_241:
        /*04bc*/ 	.byte	0x04, 0x2f
        /*04be*/ 	.short	(.L_243 - .L_242)
	.align		4
.L_242:
        /*04c0*/ 	.word	index@(_ZN4vllm15rms_norm_kernelIN3c104HalfELi2ELi4EEEvPT_PKS3_lllllS6_fii)
        /*04c4*/ 	.word	0x0000001a


	//----- nvinfo : EIATTR_FRAME_SIZE
	.align		4
.L_243:
        /*04c8*/ 	.byte	0x04, 0x11
        /*04ca*/ 	.short	(.L_245 - .L_244)
	.align		4
.L_244:
        /*04cc*/ 	.word	index@($__internal_6_$__cuda_sm20_div_s64)
        /*04d0*/ 	.word	0x00000000


	//----- nvinfo : EIATTR_FRAME_SIZE
	.align		4
.L_245:
        /*04d4*/ 	.byte	0x04, 0x11
        /*04d6*/ 	.short	(.L_247 - .L_246)
	.align		4
.L_246:
        /*04d8*/ 	.word	index@(_ZN4vllm15rms_norm_kernelIN3c104HalfELi2ELi4EEEvPT_PKS3_lllllS6_fii)
        /*04dc*/ 	.word	0x00000000


	//----- nvinfo : EIATTR_REGCOUNT
	.align		4
.L_247:
        /*04e0*/ 	.byte	0x04, 0x2f
        /*04e2*/ 	.short	(.L_249 - .L_248)
	.align		4
.L_248:
        /*04e4*/ 	.word	index@(_ZN4vllm15rms_norm_kernelIN3c104HalfELi1ELi4EEEvPT_PKS3_lllllS6_fii)
        /*04e8*/ 	.word	0x0000001a


	//----- nvinfo : EIATTR_FRAME_SIZE
	.align		4
.L_249:
        /*04ec*/ 	.byte	0x04, 0x11
        /*04ee*/ 	.short	(.L_251 - .L_250)
	.align		4
.L_250:
        /*04f0*/ 	.word	index@($__internal_5_$__cuda_sm20_div_s64)
        /*04f4*/ 	.word	0x00000000


	//----- nvinfo : EIATTR_FRAME_SIZE
	.align		4
.L_251:
        /*04f8*/ 	.byte	0x04, 0x11
        /*04fa*/ 	.short	(.L_253 - .L_252)
	.align		4
.L_252:
        /*04fc*/ 	.word	index@(_ZN4vllm15rms_norm_kernelIN3c104HalfELi1ELi4EEEvPT_PKS3_lllllS6_fii)
        /*0500*/ 	.word	0x00000000


	//----- nvinfo : EIATTR_REGCOUNT
	.align		4
.L_253:
        /*0504*/ 	.byte	0x04, 0x2f
        /*0506*/ 	.short	(.L_255 - .L_254)
	.align		4
.L_254:
        /*0508*/ 	.word	index@(_ZN4vllm15rms_norm_kernelIN3c108BFloat16ELi16ELi4EEEvPT_PKS3_lllllS6_fii)
        /*050c*/ 	.word	0x00000020


	//----- nvinfo : EIATTR_FRAME_SIZE
	.align		4
.L_255:
        /*0510*/ 	.byte	0x04, 0x11
        /*0512*/ 	.short	(.L_257 - .L_256)
	.align		4
.L_256:
        /*0514*/ 	.word	index@($__internal_4_$__cuda_sm20_div_s64)
        /*0518*/ 	.word	0x00000000


	//----- nvinfo : EIATTR_FRAME_SIZE
	.align		4
.L_257:
        /*051c*/ 	.byte	0x04, 0x11
        /*051e*/ 	.short	(.L_259 - .L_258)
	.align		4
.L_258:
        /*0520*/ 	.word	index@(_ZN4vllm15rms_norm_kernelIN3c108BFloat16ELi16ELi4EEEvPT_PKS3_lllllS6_fii)
        /*0524*/ 	.word	0x00000000


	//----- nvinfo : EIATTR_REGCOUNT
	.align		4
.L_259:
        /*0528*/ 	.byte	0x04, 0x2f
        /*052a*/ 	.short	(.L_261 - .L_260)
	.align		4
.L_260:
        /*052c*/ 	.word	index@(_ZN4vllm15rms_norm_kernelIN3c108BFloat16ELi8ELi4EEEvPT_PKS3_lllllS6_fii)
        /*0530*/ 	.word	0x0000001d


	//----- nvinfo : EIATTR_FRAME_SIZE
	.align		4
.L_261:
        /*0534*/ 	.byte	0x04, 0x11
        /*0536*/ 	.short	(.L_263 - .L_262)
	.align		4
.L_262:
        /*0538*/ 	.word	index@($__internal_3_$__cuda_sm20_div_s64)
        /*053c*/ 	.word	0x00000000


	//----- nvinfo : EIATTR_FRAME_SIZE
	.align		4
.L_263:
        /*0540*/ 	.byte	0x04, 0x11
        /*0542*/ 	.short	(.L_265 - .L_264)
	.align		4
.L_264:
        /*0544*/ 	.word	index@(_ZN4vllm15rms_norm_kernelIN3c108BFloat16ELi8ELi4EEEvPT_PKS3_lllllS6_fii)
        /*0548*/ 	.word	0x00000000


	//----- nvinfo : EIATTR_REGCOUNT
	.align		4
.L_265:
        /*054c*/ 	.byte	0x04, 0x2f
        /*054e*/ 	.short	(.L_267 - .L_266)
	.align		4
.L_266:
        /*0550*/ 	.word	index@(_ZN4vllm15rms_norm_kernelIN3c108BFloat16ELi4ELi4EEEvPT_PKS3_lllllS6_fii)
        /*0554*/ 	.word	0x0000001a


	//----- nvinfo : EIATTR_FRAME_SIZE
	.align		4
.L_267:
        /*0558*/ 	.byte	0x04, 0x11
        /*055a*/ 	.short	(.L_269 - .L_268)
	.align		4
.L_268:
        /*055c*/ 	.word	index@($__internal_2_$__cuda_sm20_div_s64)
        /*0560*/ 	.word	0x00000000


	//----- nvinfo : EIATTR_FRAME_SIZE
	.align		4
.L_269:
        /*0564*/ 	.byte	0x04, 0x11
        /*0566*/ 	.short	(.L_271 - .L_270)
	.align		4
.L_270:
        /*0568*/ 	.word	index@(_ZN4vllm15rms_norm_kernelIN3c108BFloat16ELi4ELi4EEEvPT_PKS3_lllllS6_fii)
        /*056c*/ 	.word	0x00000000


	//----- nvinfo : EIATTR_REGCOUNT
	.align		4
.L_271:
        /*0570*/ 	.byte	0x04, 0x2f
        /*0572*/ 	.short	(.L_273 - .L_272)
	.align		4
.L_272:
        /*0574*/ 	.word	index@(_ZN4vllm15rms_norm_kernelIN3c108BFloat16ELi2ELi4EEEvPT_PKS3_lllllS6_fii)
        /*0578*/ 	.word	0x0000001a


	//----- nvinfo : EIATTR_FRAME_SIZE
	.align		4
.L_273:
        /*057c*/ 	.byte	0x04, 0x11
        /*057e*/ 	.short	(.L_275 - .L_274)
	.align		4
.L_274:
        /*0580*/ 	.word	index@($__internal_1_$__cuda_sm20_div_s64)
        /*0584*/ 	.word	0x00000000


	//----- nvinfo : EIATTR_FRAME_SIZE
	.align		4
.L_275:
        /*0588*/ 	.byte	0x04, 0x11
        /*058a*/ 	.short	(.L_277 - .L_276)
	.align		4
.L_276:
        /*058c*/ 	.word	index@(_ZN4vllm15rms_norm_kernelIN3c108BFloat16ELi2ELi4EEEvPT_PKS3_lllllS6_fii)
        /*0590*/ 	.word	0x00000000


	//----- nvinfo : EIATTR_REGCOUNT
	.align		4
.L_277:
        /*0594*/ 	.byte	0x04, 0x2f
        /*0596*/ 	.short	(.L_279 - .L_278)
	.align		4
.L_278:
        /*0598*/ 	.word	index@(_ZN4vllm15rms_norm_kernelIN3c108BFloat16ELi1ELi4EEEvPT_PKS3_lllllS6_fii)
        /*059c*/ 	.word	0x0000001a


	//----- nvinfo : EIATTR_FRAME_SIZE
	.align		4
.L_279:
        /*05a0*/ 	.byte	0x04, 0x11
        /*05a2*/ 	.short	(.L_281 - .L_280)
	.align		4
.L_280:
        /*05a4*/ 	.word	index@($__internal_0_$__cuda_sm20_div_s64)
        /*05a8*/ 	.word	0x00000000


	//----- nvinfo : EIATTR_FRAME_SIZE
	.align		4
.L_281:
        /*05ac*/ 	.byte	0x04, 0x11
        /*05ae*/ 	.short	(.L_283 - .L_282)
	.align		4
.L_282:
        /*05b0*/ 	.word	index@(_ZN4vllm15rms_norm_kernelIN3c108BFloat16ELi1ELi4EEEvPT_PKS3_lllllS6_fii)
        /*05b4*/ 	.word	0x00000000


	//----- nvinfo : EIATTR_REGCOUNT
	.align		4
.L_283:
        /*05b8*/ 	.byte	0x04, 0x2f
        /*05ba*/ 	.short	(.L_285 - .L_284)
	.align		4
.L_284:
        /*05bc*/ 	.word	index@(_ZN4vllm25fused_add_rms_norm_kernelIfLi8EEENSt9enable_ifIXaagtT0_Li0Esr4vllm12_typeConvertIT_EE6existsEvE4typeEPS2_lS5_PKS2_fii)
        /*05c0*/ 	.word	0x0000001e


	//----- nvinfo : EIATTR_FRAME_SIZE
	.align		4
.L_285:
        /*05c4*/ 	.byte	0x04, 0x11
        /*05c6*/ 	.short	(.L_287 - .L_286)
	.align		4
.L_286:
        /*05c8*/ 	.word	index@(_ZN4vllm25fused_add_rms_norm_kernelIfLi8EEENSt9enable_ifIXaagtT0_Li0Esr4vllm12_typeConvertIT_EE6existsEvE4typeEPS2_lS5_PKS2_fii)
        /*05cc*/ 	.word	0x00000000


	//----- nvinfo : EIATTR_REGCOUNT
	.align		4
.L_287:
        /*05d0*/ 	.byte	0x04, 0x2f
        /*05d2*/ 	.short	(.L_289 - .L_288)
	.align		4
.L_288:
        /*05d4*/ 	.word	index@(_ZN4vllm25fused_add_rms_norm_kernelIN3c104HalfELi8EEENSt9enable_ifIXaagtT0_Li0Esr4vllm12_typeConvertIT_EE6existsEvE4typeEPS4_lS7_PKS4_fii)
        /*05d8*/ 	.word	0x00000020


	//----- nvinfo : EIATTR_FRAME_SIZE
	.align		4
.L_289:
        /*05dc*/ 	.byte	0x04, 0x11
        /*05de*/ 	.short	(.L_291 - .L_290)
	.align		4
.L_290:
        /*05e0*/ 	.word	index@(_ZN4vllm25fused_add_rms_norm_kernelIN3c104HalfELi8EEENSt9enable_ifIXaagtT0_Li0Esr4vllm12_typeConvertIT_EE6existsEvE4typeEPS4_lS7_PKS4_fii)
        /*05e4*/ 	.word	0x00000000


	//----- nvinfo : EIATTR_REGCOUNT
	.align		4
.L_291:
        /*05e8*/ 	.byte	0x04, 0x2f
        /*05ea*/ 	.short	(.L_293 - .L_292)
	.align		4
.L_292:
        /*05ec*/ 	.word	index@(_ZN4vllm25fused_add_rms_norm_kernelIN3c108BFloat16ELi8EEENSt9enable_ifIXaagtT0_Li0Esr4vllm12_typeConvertIT_EE6existsEvE4typeEPS4_lS7_PKS4_fii)
        /*05f0*/ 	.word	0x00000020


	//----- nvinfo : EIATTR_FRAME_SIZE
	.align		4
.L_293:
        /*05f4*/ 	.byte	0x04, 0x11
        /*05f6*/ 	.short	(.L_295 - .L_294)
	.align		4
.L_294:
        /*05f8*/ 	.word	index@(_ZN4vllm25fused_add_rms_norm_kernelIN3c108BFloat16ELi8EEENSt9enable_ifIXaagtT0_Li0Esr4vllm12_typeConvertIT_EE6existsEvE4typeEPS4_lS7_PKS4_fii)
        /*05fc*/ 	.word	0x00000000


	//----- nvinfo : EIATTR_REGCOUNT
	.align		4
.L_295:
        /*0600*/ 	.byte	0x04, 0x2f
        /*0602*/ 	.short	(.L_297 - .L_296)
	.align		4
.L_296:
        /*0604*/ 	.word	index@(_ZN4vllm25fused_add_rms_norm_kernelIfLi0EEENSt9enable_ifIXooeqT0_Li0Entsr4vllm12_typeConvertIT_EE6existsEvE4typeEPS2_lS5_PKS2_fii)
        /*0608*/ 	.word	0x00000016


	//----- nvinfo : EIATTR_FRAME_SIZE
	.align		4
.L_297:
        /*060c*/ 	.byte	0x04, 0x11
        /*060e*/ 	.short	(.L_299 - .L_298)
	.align		4
.L_298:
        /*0610*/ 	.word	index@(_ZN4vllm25fused_add_rms_norm_kernelIfLi0EEENSt9enable_ifIXooeqT0_Li0Entsr4vllm12_typeConvertIT_EE6existsEvE4typeEPS2_lS5_PKS2_fii)
        /*0614*/ 	.word	0x00000000


	//----- nvinfo : EIATTR_REGCOUNT
	.align		4
.L_299:
        /*0618*/ 	.byte	0x04, 0x2f
        /*061a*/ 	.short	(.L_301 - .L_300)
	.align		4
.L_300:
        /*061c*/ 	.word	index@(_ZN4vllm25fused_add_rms_norm_kernelIN3c104HalfELi0EEENSt9enable_ifIXooeqT0_Li0Entsr4vllm12_typeConvertIT_EE6existsEvE4typeEPS4_lS7_PKS4_fii)
        /*0620*/ 	.word	0x00000016


	//----- nvinfo : EIATTR_FRAME_SIZE
	.align		4
.L_301:
        /*0624*/ 	.byte	0x04, 0x11
        /*0626*/ 	.short	(.L_303 - .L_302)
	.align		4
.L_302:
        /*0628*/ 	.word	index@(_ZN4vllm25fused_add_rms_norm_kernelIN3c104HalfELi0EEENSt9enable_ifIXooeqT0_Li0Entsr4vllm12_typeConvertIT_EE6existsEvE4typeEPS4_lS7_PKS4_fii)
        /*062c*/ 	.word	0x00000000


	//----- nvinfo : EIATTR_REGCOUNT
	.align		4
.L_303:
        /*0630*/ 	.byte	0x04, 0x2f
        /*0632*/ 	.short	(.L_305 - .L_304)
	.align		4
.L_304:
        /*0634*/ 	.word	index@(_ZN4vllm25fused_add_rms_norm_kernelIN3c108BFloat16ELi0EEENSt9enable_ifIXooeqT0_Li0Entsr4vllm12_typeConvertIT_EE6existsEvE4typeEPS4_lS7_PKS4_fii)
        /*0638*/ 	.word	0x00000016


	//----- nvinfo : EIATTR_FRAME_SIZE
	.align		4
.L_305:
        /*063c*/ 	.byte	0x04, 0x11
        /*063e*/ 	.short	(.L_307 - .L_306)
	.align		4
.L_306:
        /*0640*/ 	.word	index@(_ZN4vllm25fused_add_rms_norm_kernelIN3c108BFloat16ELi0EEENSt9enable_ifIXooeqT0_Li0Entsr4vllm12_typeConvertIT_EE6existsEvE4typeEPS4_lS7_PKS4_fii)
        /*0644*/ 	.word	0x00000000


	//----- nvinfo : EIATTR_MIN_STACK_SIZE
	.align		4
.L_307:
        /*0648*/ 	.byte	0x04, 0x12
        /*064a*/ 	.short	(.L_309 - .L_308)
	.align		4
.L_308:
        /*064c*/ 	.word	index@(_ZN4vllm25fused_add_rms_norm_kernelIN3c108BFloat16ELi0EEENSt9enable_ifIXooeqT0_Li0Entsr4vllm12_typeConvertIT_EE6existsEvE4typeEPS4_lS7_PKS4_fii)
        /*0650*/ 	.word	0x00000000


	//----- nvinfo : EIATTR_MIN_STACK_SIZE
	.align		4
.L_309:
        /*0654*/ 	.byte	0x04, 0x12
        /*0656*/ 	.short	(.L_311 - .L_310)
	.align		4
.L_310:
        /*0658*/ 	.word	index@(_ZN4vllm25fused_add_rms_norm_kernelIN3c104HalfELi0EEENSt9enable_ifIXooeqT0_Li0Entsr4vllm12_typeConvertIT_EE6existsEvE4typeEPS4_lS7_PKS4_fii)
        /*065c*/ 	.word	0x00000000


	//----- nvinfo : EIATTR_MIN_STACK_SIZE
	.align		4
.L_311:
        /*0660*/ 	.byte	0x04, 0x12
        /*0662*/ 	.short	(.L_313 - .L_312)
	.align		4
.L_312:
        /*0664*/ 	.word	index@(_ZN4vllm25fused_add_rms_norm_kernelIfLi0EEENSt9enable_ifIXooeqT0_Li0Entsr4vllm12_typeConvertIT_EE6existsEvE4typeEPS2_lS5_PKS2_fii)
        /*0668*/ 	.word	0x00000000


	//----- nvinfo : EIATTR_MIN_STACK_SIZE
	.align		4
.L_313:
        /*066c*/ 	.byte	0x04, 0x12
        /*066e*/ 	.short	(.L_315 - .L_314)
	.align		4
.L_314:
        /*0670*/ 	.word	index@(_ZN4vllm25fused_add_rms_norm_kernelIN3c108BFloat16ELi8EEENSt9enable_ifIXaagtT0_Li0Esr4vllm12_typeConvertIT_EE6existsEvE4typeEPS4_lS7_PKS4_fii)
        /*0674*/ 	.word	0x00000000


	//----- nvinfo : EIATTR_MIN_STACK_SIZE
	.align		4
.L_315:
        /*0678*/ 	.byte	0x04, 0x12
        /*067a*/ 	.short	(.L_317 - .L_316)
	.align		4
.L_316:
        /*067c*/ 	.word	index@(_ZN4vllm25fused_add_rms_norm_kernelIN3c104HalfELi8EEENSt9enable_ifIXaagtT0_Li0Esr4vllm12_typeConvertIT_EE6existsEvE4typeEPS4_lS7_PKS4_fii)
        /*0680*/ 	.word	0x00000000


	//----- nvinfo : EIATTR_MIN_STACK_SIZE
	.align		4
.L_317:
        /*0684*/ 	.byte	0x04, 0x12
        /*0686*/ 	.short	(.L_319 - .L_318)
	.align		4
.L_318:
        /*0688*/ 	.word	index@(_ZN4vllm25fused_add_rms_norm_kernelIfLi8EEENSt9enable_ifIXaagtT0_Li0Esr4vllm12_typeConvertIT_EE6existsEvE4typeEPS2_lS5_PKS2_fii)
        /*068c*/ 	.word	0x00000000


	//----- nvinfo : EIATTR_MIN_STACK_SIZE
	.align		4
.L_319:
        /*0690*/ 	.byte	0x04, 0x12
        /*0692*/ 	.short	(.L_321 - .L_320)
	.align		4
.L_320:
        /*0694*/ 	.word	index@(_ZN4vllm15rms_norm_kernelIN3c108BFloat16ELi1ELi4EEEvPT_PKS3_lllllS6_fii)
        /*0698*/ 	.word	0x00000000


	//----- nvinfo : EIATTR_MIN_STACK_SIZE
	.align		4
.L_321:
        /*069c*/ 	.byte	0x04, 0x12
        /*069e*/ 	.short	(.L_323 - .L_322)
	.align		4
.L_322:
        /*06a0*/ 	.word	index@(_ZN4vllm15rms_norm_kernelIN3c108BFloat16ELi2ELi4EEEvPT_PKS3_lllllS6_fii)
        /*06a4*/ 	.word	0x00000000


	//----- nvinfo : EIATTR_MIN_STACK_SIZE
	.align		4
.L_323:
        /*06a8*/ 	.byte	0x04, 0x12
        /*06aa*/ 	.short	(.L_325 - .L_324)
	.align		4
.L_324:
        /*06ac*/ 	.word	index@(_ZN4vllm15rms_norm_kernelIN3c108BFloat16ELi4ELi4EEEvPT_PKS3_lllllS6_fii)
        /*06b0*/ 	.word	0x00000000


	//----- nvinfo : EIATTR_MIN_STACK_SIZE
	.align		4
.L_325:
        /*06b4*/ 	.byte	0x04, 0x12
        /*06b6*/ 	.short	(.L_327 - .L_326)
	.align		4
.L_326:
        /*06b8*/ 	.word	index@(_ZN4vllm15rms_norm_kernelIN3c108BFloat16ELi8ELi4EEEvPT_PKS3_lllllS6_fii)
        /*06bc*/ 	.word	0x00000000


	//----- nvinfo : EIATTR_MIN_STACK_SIZE
	.align		4
.L_327:
        /*06c0*/ 	.byte	0x04, 0x12
        /*06c2*/ 	.short	(.L_329 - .L_328)
	.align		4
.L_328:
        /*06c4*/ 	.word	index@(_ZN4vllm15rms_norm_kernelIN3c108BFloat16ELi16ELi4EEEvPT_PKS3_lllllS6_fii)
        /*06c8*/ 	.word	0x00000000


	//----- nvinfo : EIATTR_MIN_STACK_SIZE
	.align		4
.L_329:
        /*06cc*/ 	.byte	0x04, 0x12
        /*06ce*/ 	.short	(.L_331 - .L_330)
	.align		4
.L_330:
        /*06d0*/ 	.word	index@(_ZN4vllm15rms_norm_kernelIN3c104HalfELi1ELi4EEEvPT_PKS3_lllllS6_fii)
        /*06d4*/ 	.word	0x00000000


	//----- nvinfo : EIATTR_MIN_STACK_SIZE
	.align		4
.L_331:
        /*06d8*/ 	.byte	0x04, 0x12
        /*06da*/ 	.short	(.L_333 - .L_332)
	.align		4
.L_332:
        /*06dc*/ 	.word	index@(_ZN4vllm15rms_norm_kernelIN3c104HalfELi2ELi4EEEvPT_PKS3_lllllS6_fii)
        /*06e0*/ 	.word	0x00000000


	//----- nvinfo : EIATTR_MIN_STACK_SIZE
	.align		4
.L_333:
        /*06e4*/ 	.byte	0x04, 0x12
        /*06e6*/ 	.short	(.L_335 - .L_334)
	.align		4
.L_334:
        /*06e8*/ 	.word	index@(_ZN4vllm15rms_norm_kernelIN3c104HalfELi4ELi4EEEvPT_PKS3_lllllS6_fii)
        /*06ec*/ 	.word	0x00000000


	//----- nvinfo : EIATTR_MIN_STACK_SIZE
	.align		4
.L_335:
        /*06f0*/ 	.byte	0x04, 0x12
        /*06f2*/ 	.short	(.L_337 - .L_336)
	.align		4
.L_336:
        /*06f4*/ 	.word	index@(_ZN4vllm15rms_norm_kernelIN3c104HalfELi8ELi4EEEvPT_PKS3_lllllS6_fii)
        /*06f8*/ 	.word	0x00000000


	//----- nvinfo : EIATTR_MIN_STACK_SIZE
	.align		4
.L_337:
        /*06fc*/ 	.byte	0x04, 0x12
        /*06fe*/ 	.short	(.L_339 - .L_338)
	.align		4
.L_338:
        /*0700*/ 	.word	index@(_ZN4vllm15rms_norm_kernelIN3c104HalfELi16ELi4EEEvPT_PKS3_lllllS6_fii)
        /*0704*/ 	.word	0x00000000


	//----- nvinfo : EIATTR_MIN_STACK_SIZE
	.align		4
.L_339:
        /*0708*/ 	.byte	0x04, 0x12
        /*070a*/ 	.short	(.L_341 - .L_340)
	.align		4
.L_340:
        /*070c*/ 	.word	index@(_ZN4vllm15rms_norm_kernelIfLi1ELi4EEEvPT_PKS1_lllllS4_fii)
        /*0710*/ 	.word	0x00000000


	//----- nvinfo : EIATTR_MIN_STACK_SIZE
	.align		4
.L_341:
        /*0714*/ 	.byte	0x04, 0x12
        /*0716*/ 	.short	(.L_343 - .L_342)
	.align		4
.L_342:
        /*0718*/ 	.word	index@(_ZN4vllm15rms_norm_kernelIfLi2ELi4EEEvPT_PKS1_lllllS4_fii)
        /*071c*/ 	.word	0x00000000


	//----- nvinfo : EIATTR_MIN_STACK_SIZE
	.align		4
.L_343:
        /*0720*/ 	.byte	0x04, 0x12
        /*0722*/ 	.short	(.L_345 - .L_344)
	.align		4
.L_344:
        /*0724*/ 	.word	index@(_ZN4vllm15rms_norm_kernelIfLi4ELi4EEEvPT_PKS1_lllllS4_fii)
        /*0728*/ 	.word	0x00000000


	//----- nvinfo : EIATTR_MIN_STACK_SIZE
	.align		4
.L_345:
        /*072c*/ 	.byte	0x04, 0x12
        /*072e*/ 	.short	(.L_347 - .L_346)
	.align		4
.L_346:
        /*0730*/ 	.word	index@(_ZN4vllm15rms_norm_kernelIfLi8ELi4EEEvPT_PKS1_lllllS4_fii)
        /*0734*/ 	.word	0x00000000


	//----- nvinfo : EIATTR_MIN_STACK_SIZE
	.align		4
.L_347:
        /*0738*/ 	.byte	0x04, 0x12
        /*073a*/ 	.short	(.L_349 - .L_348)
	.align		4
.L_348:
        /*073c*/ 	.word	index@(_ZN4vllm15rms_norm_kernelIfLi16ELi4EEEvPT_PKS1_lllllS4_fii)
        /*0740*/ 	.word	0x00000000


	//----- nvinfo : EIATTR_MIN_STACK_SIZE
	.align		4
.L_349:
        /*0744*/ 	.byte	0x04, 0x12
        /*0746*/ 	.short	(.L_351 - .L_350)
	.align		4
.L_350:
        /*0748*/ 	.word	index@(_ZN4vllm15rms_norm_kernelIN3c108BFloat16ELi1ELi3EEEvPT_PKS3_lllllS6_fii)
        /*074c*/ 	.word	0x00000000


	//----- nvinfo : EIATTR_MIN_STACK_SIZE
	.align		4
.L_351:
        /*0750*/ 	.byte	0x04, 0x12
        /*0752*/ 	.short	(.L_353 - .L_352)
	.align		4
.L_352:
        /*0754*/ 	.word	index@(_ZN4vllm15rms_norm_kernelIN3c108BFloat16ELi2ELi3EEEvPT_PKS3_lllllS6_fii)
        /*0758*/ 	.word	0x00000000


	//----- nvinfo : EIATTR_MIN_STACK_SIZE
	.align		4
.L_353:
        /*075c*/ 	.byte	0x04, 0x12
        /*075e*/ 	.short	(.L_355 - .L_354)
	.align		4
.L_354:
        /*0760*/ 	.word	index@(_ZN4vllm15rms_norm_kernelIN3c108BFloat16ELi4ELi3EEEvPT_PKS3_lllllS6_fii)
        /*0764*/ 	.word	0x00000000


	//----- nvinfo : EIATTR_MIN_STACK_SIZE
	.align		4
.L_355:
        /*0768*/ 	.byte	0x04, 0x12
        /*076a*/ 	.short	(.L_357 - .L_356)
	.align		4
.L_356:
        /*076c*/ 	.word	index@(_ZN4vllm15rms_norm_kernelIN3c108BFloat16ELi8ELi3EEEvPT_PKS3_lllllS6_fii)
        /*0770*/ 	.word	0x00000000


	//----- nvinfo : EIATTR_MIN_STACK_SIZE
	.align		4
.L_357:
        /*0774*/ 	.byte	0x04, 0x12
        /*0776*/ 	.short	(.L_359 - .L_358)
	.align		4
.L_358:
        /*0778*/ 	.word	index@(_ZN4vllm15rms_norm_kernelIN3c108BFloat16ELi16ELi3EEEvPT_PKS3_lllllS6_fii)
        /*077c*/ 	.word	0x00000000


	//----- nvinfo : EIATTR_MIN_STACK_SIZE
	.align		4
.L_359:
        /*0780*/ 	.byte	0x04, 0x12
        /*0782*/ 	.short	(.L_361 - .L_360)
	.align		4
.L_360:
        /*0784*/ 	.word	index@(_ZN4vllm15rms_norm_kernelIN3c104HalfELi1ELi3EEEvPT_PKS3_lllllS6_fii)
        /*0788*/ 	.word	0x00000000


	//----- nvinfo : EIATTR_MIN_STACK_SIZE
	.align		4
.L_361:
        /*078c*/ 	.byte	0x04, 0x12
        /*078e*/ 	.short	(.L_363 - .L_362)
	.align		4
.L_362:
        /*0790*/ 	.word	index@(_ZN4vllm15rms_norm_kernelIN3c104HalfELi2ELi3EEEvPT_PKS3_lllllS6_fii)
        /*0794*/ 	.word	0x00000000


	//----- nvinfo : EIATTR_MIN_STACK_SIZE
	.align		4
.L_363:
        /*0798*/ 	.byte	0x04, 0x12
        /*079a*/ 	.short	(.L_365 - .L_364)
	.align		4
.L_364:
        /*079c*/ 	.word	index@(_ZN4vllm15rms_norm_kernelIN3c104HalfELi4ELi3EEEvPT_PKS3_lllllS6_fii)
        /*07a0*/ 	.word	0x00000000


	//----- nvinfo : EIATTR_MIN_STACK_SIZE
	.align		4
.L_365:
        /*07a4*/ 	.byte	0x04, 0x12
        /*07a6*/ 	.short	(.L_367 - .L_366)
	.align		4
.L_366:
        /*07a8*/ 	.word	index@(_ZN4vllm15rms_norm_kernelIN3c104HalfELi8ELi3EEEvPT_PKS3_lllllS6_fii)
        /*07ac*/ 	.word	0x00000000


	//----- nvinfo : EIATTR_MIN_STACK_SIZE
	.align		4
.L_367:
        /*07b0*/ 	.byte	0x04, 0x12
        /*07b2*/ 	.short	(.L_369 - .L_368)
	.align		4
.L_368:
        /*07b4*/ 	.word	index@(_ZN4vllm15rms_norm_kernelIN3c104HalfELi16ELi3EEEvPT_PKS3_lllllS6_fii)
        /*07b8*/ 	.word	0x00000000


	//----- nvinfo : EIATTR_MIN_STACK_SIZE
	.align		4
.L_369:
        /*07bc*/ 	.byte	0x04, 0x12
        /*07be*/ 	.short	(.L_371 - .L_370)
	.align		4
.L_370:
        /*07c0*/ 	.word	index@(_ZN4vllm15rms_norm_kernelIfLi1ELi3EEEvPT_PKS1_lllllS4_fii)
        /*07c4*/ 	.word	0x00000000


	//----- nvinfo : EIATTR_MIN_STACK_SIZE
	.align		4
.L_371:
        /*07c8*/ 	.byte	0x04, 0x12
        /*07ca*/ 	.short	(.L_373 - .L_372)
	.align		4
.L_372:
        /*07cc*/ 	.word	index@(_ZN4vllm15rms_norm_kernelIfLi2ELi3EEEvPT_PKS1_lllllS4_fii)
        /*07d0*/ 	.word	0x00000000


	//----- nvinfo : EIATTR_MIN_STACK_SIZE
	.align		4
.L_373:
        /*07d4*/ 	.byte	0x04, 0x12
        /*07d6*/ 	.short	(.L_375 - .L_374)
	.align		4
.L_374:
        /*07d8*/ 	.word	index@(_ZN4vllm15rms_norm_kernelIfLi4ELi3EEEvPT_PKS1_lllllS4_fii)
        /*07dc*/ 	.word	0x00000000


	//----- nvinfo : EIATTR_MIN_STACK_SIZE
	.align		4
.L_375:
        /*07e0*/ 	.byte	0x04, 0x12
        /*07e2*/ 	.short	(.L_377 - .L_376)
	.align		4
.L_376:
        /*07e4*/ 	.word	index@(_ZN4vllm15rms_norm_kernelIfLi8ELi3EEEvPT_PKS1_lllllS4_fii)
        /*07e8*/ 	.word	0x00000000


	//----- nvinfo : EIATTR_MIN_STACK_SIZE
	.align		4
.L_377:
        /*07ec*/ 	.byte	0x04, 0x12
        /*07ee*/ 	.short	(.L_379 - .L_378)
	.align		4
.L_378:
        /*07f0*/ 	.word	index@(_ZN4vllm15rms_norm_kernelIfLi16ELi3EEEvPT_PKS1_lllllS4_fii)
        /*07f4*/ 	.word	0x00000000


	//----- nvinfo : EIATTR_MIN_STACK_SIZE
	.align		4
.L_379:
        /*07f8*/ 	.byte	0x04, 0x12
        /*07fa*/ 	.short	(.L_381 - .L_380)
	.align		4
.L_380:
        /*07fc*/ 	.word	index@(_ZN4vllm15rms_norm_kernelIN3c108BFloat16ELi1ELi2EEEvPT_PKS3_lllllS6_fii)
        /*0800*/ 	.word	0x00000000


	//----- nvinfo : EIATTR_MIN_STACK_SIZE
	.align		4
.L_381:
        /*0804*/ 	.byte	0x04, 0x12
        /*0806*/ 	.short	(.L_383 - .L_382)
	.align		4
.L_382:
        /*0808*/ 	.word	index@(_ZN4vllm15rms_norm_kernelIN3c108BFloat16ELi2ELi2EEEvPT_PKS3_lllllS6_fii)
        /*080c*/ 	.word	0x00000000


	//----- nvinfo : EIATTR_MIN_STACK_SIZE
	.align		4
.L_383:
        /*0810*/ 	.byte	0x04, 0x12
        /*0812*/ 	.short	(.L_385 - .L_384)
	.align		4
.L_384:
        /*0814*/ 	.word	index@(_ZN4vllm15rms_norm_kernelIN3c108BFloat16ELi4ELi2EEEvPT_PKS3_lllllS6_fii)
        /*0818*/ 	.word	0x00000000


	//----- nvinfo : EIATTR_MIN_STACK_SIZE
	.align		4
.L_385:
        /*081c*/ 	.byte	0x04, 0x12
        /*081e*/ 	.short	(.L_387 - .L_386)
	.align		4
.L_386:
        /*0820*/ 	.word	index@(_ZN4vllm15rms_norm_kernelIN3c108BFloat16ELi8ELi2EEEvPT_PKS3_lllllS6_fii)
        /*0824*/ 	.word	0x00000000


	//----- nvinfo : EIATTR_MIN_STACK_SIZE
	.align		4
.L_387:
        /*0828*/ 	.byte	0x04, 0x12
        /*082a*/ 	.short	(.L_389 - .L_388)
	.align		4
.L_388:
        /*082c*/ 	.word	index@(_ZN4vllm15rms_norm_kernelIN3c108BFloat16ELi16ELi2EEEvPT_PKS3_lllllS6_fii)
        /*0830*/ 	.word	0x00000000


	//----- nvinfo : EIATTR_MIN_STACK_SIZE
	.align		4
.L_389:
        /*0834*/ 	.byte	0x04, 0x12
        /*0836*/ 	.short	(.L_391 - .L_390)
	.align		4
.L_390:
        /*0838*/ 	.word	index@(_ZN4vllm15rms_norm_kernelIN3c104HalfELi1ELi2EEEvPT_PKS3_lllllS6_fii)
        /*083c*/ 	.word	0x00000000


	//----- nvinfo : EIATTR_MIN_STACK_SIZE
	.align		4
.L_391:
        /*0840*/ 	.byte	0x04, 0x12
        /*0842*/ 	.short	(.L_393 - .L_392)
	.align		4
.L_392:
        /*0844*/ 	.word	index@(_ZN4vllm15rms_norm_kernelIN3c104HalfELi2ELi2EEEvPT_PKS3_lllllS6_fii)
        /*0848*/ 	.word	0x00000000


	//----- nvinfo : EIATTR_MIN_STACK_SIZE
	.align		4
.L_393:
        /*084c*/ 	.byte	0x04, 0x12
        /*084e*/ 	.short	(.L_395 - .L_394)
	.align		4
.L_394:
        /*0850*/ 	.word	index@(_ZN4vllm15rms_norm_kernelIN3c104HalfELi4ELi2EEEvPT_PKS3_lllllS6_fii)
        /*0854*/ 	.word	0x00000000


	//----- nvinfo : EIATTR_MIN_STACK_SIZE
	.align		4
.L_395:
        /*0858*/ 	.byte	0x04, 0x12
        /*085a*/ 	.short	(.L_397 - .L_396)
	.align		4
.L_396:
        /*085c*/ 	.word	index@(_ZN4vllm15rms_norm_kernelIN3c104HalfELi8ELi2EEEvPT_PKS3_lllllS6_fii)
        /*0860*/ 	.word	0x00000000


	//----- nvinfo : EIATTR_MIN_STACK_SIZE
	.align		4
.L_397:
        /*0864*/ 	.byte	0x04, 0x12
        /*0866*/ 	.short	(.L_399 - .L_398)
	.align		4
.L_398:
        /*0868*/ 	.word	index@(_ZN4vllm15rms_norm_kernelIN3c104HalfELi16ELi2EEEvPT_PKS3_lllllS6_fii)
        /*086c*/ 	.word	0x00000000


	//----- nvinfo : EIATTR_MIN_STACK_SIZE
	.align		4
.L_399:
        /*0870*/ 	.byte	0x04, 0x12
        /*0872*/ 	.short	(.L_401 - .L_400)
	.align		4
.L_400:
        /*0874*/ 	.word	index@(_ZN4vllm15rms_norm_kernelIfLi1ELi2EEEvPT_PKS1_lllllS4_fii)
        /*0878*/ 	.word	0x00000000


	//----- nvinfo : EIATTR_MIN_STACK_SIZE
	.align		4
.L_401:
        /*087c*/ 	.byte	0x04, 0x12
        /*087e*/ 	.short	(.L_403 - .L_402)
	.align		4
.L_402:
        /*0880*/ 	.word	index@(_ZN4vllm15rms_norm_kernelIfLi2ELi2EEEvPT_PKS1_lllllS4_fii)
        /*0884*/ 	.word	0x00000000


	//----- nvinfo : EIATTR_MIN_STACK_SIZE
	.align		4
.L_403:
        /*0888*/ 	.byte	0x04, 0x12
        /*088a*/ 	.short	(.L_405 - .L_404)
	.align		4
.L_404:
        /*088c*/ 	.word	index@(_ZN4vllm15rms_norm_kernelIfLi4ELi2EEEvPT_PKS1_lllllS4_fii)
        /*0890*/ 	.word	0x00000000


	//----- nvinfo : EIATTR_MIN_STACK_SIZE
	.align		4
.L_405:
        /*0894*/ 	.byte	0x04, 0x12
        /*0896*/ 	.short	(.L_407 - .L_406)
	.align		4
.L_406:
        /*0898*/ 	.word	index@(_ZN4vllm15rms_norm_kernelIfLi8ELi2EEEvPT_PKS1_lllllS4_fii)
        /*089c*/ 	.word	0x00000000


	//----- nvinfo : EIATTR_MIN_STACK_SIZE
	.align		4
.L_407:
        /*08a0*/ 	.byte	0x04, 0x12
        /*08a2*/ 	.short	(.L_409 - .L_408)
	.align		4
.L_408:
        /*08a4*/ 	.word	index@(_ZN4vllm15rms_norm_kernelIfLi16ELi2EEEvPT_PKS1_lllllS4_fii)
        /*08a8*/ 	.word	0x00000000


	//----- nvinfo : EIATTR_MIN_STACK_SIZE
	.align		4
.L_409:
        /*08ac*/ 	.byte	0x04, 0x12
        /*08ae*/ 	.short	(.L_411 - .L_410)
	.align		4
.L_410:
        /*08b0*/ 	.word	index@(_ZN3cub17CUB_300001_SM_9006detail11EmptyKernelIvEEvv)
        /*08b4*/ 	.word	0x00000000
.L_411:


//--------------------- .nv.compat                --------------------------
	.section	.nv.compat,"",@"SHT_CUDA_COMPAT_INFO"
	.align	4
        /*0000*/ 	.byte	0x02, 0x09, 0x01, 0x00, 0x02, 0x02, 0x01, 0x00, 0x02, 0x05, 0x05, 0x00, 0x03, 0x07, 0x01, 0x01
        /*0010*/ 	.byte	0x02, 0x03, 0x00, 0x00, 0x02, 0x06, 0x01, 0x00, 0x04, 0x0b, 0x08, 0x00, 0x00, 0x00, 0x00, 0x00
        /*0020*/ 	.byte	0x00, 0x00, 0x00, 0x00


//--------------------- .nv.info._ZN4vllm25fused_add_rms_norm_kernelIN3c108BFloat16ELi0EEENSt9enable_ifIXooeqT0_Li0Entsr4vllm12_typeConvertIT_EE6existsEvE4typeEPS4_lS7_PKS4_fii --------------------------
	.section	.nv.info._ZN4vllm25fused_add_rms_norm_kernelIN3c108BFloat16ELi0EEENSt9enable_ifIXooeqT0_Li0Entsr4vllm12_typeConvertIT_EE6existsEvE4typeEPS4_lS7_PKS4_fii,"",@"SHT_CUDA_INFO"
	.sectionflags	@""
	.align	4


	//----- nvinfo : EIATTR_CUDA_API_VERSION
	.align		4
        /*0000*/ 	.byte	0x04, 0x37
        /*0002*/ 	.short	(.L_413 - .L_412)
.L_412:
        /*0004*/ 	.word	0x00000082


	//----- nvinfo : EIATTR_KPARAM_INFO
	.align		4
.L_413:
        /*0008*/ 	.byte	0x04, 0x17
        /*000a*/ 	.short	(.L_415 - .L_414)
.L_414:
        /*000c*/ 	.word	0x00000000
        /*0010*/ 	.short	0x0006
        /*0012*/ 	.short	0x0028
        /*0014*/ 	.byte	0x00, 0xf0, 0x11, 0x00


	//----- nvinfo : EIATTR_KPARAM_INFO
	.align		4
.L_415:
        /*0018*/ 	.byte	0x04, 0x17
        /*001a*/ 	.short	(.L_417 - .L_416)
.L_416:
        /*001c*/ 	.word	0x00000000
        /*0020*/ 	.short	0x0005
        /*0022*/ 	.short	0x0024
        /*0024*/ 	.byte	0x00, 0xf0, 0x11, 0x00


	//----- nvinfo : EIATTR_KPARAM_INFO
	.align		4
.L_417:
        /*0028*/ 	.byte	0x04, 0x17
        /*002a*/ 	.short	(.L_419 - .L_418)
.L_418:
        /*002c*/ 	.word	0x00000000
        /*0030*/ 	.short	0x0004
        /*0032*/ 	.short	0x0020
        /*0034*/ 	.byte	0x00, 0xf0, 0x11, 0x00


	//----- nvinfo : EIATTR_KPARAM_INFO
	.align		4
.L_419:
        /*0038*/ 	.byte	0x04, 0x17
        /*003a*/ 	.short	(.L_421 - .L_420)
.L_420:
        /*003c*/ 	.word	0x00000000
        /*0040*/ 	.short	0x0003
        /*0042*/ 	.short	0x0018
        /*0044*/ 	.byte	0x00, 0xf0, 0x21, 0x00


	//----- nvinfo : EIATTR_KPARAM_INFO
	.align		4
.L_421:
        /*0048*/ 	.byte	0x04, 0x17
        /*004a*/ 	.short	(.L_423 - .L_422)
.L_422:
        /*004c*/ 	.word	0x00000000
        /*0050*/ 	.short	0x0002
        /*0052*/ 	.short	0x0010
        /*0054*/ 	.byte	0x00, 0xf0, 0x21, 0x00


	//----- nvinfo : EIATTR_KPARAM_INFO
	.align		4
.L_423:
        /*0058*/ 	.byte	0x04, 0x17
        /*005a*/ 	.short	(.L_425 - .L_424)
.L_424:
        /*005c*/ 	.word	0x00000000
        /*0060*/ 	.short	0x0001
        /*0062*/ 	.short	0x0008
        /*0064*/ 	.byte	0x00, 0xf0, 0x21, 0x00


	//----- nvinfo : EIATTR_KPARAM_INFO
	.align		4
.L_425:
        /*0068*/ 	.byte	0x04, 0x17
        /*006a*/ 	.short	(.L_427 - .L_426)
.L_426:
        /*006c*/ 	.word	0x00000000
        /*0070*/ 	.short	0x0000
        /*0072*/ 	.short	0x0000
        /*0074*/ 	.byte	0x00, 0xf0, 0x21, 0x00


	//----- nvinfo : EIATTR_SPARSE_MMA_MASK
	.align		4
.L_427:
        /*0078*/ 	.byte	0x03, 0x50
        /*007a*/ 	.short	0x0000


	//----- nvinfo : EIATTR_MAXREG_COUNT
	.align		4
        /*007c*/ 	.byte	0x03, 0x1b
        /*007e*/ 	.short	0x00ff


	//----- nvinfo : EIATTR_NUM_BARRIERS
	.align		4
        /*0080*/ 	.byte	0x02, 0x4c
        /*0082*/ 	.byte	0x01
	.zero		1


	//----- nvinfo : EIATTR_MERCURY_ISA_VERSION
	.align		4
        /*0084*/ 	.byte	0x03, 0x5f
        /*0086*/ 	.short	0x0101


	//----- nvinfo : EIATTR_COOP_GROUP_MASK_REGIDS
	.align		4
        /*0088*/ 	.byte	0x04, 0x29
        /*008a*/ 	.short	(.L_429 - .L_428)


	//   ....[0]....
.L_428:
        /*008c*/ 	.word	0xffffffff


	//   ....[1]....
        /*0090*/ 	.word	0xffffffff


	//   ....[2]....
        /*0094*/ 	.word	0xffffffff


	//   ....[3]....
        /*0098*/ 	.word	0xffffffff


	//   ....[4]....
        /*009c*/ 	.word	0xffffffff


	//   ....[5]....
        /*00a0*/ 	.word	0xffffffff


	//   ....[6]....
        /*00a4*/ 	.word	0xffffffff


	//   ....[7]....
        /*00a8*/ 	.word	0xffffffff


	//   ....[8]....
        /*00ac*/ 	.word	0xffffffff


	//   ....[9]....
        /*00b0*/ 	.word	0xffffffff


	//----- nvinfo : EIATTR_COOP_GROUP_INSTR_OFFSETS
	.align		4
.L_429:
        /*00b4*/ 	.byte	0x04, 0x28
        /*00b6*/ 	.short	(.L_431 - .L_430)


	//   ....[0]....
.L_430:
        /*00b8*/ 	.word	0x00000310


	//   ....[1]....
        /*00bc*/ 	.word	0x00000340


	//   ....[2]....
        /*00c0*/ 	.word	0x000003a0


	//   ....[3]....
        /*00c4*/ 	.word	0x000003e0


	//   ....[4]....
        /*00c8*/ 	.word	0x00000400


	//   ....[5]....
        /*00cc*/ 	.word	0x00000920


	//   ....[6]....
        /*00d0*/ 	.word	0x00000960


	//   ....[7]....
        /*00d4*/ 	.word	0x00000990


	//   ....[8]....
        /*00d8*/ 	.word	0x000009b0


	//   ....[9]....
        /*00dc*/ 	.word	0x000009d0


	//----- nvinfo : EIATTR_EXIT_INSTR_OFFSETS
	.align		4
.L_431:
        /*00e0*/ 	.byte	0x04, 0x1c
        /*00e2*/ 	.short	(.L_433 - .L_432)


	//   ....[0]....
.L_432:
        /*00e4*/ 	.word	0x00000e70


	//   ....[1]....
        /*00e8*/ 	.word	0x00001070


	//----- nvinfo : EIATTR_CRS_STACK_SIZE
	.align		4
.L_433:
        /*00ec*/ 	.byte	0x04, 0x1e
        /*00ee*/ 	.short	(.L_435 - .L_434)
.L_434:
        /*00f0*/ 	.word	0x00000000


	//----- nvinfo : EIATTR_CBANK_PARAM_SIZE
	.align		4
.L_435:
        /*00f4*/ 	.byte	0x03, 0x19
        /*00f6*/ 	.short	0x002c


	//----- nvinfo : EIATTR_PARAM_CBANK
	.align		4
        /*00f8*/ 	.byte	0x04, 0x0a
        /*00fa*/ 	.short	(.L_437 - .L_436)
	.align		4
.L_436:
        /*00fc*/ 	.word	index@(.nv.constant0._ZN4vllm25fused_add_rms_norm_kernelIN3c108BFloat16ELi0EEENSt9enable_ifIXooeqT0_Li0Entsr4vllm12_typeConvertIT_EE6existsEvE4typeEPS4_lS7_PKS4_fii)
        /*0100*/ 	.short	0x0210
        /*0102*/ 	.short	0x002c


	//----- nvinfo : EIATTR_SW_WAR
	.align		4
.L_437:
        /*0104*/ 	.byte	0x04, 0x36
        /*0106*/ 	.short	(.L_439 - .L_438)
.L_438:
        /*0108*/ 	.word	0x00000008
.L_439:


//--------------------- .nv.info._ZN4vllm25fused_add_rms_norm_kernelIN3c104HalfELi0EEENSt9enable_ifIXooeqT0_Li0Entsr4vllm12_typeConvertIT_EE6existsEvE4typeEPS4_lS7_PKS4_fii --------------------------
	.section	.nv.info._ZN4vllm25fused_add_rms_norm_kernelIN3c104HalfELi0EEENSt9enable_ifIXooeqT0_Li0Entsr4vllm12_typeConvertIT_EE6existsEvE4typeEPS4_lS7_PKS4_fii,"",@"SHT_CUDA_INFO"
	.sectionflags	@""
	.align	4


	//----- nvinfo : EIATTR_CUDA_API_VERSION
	.align		4
        /*0000*/ 	.byte	0x04, 0x37
        /*0002*/ 	.short	(.L_441 - .L_440)
.L_440:
        /*0004*/ 	.word	0x00000082


	//----- nvinfo : EIATTR_KPARAM_INFO
	.align		4
.L_441:
        /*0008*/ 	.byte	0x04, 0x17
        /*000a*/ 	.short	(.L_443 - .L_442)
.L_442:
        /*000c*/ 	.word	0x00000000
        /*0010*/ 	.short	0x0006
        /*0012*/ 	.short	0x0028
        /*0014*/ 	.byte	0x00, 0xf0, 0x11, 0x00


	//----- nvinfo : EIATTR_KPARAM_INFO
	.align		4
.L_443:
        /*0018*/ 	.byte	0x04, 0x17
        /*001a*/ 	.short	(.L_445 - .L_444)
.L_444:
        /*001c*/ 	.word	0x00000000
        /*0020*/ 	.short	0x0005
        /*0022*/ 	.short	0x0024
        /*0024*/ 	.byte	0x00, 0xf0, 0x11, 0x00


	//----- nvinfo : EIATTR_KPARAM_INFO
	.align		4
.L_445:
        /*0028*/ 	.byte	0x04, 0x17
        /*002a*/ 	.short	(.L_447 - .L_446)
.L_446:
        /*002c*/ 	.word	0x00000000
        /*0030*/ 	.short	0x0004
        /*0032*/ 	.short	0x0020
        /*0034*/ 	.byte	0x00, 0xf0, 0x11, 0x00


	//----- nvinfo : EIATTR_KPARAM_INFO
	.align		4
.L_447:
        /*0038*/ 	.byte	0x04, 0x17
        /*003a*/ 	.short	(.L_449 - .L_448)
.L_448:
        /*003c*/ 	.word	0x00000000
        /*0040*/ 	.short	0x0003
        /*0042*/ 	.short	0x0018
        /*0044*/ 	.byte	0x00, 0xf0, 0x21, 0x00


	//----- nvinfo : EIATTR_KPARAM_INFO
	.align		4
.L_449:
        /*0048*/ 	.byte	0x04, 0x17
        /*004a*/ 	.short	(.L_451 - .L_450)
.L_450:
        /*004c*/ 	.word	0x00000000
        /*0050*/ 	.short	0x0002
        /*0052*/ 	.short	0x0010
        /*0054*/ 	.byte	0x00, 0xf0, 0x21, 0x00


	//----- nvinfo : EIATTR_KPARAM_INFO
	.align		4
.L_451:
        /*0058*/ 	.byte	0x04, 0x17
        /*005a*/ 	.short	(.L_453 - .L_452)
.L_452:
        /*005c*/ 	.word	0x00000000
        /*0060*/ 	.short	0x0001
        /*0062*/ 	.short	0x0008
        /*0064*/ 	.byte	0x00, 0xf0, 0x21, 0x00


	//----- nvinfo : EIATTR_KPARAM_INFO
	.align		4
.L_453:
        /*0068*/ 	.byte	0x04, 0x17
        /*006a*/ 	.short	(.L_455 - .L_454)
.L_454:
        /*006c*/ 	.word	0x00000000
        /*0070*/ 	.short	0x0000
        /*0072*/ 	.short	0x0000
        /*0074*/ 	.byte	0x00, 0xf0, 0x21, 0x00


	//----- nvinfo : EIATTR_SPARSE_MMA_MASK
	.align		4
.L_455:
        /*0078*/ 	.byte	0x03, 0x50
        /*007a*/ 	.short	0x0000


	//----- nvinfo : EIATTR_MAXREG_COUNT
	.align		4
        /*007c*/ 	.byte	0x03, 0x1b
        /*007e*/ 	.short	0x00ff


	//----- nvinfo : EIATTR_NUM_BARRIERS
	.align		4
        /*0080*/ 	.byte	0x02, 0x4c
        /*0082*/ 	.byte	0x01
	.zero		1


	//----- nvinfo : EIATTR_MERCURY_ISA_VERSION
	.align		4
        /*0084*/ 	.byte	0x03, 0x5f
        /*0086*/ 	.short	0x0101


	//----- nvinfo : EIATTR_COOP_GROUP_MASK_REGIDS
	.align		4
        /*0088*/ 	.byte	0x04, 0x29
        /*008a*/ 	.short	(.L_457 - .L_456)


	//   ....[0]....
.L_456:
        /*008c*/ 	.word	0xffffffff


	//   ....[1]....
        /*0090*/ 	.word	0xffffffff


	//   ....[2]....
        /*0094*/ 	.word	0xffffffff


	//   ....[3]....
        /*0098*/ 	.word	0xffffffff


	//   ....[4]....
        /*009c*/ 	.word	0xffffffff


	//   ....[5]....
        /*00a0*/ 	.word	0xffffffff


	//   ....[6]....
        /*00a4*/ 	.word	0xffffffff


	//   ....[7]....
        /*00a8*/ 	.word	0xffffffff


	//   ....[8]....
        /*00ac*/ 	.word	0xffffffff


	//   ....[9]....
        /*00b0*/ 	.word	0xffffffff


	//----- nvinfo : EIATTR_COOP_GROUP_INSTR_OFFSETS
	.align		4
.L_457:
        /*00b4*/ 	.byte	0x04, 0x28
        /*00b6*/ 	.short	(.L_459 - .L_458)


	//   ....[0]....
.L_458:
        /*00b8*/ 	.word	0x00000310


	//   ....[1]....
        /*00bc*/ 	.word	0x00000340


	//   ....[2]....
        /*00c0*/ 	.word	0x000003a0


	//   ....[3]....
        /*00c4*/ 	.word	0x000003e0


	//   ....[4]....
        /*00c8*/ 	.word	0x00000400


	//   ....[5]....
        /*00cc*/ 	.word	0x00000920


	//   ....[6]....
        /*00d0*/ 	.word	0x00000960


	//   ....[7]....
        /*00d4*/ 	.word	0x00000990


	//   ....[8]....
        /*00d8*/ 	.word	0x000009b0


	//   ....[9]....
        /*00dc*/ 	.word	0x000009d0


	//----- nvinfo : EIATTR_EXIT_INSTR_OFFSETS
	.align		4
.L_459:
        /*00e0*/ 	.byte	0x04, 0x1c
        /*00e2*/ 	.short	(.L_461 - .L_460)


	//   ....[0]....
.L_460:
        /*00e4*/ 	.word	0x00000e70


	//   ....[1]....
        /*00e8*/ 	.word	0x00001070


	//----- nvinfo : EIATTR_CRS_STACK_SIZE
	.align		4
.L_461:
        /*00ec*/ 	.byte	0x04, 0x1e
        /*00ee*/ 	.short	(.L_463 - .L_462)
.L_462:
        /*00f0*/ 	.word	0x00000000


	//----- nvinfo : EIATTR_CBANK_PARAM_SIZE
	.align		4
.L_463:
        /*00f4*/ 	.byte	0x03, 0x19
        /*00f6*/ 	.short	0x002c


	//----- nvinfo : EIATTR_PARAM_CBANK
	.align		4
        /*00f8*/ 	.byte	0x04, 0x0a
        /*00fa*/ 	.short	(.L_465 - .L_464)
	.align		4
.L_464:
        /*00fc*/ 	.word	index@(.nv.constant0._ZN4vllm25fused_add_rms_norm_kernelIN3c104HalfELi0EEENSt9enable_ifIXooeqT0_Li0Entsr4vllm12_typeConvertIT_EE6existsEvE4typeEPS4_lS7_PKS4_fii)
        /*0100*/ 	.short	0x0210
        /*0102*/ 	.short	0x002c


	//----- nvinfo : EIATTR_SW_WAR
	.align		4
.L_465:
        /*0104*/ 	.byte	0x04, 0x36
        /*0106*/ 	.short	(.L_467 - .L_466)
.L_466:
        /*0108*/ 	.word	0x00000008
.L_467:


//--------------------- .nv.info._ZN4vllm25fused_add_rms_norm_kernelIfLi0EEENSt9enable_ifIXooeqT0_Li0Entsr4vllm12_typeConvertIT_EE6existsEvE4typeEPS2_lS5_PKS2_fii --------------------------
	.section	.nv.info._ZN4vllm25fused_add_rms_norm_kernelIfLi0EEENSt9enable_ifIXooeqT0_Li0Entsr4vllm12_typeConvertIT_EE6existsEvE4typeEPS2_lS5_PKS2_fii,"",@"SHT_CUDA_INFO"
	.sectionflags	@""
	.align	4


	//----- nvinfo : EIATTR_CUDA_API_VERSION
	.align		4
        /*0000*/ 	.byte	0x04, 0x37
        /*0002*/ 	.short	(.L_469 - .L_468)
.L_468:
        /*0004*/ 	.word	0x00000082


	//----- nvinfo : EIATTR_KPARAM_INFO
	.align		4
.L_469:
        /*0008*/ 	.byte	0x04, 0x17
        /*000a*/ 	.short	(.L_471 - .L_470)
.L_470:
        /*000c*/ 	.word	0x00000000
        /*0010*/ 	.short	0x0006
        /*0012*/ 	.short	0x0028
        /*0014*/ 	.byte	0x00, 0xf0, 0x11, 0x00


	//----- nvinfo : EIATTR_KPARAM_INFO
	.align		4
.L_471:
        /*0018*/ 	.byte	0x04, 0x17
        /*001a*/ 	.short	(.L_473 - .L_472)
.L_472:
        /*001c*/ 	.word	0x00000000
        /*0020*/ 	.short	0x0005
        /*0022*/ 	.short	0x0024
        /*0024*/ 	.byte	0x00, 0xf0, 0x11, 0x00


	//----- nvinfo : EIATTR_KPARAM_INFO
	.align		4
.L_473:
        /*0028*/ 	.byte	0x04, 0x17
        /*002a*/ 	.short	(.L_475 - .L_474)
.L_474:
        /*002c*/ 	.word	0x00000000
        /*0030*/ 	.short	0x0004
        /*0032*/ 	.short	0x0020
        /*0034*/ 	.byte	0x00, 0xf0, 0x11, 0x00


	//----- nvinfo : EIATTR_KPARAM_INFO
	.align		4
.L_475:
        /*0038*/ 	.byte	0x04, 0x17
        /*003a*/ 	.short	(.L_477 - .L_476)
.L_476:
        /*003c*/ 	.word	0x00000000
        /*0040*/ 	.short	0x0003
        /*0042*/ 	.short	0x0018
        /*0044*/ 	.byte	0x00, 0xf0, 0x21, 0x00


	//----- nvinfo : EIATTR_KPARAM_INFO
	.align		4
.L_477:
        /*0048*/ 	.byte	0x04, 0x17
        /*004a*/ 	.short	(.L_479 - .L_478)
.L_478:
        /*004c*/ 	.word	0x00000000
        /*0050*/ 	.short	0x0002
        /*0052*/ 	.short	0x0010
        /*0054*/ 	.byte	0x00, 0xf0, 0x21, 0x00


	//----- nvinfo : EIATTR_KPARAM_INFO
	.align		4
.L_479:
        /*0058*/ 	.byte	0x04, 0x17
        /*005a*/ 	.short	(.L_481 - .L_480)
.L_480:
        /*005c*/ 	.word	0x00000000
        /*0060*/ 	.short	0x0001
        /*0062*/ 	.short	0x0008
        /*0064*/ 	.byte	0x00, 0xf0, 0x21, 0x00


	//----- nvinfo : EIATTR_KPARAM_INFO
	.align		4
.L_481:
        /*0068*/ 	.byte	0x04, 0x17
        /*006a*/ 	.short	(.L_483 - .L_482)
.L_482:
        /*006c*/ 	.word	0x00000000
        /*0070*/ 	.short	0x0000
        /*0072*/ 	.short	0x0000
        /*0074*/ 	.byte	0x00, 0xf0, 0x21, 0x00


	//----- nvinfo : EIATTR_SPARSE_MMA_MASK
	.align		4
.L_483:
        /*0078*/ 	.byte	0x03, 0x50
        /*007a*/ 	.short	0x0000


	//----- nvinfo : EIATTR_MAXREG_COUNT
	.align		4
        /*007c*/ 	.byte	0x03, 0x1b
        /*007e*/ 	.short	0x00ff


	//----- nvinfo : EIATTR_NUM_BARRIERS
	.align		4
        /*0080*/ 	.byte	0x02, 0x4c
        /*0082*/ 	.byte	0x01
	.zero		1


	//----- nvinfo : EIATTR_MERCURY_ISA_VERSION
	.align		4
        /*0084*/ 	.byte	0x03, 0x5f
        /*0086*/ 	.short	0x0101


	//----- nvinfo : EIATTR_COOP_GROUP_MASK_REGIDS
	.align		4
        /*0088*/ 	.byte	0x04, 0x29
        /*008a*/ 	.short	(.L_485 - .L_484)


	//   ....[0]....
.L_484:
        /*008c*/ 	.word	0xffffffff


	//   ....[1]....
        /*0090*/ 	.word	0xffffffff


	//   ....[2]....
        /*0094*/ 	.word	0xffffffff


	//   ....[3]....
        /*0098*/ 	.word	0xffffffff


	//   ....[4]....
        /*009c*/ 	.word	0xffffffff


	//   ....[5]....
        /*00a0*/ 	.word	0xffffffff


	//   ....[6]....
        /*00a4*/ 	.word	0xffffffff


	//   ....[7]....
        /*00a8*/ 	.word	0xffffffff


	//   ....[8]....
        /*00ac*/ 	.word	0xffffffff


	//   ....[9]....
        /*00b0*/ 	.word	0xffffffff


	//----- nvinfo : EIATTR_COOP_GROUP_INSTR_OFFSETS
	.align		4
.L_485:
        /*00b4*/ 	.byte	0x04, 0x28
        /*00b6*/ 	.short	(.L_487 - .L_486)


	//   ....[0]....
.L_486:
        /*00b8*/ 	.word	0x000002e0


	//   ....[1]....
        /*00bc*/ 	.word	0x00000310


	//   ....[2]....
        /*00c0*/ 	.word	0x00000360


	//   ....[3]....
        /*00c4*/ 	.word	0x000003a0


	//   ....[4]....
        /*00c8*/ 	.word	0x000003c0


	//   ....[5]....
        /*00cc*/ 	.word	0x000008e0


	//   ....[6]....
        /*00d0*/ 	.word	0x00000920


	//   ....[7]....
        /*00d4*/ 	.word	0x00000950


	//   ....[8]....
        /*00d8*/ 	.word	0x00000970


	//   ....[9]....
        /*00dc*/ 	.word	0x00000990


	//----- nvinfo : EIATTR_EXIT_INSTR_OFFSETS
	.align		4
.L_487:
        /*00e0*/ 	.byte	0x04, 0x1c
        /*00e2*/ 	.short	(.L_489 - .L_488)


	//   ....[0]....
.L_488:
        /*00e4*/ 	.word	0x00000e30


	//   ....[1]....
        /*00e8*/ 	.word	0x00000fd0


	//----- nvinfo : EIATTR_CRS_STACK_SIZE
	.align		4
.L_489:
        /*00ec*/ 	.byte	0x04, 0x1e
        /*00ee*/ 	.short	(.L_491 - .L_490)
.L_490:
        /*00f0*/ 	.word	0x00000000


	//----- nvinfo : EIATTR_CBANK_PARAM_SIZE
	.align		4
.L_491:
        /*00f4*/ 	.byte	0x03, 0x19
        /*00f6*/ 	.short	0x002c


	//----- nvinfo : EIATTR_PARAM_CBANK
	.align		4
        /*00f8*/ 	.byte	0x04, 0x0a
        /*00fa*/ 	.short	(.L_493 - .L_492)
	.align		4
.L_492:
        /*00fc*/ 	.word	index@(.nv.constant0._ZN4vllm25fused_add_rms_norm_kernelIfLi0EEENSt9enable_ifIXooeqT0_Li0Entsr4vllm12_typeConvertIT_EE6existsEvE4typeEPS2_lS5_PKS2_fii)
        /*0100*/ 	.short	0x0210
        /*0102*/ 	.short	0x002c


	//----- nvinfo : EIATTR_SW_WAR
	.align		4
.L_493:
        /*0104*/ 	.byte	0x04, 0x36
        /*0106*/ 	.short	(.L_495 - .L_494)
.L_494:
        /*0108*/ 	.word	0x00000008
.L_495:


//--------------------- .nv.info._ZN4vllm25fused_add_rms_norm_kernelIN3c108BFloat16ELi8EEENSt9enable_ifIXaagtT0_Li0Esr4vllm12_typeConvertIT_EE6existsEvE4typeEPS4_lS7_PKS4_fii --------------------------
	.section	.nv.info._ZN4vllm25fused_add_rms_norm_kernelIN3c108BFloat16ELi8EEENSt9enable_ifIXaagtT0_Li0Esr4vllm12_typeConvertIT_EE6existsEvE4typeEPS4_lS7_PKS4_fii,"",@"SHT_CUDA_INFO"
	.sectionflags	@""
	.align	4


	//----- nvinfo : EIATTR_CUDA_API_VERSION
	.align		4
        /*0000*/ 	.byte	0x04, 0x37
        /*0002*/ 	.short	(.L_497 - .L_496)
.L_496:
        /*0004*/ 	.word	0x00000082


	//----- nvinfo : EIATTR_KPARAM_INFO
	.align		4
.L_497:
        /*0008*/ 	.byte	0x04, 0x17
        /*000a*/ 	.short	(.L_499 - .L_498)
.L_498:
        /*000c*/ 	.word	0x00000000
        /*0010*/ 	.short	0x0006
        /*0012*/ 	.short	0x0028
        /*0014*/ 	.byte	0x00, 0xf0, 0x11, 0x00


	//----- nvinfo : EIATTR_KPARAM_INFO
	.align		4
.L_499:
        /*0018*/ 	.byte	0x04, 0x17
        /*001a*/ 	.short	(.L_501 - .L_500)
.L_500:
        /*001c*/ 	.word	0x00000000
        /*0020*/ 	.short	0x0005
        /*0022*/ 	.short	0x0024
        /*0024*/ 	.byte	0x00, 0xf0, 0x11, 0x00


	//----- nvinfo : EIATTR_KPARAM_INFO
	.align		4
.L_501:
        /*0028*/ 	.byte	0x04, 0x17
        /*002a*/ 	.short	(.L_503 - .L_502)
.L_502:
        /*002c*/ 	.word	0x00000000
        /*0030*/ 	.short	0x0004
        /*0032*/ 	.short	0x0020
        /*0034*/ 	.byte	0x00, 0xf0, 0x11, 0x00


	//----- nvinfo : EIATTR_KPARAM_INFO
	.align		4
.L_503:
        /*0038*/ 	.byte	0x04, 0x17
        /*003a*/ 	.short	(.L_505 - .L_504)
.L_504:
        /*003c*/ 	.word	0x00000000
        /*0040*/ 	.short	0x0003
        /*0042*/ 	.short	0x0018
        /*0044*/ 	.byte	0x00, 0xf0, 0x21, 0x00


	//----- nvinfo : EIATTR_KPARAM_INFO
	.align		4
.L_505:
        /*0048*/ 	.byte	0x04, 0x17
        /*004a*/ 	.short	(.L_507 - .L_506)
.L_506:
        /*004c*/ 	.word	0x00000000
        /*0050*/ 	.short	0x0002
        /*0052*/ 	.short	0x0010
        /*0054*/ 	.byte	0x00, 0xf0, 0x21, 0x00


	//----- nvinfo : EIATTR_KPARAM_INFO
	.align		4
.L_507:
        /*0058*/ 	.byte	0x04, 0x17
        /*005a*/ 	.short	(.L_509 - .L_508)
.L_508:
        /*005c*/ 	.word	0x00000000
        /*0060*/ 	.short	0x0001
        /*0062*/ 	.short	0x0008
        /*0064*/ 	.byte	0x00, 0xf0, 0x21, 0x00


	//----- nvinfo : EIATTR_KPARAM_INFO
	.align		4
.L_509:
        /*0068*/ 	.byte	0x04, 0x17
        /*006a*/ 	.short	(.L_511 - .L_510)
.L_510:
        /*006c*/ 	.word	0x00000000
        /*0070*/ 	.short	0x0000
        /*0072*/ 	.short	0x0000
        /*0074*/ 	.byte	0x00, 0xf0, 0x21, 0x00


	//----- nvinfo : EIATTR_SPARSE_MMA_MASK
	.align		4
.L_511:
        /*0078*/ 	.byte	0x03, 0x50
        /*007a*/ 	.short	0x0000


	//----- nvinfo : EIATTR_MAXREG_COUNT
	.align		4
        /*007c*/ 	.byte	0x03, 0x1b
        /*007e*/ 	.short	0x00ff


	//----- nvinfo : EIATTR_NUM_BARRIERS
	.align		4
        /*0080*/ 	.byte	0x02, 0x4c
        /*0082*/ 	.byte	0x01
	.zero		1


	//----- nvinfo : EIATTR_MERCURY_ISA_VERSION
	.align		4
        /*0084*/ 	.byte	0x03, 0x5f
        /*0086*/ 	.short	0x0101


	//----- nvinfo : EIATTR_COOP_GROUP_MASK_REGIDS
	.align		4
        /*0088*/ 	.byte	0x04, 0x29
        /*008a*/ 	.short	(.L_513 - .L_512)


	//   ....[0]....
.L_512:
        /*008c*/ 	.word	0xffffffff


	//   ....[1]....
        /*0090*/ 	.word	0xffffffff


	//   ....[2]....
        /*0094*/ 	.word	0xffffffff


	//   ....[3]....
        /*0098*/ 	.word	0xffffffff


	//   ....[4]....
        /*009c*/ 	.word	0xffffffff


	//   ....[5]....
        /*00a0*/ 	.word	0xffffffff


	//   ....[6]....
        /*00a4*/ 	.word	0xffffffff


	//   ....[7]....
        /*00a8*/ 	.word	0xffffffff


	//   ....[8]....
        /*00ac*/ 	.word	0xffffffff


	//   ....[9]....
        /*00b0*/ 	.word	0xffffffff


	//----- nvinfo : EIATTR_COOP_GROUP_INSTR_OFFSETS
	.align		4
.L_513:
        /*00b4*/ 	.byte	0x04, 0x28
        /*00b6*/ 	.short	(.L_515 - .L_514)


	//   ....[0]....
.L_514:
        /*00b8*/ 	.word	0x00000580


	//   ....[1]....
        /*00bc*/ 	.word	0x000005b0


	//   ....[2]....
        /*00c0*/ 	.word	0x00000600


	//   ....[3]....
        /*00c4*/ 	.word	0x00000640


	//   ....[4]....
        /*00c8*/ 	.word	0x00000660


	//   ....[5]....
        /*00cc*/ 	.word	0x00000b80


	//   ....[6]....
        /*00d0*/ 	.word	0x00000bc0


	//   ....[7]....
        /*00d4*/ 	.word	0x00000bf0


	//   ....[8]....
        /*00d8*/ 	.word	0x00000c10


	//   ....[9]....
        /*00dc*/ 	.word	0x00000c30


	//----- nvinfo : EIATTR_EXIT_INSTR_OFFSETS
	.align		4
.L_515:
        /*00e0*/ 	.byte	0x04, 0x1c
        /*00e2*/ 	.short	(.L_517 - .L_516)


	//   ....[0]....
.L_516:
        /*00e4*/ 	.word	0x000010d0


	//   ....[1]....
        /*00e8*/ 	.word	0x000014e0


	//----- nvinfo : EIATTR_CRS_STACK_SIZE
	.align		4
.L_517:
        /*00ec*/ 	.byte	0x04, 0x1e
        /*00ee*/ 	.short	(.L_519 - .L_518)
.L_518:
        /*00f0*/ 	.word	0x00000000


	//----- nvinfo : EIATTR_CBANK_PARAM_SIZE
	.align		4
.L_519:
        /*00f4*/ 	.byte	0x03, 0x19
        /*00f6*/ 	.short	0x002c


	//----- nvinfo : EIATTR_PARAM_CBANK
	.align		4
        /*00f8*/ 	.byte	0x04, 0x0a
        /*00fa*/ 	.short	(.L_521 - .L_520)
	.align		4
.L_520:
        /*00fc*/ 	.word	index@(.nv.constant0._ZN4vllm25fused_add_rms_norm_kernelIN3c108BFloat16ELi8EEENSt9enable_ifIXaagtT0_Li0Esr4vllm12_typeConvertIT_EE6existsEvE4typeEPS4_lS7_PKS4_fii)
        /*0100*/ 	.short	0x0210
        /*0102*/ 	.short	0x002c


	//----- nvinfo : EIATTR_SW_WAR
	.align		4
.L_521:
        /*0104*/ 	.byte	0x04, 0x36
        /*0106*/ 	.short	(.L_523 - .L_522)
.L_522:
        /*0108*/ 	.word	0x00000008
.L_523:


//--------------------- .nv.info._ZN4vllm25fused_add_rms_norm_kernelIN3c104HalfELi8EEENSt9enable_ifIXaagtT0_Li0Esr4vllm12_typeConvertIT_EE6existsEvE4typeEPS4_lS7_PKS4_fii --------------------------
	.section	.nv.info._ZN4vllm25fused_add_rms_norm_kernelIN3c104HalfELi8EEENSt9enable_ifIXaagtT0_Li0Esr4vllm12_typeConvertIT_EE6existsEvE4typeEPS4_lS7_PKS4_fii,"",@"SHT_CUDA_INFO"
	.sectionflags	@""
	.align	4


	//----- nvinfo : EIATTR_CUDA_API_VERSION
	.align		4
        /*0000*/ 	.byte	0x04, 0x37
        /*0002*/ 	.short	(.L_525 - .L_524)
.L_524:
        /*0004*/ 	.word	0x00000082


	//----- nvinfo : EIATTR_KPARAM_INFO
	.align		4
.L_525:
        /*0008*/ 	.byte	0x04, 0x17
        /*000a*/ 	.short	(.L_527 - .L_526)
.L_526:
        /*000c*/ 	.word	0x00000000
        /*0010*/ 	.short	0x0006
        /*0012*/ 	.short	0x0028
        /*0014*/ 	.byte	0x00, 0xf0, 0x11, 0x00


	//----- nvinfo : EIATTR_KPARAM_INFO
	.align		4
.L_527:
        /*0018*/ 	.byte	0x04, 0x17
        /*001a*/ 	.short	(.L_529 - .L_528)
.L_528:
        /*001c*/ 	.word	0x00000000
        /*0020*/ 	.short	0x0005
        /*0022*/ 	.short	0x0024
        /*0024*/ 	.byte	0x00, 0xf0, 0x11, 0x00


	//----- nvinfo : EIATTR_KPARAM_INFO
	.align		4
.L_529:
        /*0028*/ 	.byte	0x04, 0x17
        /*002a*/ 	.short	(.L_531 - .L_530)
.L_530:
        /*002c*/ 	.word	0x00000000
        /*0030*/ 	.short	0x0004
        /*0032*/ 	.short	0x0020
        /*0034*/ 	.byte	0x00, 0xf0, 0x11, 0x00


	//----- nvinfo : EIATTR_KPARAM_INFO
	.align		4
.L_531:
        /*0038*/ 	.byte	0x04, 0x17
        /*003a*/ 	.short	(.L_533 - .L_532)
.L_532:
        /*003c*/ 	.word	0x00000000
        /*0040*/ 	.short	0x0003
        /*0042*/ 	.short	0x0018
        /*0044*/ 	.byte	0x00, 0xf0, 0x21, 0x00


	//----- nvinfo : EIATTR_KPARAM_INFO
	.align		4
.L_533:
        /*0048*/ 	.byte	0x04, 0x17
        /*004a*/ 	.short	(.L_535 - .L_534)
.L_534:
        /*004c*/ 	.word	0x00000000
        /*0050*/ 	.short	0x0002
        /*0052*/ 	.short	0x0010
        /*0054*/ 	.byte	0x00, 0xf0, 0x21, 0x00


	//----- nvinfo : EIATTR_KPARAM_INFO
	.align		4
.L_535:
        /*0058*/ 	.byte	0x04, 0x17
        /*005a*/ 	.short	(.L_537 - .L_536)
.L_536:
        /*005c*/ 	.word	0x00000000
        /*0060*/ 	.short	0x0001
        /*0062*/ 	.short	0x0008
        /*0064*/ 	.byte	0x00, 0xf0, 0x21, 0x00


	//----- nvinfo : EIATTR_KPARAM_INFO
	.align		4
.L_537:
        /*0068*/ 	.byte	0x04, 0x17
        /*006a*/ 	.short	(.L_539 - .L_538)
.L_538:
        /*006c*/ 	.word	0x00000000
        /*0070*/ 	.short	0x0000
        /*0072*/ 	.short	0x0000
        /*0074*/ 	.byte	0x00, 0xf0, 0x21, 0x00


	//----- nvinfo : EIATTR_SPARSE_MMA_MASK
	.align		4
.L_539:
        /*0078*/ 	.byte	0x03, 0x50
        /*007a*/ 	.short	0x0000


	//----- nvinfo : EIATTR_MAXREG_COUNT
	.align		4
        /*007c*/ 	.byte	0x03, 0x1b
        /*007e*/ 	.short	0x00ff


	//----- nvinfo : EIATTR_NUM_BARRIERS
	.align		4
        /*0080*/ 	.byte	0x02, 0x4c
        /*0082*/ 	.byte	0x01
	.zero		1


	//----- nvinfo : EIATTR_MERCURY_ISA_VERSION
	.align		4
        /*0084*/ 	.byte	0x03, 0x5f
        /*0086*/ 	.short	0x0101


	//----- nvinfo : EIATTR_COOP_GROUP_MASK_REGIDS
	.align		4
        /*0088*/ 	.byte	0x04, 0x29
        /*008a*/ 	.short	(.L_541 - .L_540)


	//   ....[0]....
.L_540:
        /*008c*/ 	.word	0xffffffff


	//   ....[1]....
        /*0090*/ 	.word	0xffffffff


	//   ....[2]....
        /*0094*/ 	.word	0xffffffff


	//   ....[3]....
        /*0098*/ 	.word	0xffffffff


	//   ....[4]....
        /*009c*/ 	.word	0xffffffff


	//   ....[5]....
        /*00a0*/ 	.word	0xffffffff


	//   ....[6]....
        /*00a4*/ 	.word	0xffffffff


	//   ....[7]....
        /*00a8*/ 	.word	0xffffffff


	//   ....[8]....
        /*00ac*/ 	.word	0xffffffff


	//   ....[9]....
        /*00b0*/ 	.word	0xffffffff


	//----- nvinfo : EIATTR_COOP_GROUP_INSTR_OFFSETS
	.align		4
.L_541:
        /*00b4*/ 	.byte	0x04, 0x28
        /*00b6*/ 	.short	(.L_543 - .L_542)


	//   ....[0]....
.L_542:
        /*00b8*/ 	.word	0x00000510


	//   ....[1]....
        /*00bc*/ 	.word	0x00000540


	//   ....[2]....
        /*00c0*/ 	.word	0x00000590


	//   ....[3]....
        /*00c4*/ 	.word	0x000005d0


	//   ....[4]....
        /*00c8*/ 	.word	0x000005f0


	//   ....[5]....
        /*00cc*/ 	.word	0x00000b10


	//   ....[6]....
        /*00d0*/ 	.word	0x00000b50


	//   ....[7]....
        /*00d4*/ 	.word	0x00000b80


	//   ....[8]....
        /*00d8*/ 	.word	0x00000ba0


	//   ....[9]....
        /*00dc*/ 	.word	0x00000bc0


	//----- nvinfo : EIATTR_EXIT_INSTR_OFFSETS
	.align		4
.L_543:
        /*00e0*/ 	.byte	0x04, 0x1c
        /*00e2*/ 	.short	(.L_545 - .L_544)


	//   ....[0]....
.L_544:
        /*00e4*/ 	.word	0x00001060


	//   ....[1]....
        /*00e8*/ 	.word	0x00001430


	//----- nvinfo : EIATTR_CRS_STACK_SIZE
	.align		4
.L_545:
        /*00ec*/ 	.byte	0x04, 0x1e
        /*00ee*/ 	.short	(.L_547 - .L_546)
.L_546:
        /*00f0*/ 	.word	0x00000000


	//----- nvinfo : EIATTR_CBANK_PARAM_SIZE
	.align		4
.L_547:
        /*00f4*/ 	.byte	0x03, 0x19
        /*00f6*/ 	.short	0x002c


	//----- nvinfo : EIATTR_PARAM_CBANK
	.align		4
        /*00f8*/ 	.byte	0x04, 0x0a
        /*00fa*/ 	.short	(.L_549 - .L_548)
	.align		4
.L_548:
        /*00fc*/ 	.word	index@(.nv.constant0._ZN4vllm25fused_add_rms_norm_kernelIN3c104HalfELi8EEENSt9enable_ifIXaagtT0_Li0Esr4vllm12_typeConvertIT_EE6existsEvE4typeEPS4_lS7_PKS4_fii)
        /*0100*/ 	.short	0x0210
        /*0102*/ 	.short	0x002c


	//----- nvinfo : EIATTR_SW_WAR
	.align		4
.L_549:
        /*0104*/ 	.byte	0x04, 0x36
        /*0106*/ 	.short	(.L_551 - .L_550)
.L_550:
        /*0108*/ 	.word	0x00000008
.L_551:


//--------------------- .nv.info._ZN4vllm25fused_add_rms_norm_kernelIfLi8EEENSt9enable_ifIXaagtT0_Li0Esr4vllm12_typeConvertIT_EE6existsEvE4typeEPS2_lS5_PKS2_fii --------------------------
	.section	.nv.info._ZN4vllm25fused_add_rms_norm_kernelIfLi8EEENSt9enable_ifIXaagtT0_Li0Esr4vllm12_typeConvertIT_EE6existsEvE4typeEPS2_lS5_PKS2_fii,"",@"SHT_CUDA_INFO"
	.sectionflags	@""
	.align	4


	//----- nvinfo : EIATTR_CUDA_API_VERSION
	.align		4
        /*0000*/ 	.byte	0x04, 0x37
        /*0002*/ 	.short	(.L_553 - .L_552)
.L_552:
        /*0004*/ 	.word	0x00000082


	//----- nvinfo : EIATTR_KPARAM_INFO
	.align		4
.L_553:
        /*0008*/ 	.byte	0x04, 0x17
        /*000a*/ 	.short	(.L_555 - .L_554)
.L_554:
        /*000c*/ 	.word	0x00000000
        /*0010*/ 	.short	0x0006
        /*0012*/ 	.short	0x0028
        /*0014*/ 	.byte	0x00, 0xf0, 0x11, 0x00


	//----- nvinfo : EIATTR_KPARAM_INFO
	.align		4
.L_555:
        /*0018*/ 	.byte	0x04, 0x17
        /*001a*/ 	.short	(.L_557 - .L_556)
.L_556:
        /*001c*/ 	.word	0x00000000
        /*0020*/ 	.short	0x0005
        /*0022*/ 	.short	0x0024
        /*0024*/ 	.byte	0x00, 0xf0, 0x11, 0x00


	//----- nvinfo : EIATTR_KPARAM_INFO
	.align		4
.L_557:
        /*0028*/ 	.byte	0x04, 0x17
        /*002a*/ 	.short	(.L_559 - .L_558)
.L_558:
        /*002c*/ 	.word	0x00000000
        /*0030*/ 	.short	0x0004
        /*0032*/ 	.short	0x0020
        /*0034*/ 	.byte	0x00, 0xf0, 0x11, 0x00


	//----- nvinfo : EIATTR_KPARAM_INFO
	.align		4
.L_559:
        /*0038*/ 	.byte	0x04, 0x17
        /*003a*/ 	.short	(.L_561 - .L_560)
.L_560:
        /*003c*/ 	.word	0x00000000
        /*0040*/ 	.short	0x0003
        /*0042*/ 	.short	0x0018
        /*0044*/ 	.byte	0x00, 0xf0, 0x21, 0x00


	//----- nvinfo : EIATTR_KPARAM_INFO
	.align		4
.L_561:
        /*0048*/ 	.byte	0x04, 0x17
        /*004a*/ 	.short	(.L_563 - .L_562)
.L_562:
        /*004c*/ 	.word	0x00000000
        /*0050*/ 	.short	0x0002
        /*0052*/ 	.short	0x0010
        /*0054*/ 	.byte	0x00, 0xf0, 0x21, 0x00


	//----- nvinfo : EIATTR_KPARAM_INFO
	.align		4
.L_563:
        /*0058*/ 	.byte	0x04, 0x17
        /*005a*/ 	.short	(.L_565 - .L_564)
.L_564:
        /*005c*/ 	.word	0x00000000
        /*0060*/ 	.short	0x0001
        /*0062*/ 	.short	0x0008
        /*0064*/ 	.byte	0x00, 0xf0, 0x21, 0x00


	//----- nvinfo : EIATTR_KPARAM_INFO
	.align		4
.L_565:
        /*0068*/ 	.byte	0x04, 0x17
        /*006a*/ 	.short	(.L_567 - .L_566)
.L_566:
        /*006c*/ 	.word	0x00000000
        /*0070*/ 	.short	0x0000
        /*0072*/ 	.short	0x0000
        /*0074*/ 	.byte	0x00, 0xf0, 0x21, 0x00


	//----- nvinfo : EIATTR_SPARSE_MMA_MASK
	.align		4
.L_567:
        /*0078*/ 	.byte	0x03, 0x50
        /*007a*/ 	.short	0x0000


	//----- nvinfo : EIATTR_MAXREG_COUNT
	.align		4
        /*007c*/ 	.byte	0x03, 0x1b
        /*007e*/ 	.short	0x00ff


	//----- nvinfo : EIATTR_NUM_BARRIERS
	.align		4
        /*0080*/ 	.byte	0x02, 0x4c
        /*0082*/ 	.byte	0x01
	.zero		1


	//----- nvinfo : EIATTR_MERCURY_ISA_VERSION
	.align		4
        /*0084*/ 	.byte	0x03, 0x5f
        /*0086*/ 	.short	0x0101


	//----- nvinfo : EIATTR_COOP_GROUP_MASK_REGIDS
	.align		4
        /*0088*/ 	.byte	0x04, 0x29
        /*008a*/ 	.short	(.L_569 - .L_568)


	//   ....[0]....
.L_568:
        /*008c*/ 	.word	0xffffffff


	//   ....[1]....
        /*0090*/ 	.word	0xffffffff


	//   ....[2]....
        /*0094*/ 	.word	0xffffffff


	//   ....[3]....
        /*0098*/ 	.word	0xffffffff


	//   ....[4]....
        /*009c*/ 	.word	0xffffffff


	//   ....[5]....
        /*00a0*/ 	.word	0xffffffff


	//   ....[6]....
        /*00a4*/ 	.word	0xffffffff


	//   ....[7]....
        /*00a8*/ 	.word	0xffffffff


	//   ....[8]....
        /*00ac*/ 	.word	0xffffffff


	//   ....[9]....
        /*00b0*/ 	.word	0xffffffff


	//----- nvinfo : EIATTR_COOP_GROUP_INSTR_OFFSETS
	.align		4
.L_569:
        /*00b4*/ 	.byte	0x04, 0x28
        /*00b6*/ 	.short	(.L_571 - .L_570)


	//   ....[0]....
.L_570:
        /*00b8*/ 	.word	0x000004f0


	//   ....[1]....
        /*00bc*/ 	.word	0x00000520


	//   ....[2]....
        /*00c0*/ 	.word	0x00000570


	//   ....[3]....
        /*00c4*/ 	.word	0x000005b0


	//   ....[4]....
        /*00c8*/ 	.word	0x000005d0


	//   ....[5]....
        /*00cc*/ 	.word	0x00000af0


	//   ....[6]....
        /*00d0*/ 	.word	0x00000b30


	//   ....[7]....
        /*00d4*/ 	.word	0x00000b60


	//   ....[8]....
        /*00d8*/ 	.word	0x00000b80


	//   ....[9]....
        /*00dc*/ 	.word	0x00000ba0


	//----- nvinfo : EIATTR_EXIT_INSTR_OFFSETS
	.align		4
.L_571:
        /*00e0*/ 	.byte	0x04, 0x1c
        /*00e2*/ 	.short	(.L_573 - .L_572)


	//   ....[0]....
.L_572:
        /*00e4*/ 	.word	0x00001040


	//   ....[1]....
        /*00e8*/ 	.word	0x00001370


	//----- nvinfo : EIATTR_CRS_STACK_SIZE
	.align		4
.L_573:
        /*00ec*/ 	.byte	0x04, 0x1e
        /*00ee*/ 	.short	(.L_575 - .L_574)
.L_574:
        /*00f0*/ 	.word	0x00000000


	//----- nvinfo : EIATTR_CBANK_PARAM_SIZE
	.align		4
.L_575:
        /*00f4*/ 	.byte	0x03, 0x19
        /*00f6*/ 	.short	0x002c


	//----- nvinfo : EIATTR_PARAM_CBANK
	.align		4
        /*00f8*/ 	.byte	0x04, 0x0a
        /*00fa*/ 	.short	(.L_577 - .L_576)
	.align		4
.L_576:
        /*00fc*/ 	.word	index@(.nv.constant0._ZN4vllm25fused_add_rms_norm_kernelIfLi8EEENSt9enable_ifIXaagtT0_Li0Esr4vllm12_typeConvertIT_EE6existsEvE4typeEPS2_lS5_PKS2_fii)
        /*0100*/ 	.short	0x0210
        /*0102*/ 	.short	0x002c


	//----- nvinfo : EIATTR_SW_WAR
	.align		4
.L_577:
        /*0104*/ 	.byte	0x04, 0x36
        /*0106*/ 	.short	(.L_579 - .L_578)
.L_578:
        /*0108*/ 	.word	0x00000008
.L_579:


//--------------------- .nv.info._ZN4vllm15rms_norm_kernelIN3c108BFloat16ELi1ELi4EEEvPT_PKS3_lllllS6_fii --------------------------
	.section	.nv.info._ZN4vllm15rms_norm_kernelIN3c108BFloat16ELi1ELi4EEEvPT_PKS3_lllllS6_fii,"",@"SHT_CUDA_INFO"
	.sectionflags	@""
	.align	4


	//----- nvinfo : EIATTR_CUDA_API_VERSION
	.align		4
        /*0000*/ 	.byte	0x04, 0x37
        /*0002*/ 	.short	(.L_581 - .L_580)
.L_580:
        /*0004*/ 	.word	0x00000082


	//----- nvinfo : EIATTR_KPARAM_INFO
	.align		4
.L_581:
        /*0008*/ 	.byte	0x04, 0x17
        /*000a*/ 	.short	(.L_583 - .L_582)
.L_582:
        /*000c*/ 	.word	0x00000000
        /*0010*/ 	.short	0x000a
        /*0012*/ 	.short	0x0048
        /*0014*/ 	.byte	0x00, 0xf0, 0x11, 0x00


	//----- nvinfo : EIATTR_KPARAM_INFO
	.align		4
.L_583:
        /*0018*/ 	.byte	0x04, 0x17
        /*001a*/ 	.short	(.L_585 - .L_584)
.L_584:
        /*001c*/ 	.word	0x00000000
        /*0020*/ 	.short	0x0009
        /*0022*/ 	.short	0x0044
        /*0024*/ 	.byte	0x00, 0xf0, 0x11, 0x00


	//----- nvinfo : EIATTR_KPARAM_INFO
	.align		4
.L_585:
        /*0028*/ 	.byte	0x04, 0x17
        /*002a*/ 	.short	(.L_587 - .L_586)
.L_586:
        /*002c*/ 	.word	0x00000000
        /*0030*/ 	.short	0x0008
        /*0032*/ 	.short	0x0040
        /*0034*/ 	.byte	0x00, 0xf0, 0x11, 0x00


	//----- nvinfo : EIATTR_KPARAM_INFO
	.align		4
.L_587:
        /*0038*/ 	.byte	0x04, 0x17
        /*003a*/ 	.short	(.L_589 - .L_588)
.L_588:
        /*003c*/ 	.word	0x00000000
        /*0040*/ 	.short	0x0007
        /*0042*/ 	.short	0x0038
        /*0044*/ 	.byte	0x00, 0xf0, 0x21, 0x00


	//----- nvinfo : EIATTR_KPARAM_INFO
	.align		4
.L_589:
        /*0048*/ 	.byte	0x04, 0x17
        /*004a*/ 	.short	(.L_591 - .L_590)
.L_590:
        /*004c*/ 	.word	0x00000000
        /*0050*/ 	.short	0x0006
        /*0052*/ 	.short	0x0030
        /*0054*/ 	.byte	0x00, 0xf0, 0x21, 0x00


	//----- nvinfo : EIATTR_KPARAM_INFO
	.align		4
.L_591:
        /*0058*/ 	.byte	0x04, 0x17
        /*005a*/ 	.short	(.L_593 - .L_592)
.L_592:
        /*005c*/ 	.word	0x00000000
        /*0060*/ 	.short	0x0005
        /*0062*/ 	.short	0x0028
        /*0064*/ 	.byte	0x00, 0xf0, 0x21, 0x00


	//----- nvinfo : EIATTR_KPARAM_INFO
	.align		4
.L_593:
        /*0068*/ 	.byte	0x04, 0x17
        /*006a*/ 	.short	(.L_595 - .L_594)
.L_594:
        /*006c*/ 	.word	0x00000000
        /*0070*/ 	.short	0x0004
        /*0072*/ 	.short	0x0020
        /*0074*/ 	.byte	0x00, 0xf0, 0x21, 0x00


	//----- nvinfo : EIATTR_KPARAM_INFO
	.align		4
.L_595:
        /*0078*/ 	.byte	0x04, 0x17
        /*007a*/ 	.short	(.L_597 - .L_596)
.L_596:
        /*007c*/ 	.word	0x00000000
        /*0080*/ 	.short	0x0003
        /*0082*/ 	.short	0x0018
        /*0084*/ 	.byte	0x00, 0xf0, 0x21, 0x00


	//----- nvinfo : EIATTR_KPARAM_INFO
	.align		4
.L_597:
        /*0088*/ 	.byte	0x04, 0x17
        /*008a*/ 	.short	(.L_599 - .L_598)
.L_598:
        /*008c*/ 	.word	0x00000000
        /*0090*/ 	.short	0x0002
        /*0092*/ 	.short	0x0010
        /*0094*/ 	.byte	0x00, 0xf0, 0x21, 0x00


	//----- nvinfo : EIATTR_KPARAM_INFO
	.align		4
.L_599:
        /*0098*/ 	.byte	0x04, 0x17
        /*009a*/ 	.short	(.L_601 - .L_600)
.L_600:
        /*009c*/ 	.word	0x00000000
        /*00a0*/ 	.short	0x0001
        /*00a2*/ 	.short	0x0008
        /*00a4*/ 	.byte	0x00, 0xf0, 0x21, 0x00


	//----- nvinfo : EIATTR_KPARAM_INFO
	.align		4
.L_601:
        /*00a8*/ 	.byte	0x04, 0x17
        /*00aa*/ 	.short	(.L_603 - .L_602)
.L_602:
        /*00ac*/ 	.word	0x00000000
        /*00b0*/ 	.short	0x0000
        /*00b2*/ 	.short	0x0000
        /*00b4*/ 	.byte	0x00, 0xf0, 0x21, 0x00


	//----- nvinfo : EIATTR_SPARSE_MMA_MASK
	.align		4
.L_603:
        /*00b8*/ 	.byte	0x03, 0x50
        /*00ba*/ 	.short	0x0000


	//----- nvinfo : EIATTR_MAXREG_COUNT
	.align		4
        /*00bc*/ 	.byte	0x03, 0x1b
        /*00be*/ 	.short	0x00ff


	//----- nvinfo : EIATTR_NUM_BARRIERS
	.align		4
        /*00c0*/ 	.byte	0x02, 0x4c
        /*00c2*/ 	.byte	0x01
	.zero		1


	//----- nvinfo : EIATTR_MERCURY_ISA_VERSION
	.align		4
        /*00c4*/ 	.byte	0x03, 0x5f
        /*00c6*/ 	.short	0x0101


	//----- nvinfo : EIATTR_COOP_GROUP_MASK_REGIDS
	.align		4
        /*00c8*/ 	.byte	0x04, 0x29
        /*00ca*/ 	.short	(.L_605 - .L_604)


	//   ....[0]....
.L_604:
        /*00cc*/ 	.word	0xffffffff


	//   ....[1]....
        /*00d0*/ 	.word	0xffffffff


	//   ....[2]....
        /*00d4*/ 	.word	0xffffffff


	//   ....[3]....
        /*00d8*/ 	.word	0xffffffff


	//   ....[4]....
        /*00dc*/ 	.word	0xffffffff


	//   ....[5]....
        /*00e0*/ 	.word	0xffffffff


	//   ....[6]....
        /*00e4*/ 	.word	0xffffffff


	//   ....[7]....
        /*00e8*/ 	.word	0xffffffff


	//   ....[8]....
        /*00ec*/ 	.word	0xffffffff


	//   ....[9]....
        /*00f0*/ 	.word	0xffffffff


	//----- nvinfo : EIATTR_COOP_GROUP_INSTR_OFFSETS
	.align		4
.L_605:
        /*00f4*/ 	.byte	0x04, 0x28
        /*00f6*/ 	.short	(.L_607 - .L_606)


	//   ....[0]....
.L_606:
        /*00f8*/ 	.word	0x00000c00


	//   ....[1]....
        /*00fc*/ 	.word	0x00000c50


	//   ....[2]....
        /*0100*/ 	.word	0x00000ca0


	//   ....[3]....
        /*0104*/ 	.word	0x00000cc0


	//   ....[4]....
        /*0108*/ 	.word	0x00000ce0


	//   ....[5]....
        /*010c*/ 	.word	0x00001200


	//   ....[6]....
        /*0110*/ 	.word	0x00001240


	//   ....[7]....
        /*0114*/ 	.word	0x00001270


	//   ....[8]....
        /*0118*/ 	.word	0x00001290


	//   ....[9]....
        /*011c*/ 	.word	0x000012b0


	//----- nvinfo : EIATTR_EXIT_INSTR_OFFSETS
	.align		4
.L_607:
        /*0120*/ 	.byte	0x04, 0x1c
        /*0122*/ 	.short	(.L_609 - .L_608)


	//   ....[0]....
.L_608:
        /*0124*/ 	.word	0x00001750


	//   ....[1]....
        /*0128*/ 	.word	0x00001960


	//----- nvinfo : EIATTR_CRS_STACK_SIZE
	.align		4
.L_609:
        /*012c*/ 	.byte	0x04, 0x1e
        /*012e*/ 	.short	(.L_611 - .L_610)
.L_610:
        /*0130*/ 	.word	0x00000000


	//----- nvinfo : EIATTR_CBANK_PARAM_SIZE
	.align		4
.L_611:
        /*0134*/ 	.byte	0x03, 0x19
        /*0136*/ 	.short	0x004c


	//----- nvinfo : EIATTR_PARAM_CBANK
	.align		4
        /*0138*/ 	.byte	0x04, 0x0a
        /*013a*/ 	.short	(.L_613 - .L_612)
	.align		4
.L_612:
        /*013c*/ 	.word	index@(.nv.constant0._ZN4vllm15rms_norm_kernelIN3c108BFloat16ELi1ELi4EEEvPT_PKS3_lllllS6_fii)
        /*0140*/ 	.short	0x0210
        /*0142*/ 	.short	0x004c


	//----- nvinfo : EIATTR_SW_WAR
	.align		4
.L_613:
        /*0144*/ 	.byte	0x04, 0x36
        /*0146*/ 	.short	(.L_615 - .L_614)
.L_614:
        /*0148*/ 	.word	0x00000008
.L_615:


//--------------------- .nv.info._ZN4vllm15rms_norm_kernelIN3c108BFloat16ELi2ELi4EEEvPT_PKS3_lllllS6_fii --------------------------
	.section	.nv.info._ZN4vllm15rms_norm_kernelIN3c108BFloat16ELi2ELi4EEEvPT_PKS3_lllllS6_fii,"",@"SHT_CUDA_INFO"
	.sectionflags	@""
	.align	4


	//----- nvinfo : EIATTR_CUDA_API_VERSION
	.align		4
        /*0000*/ 	.byte	0x04, 0x37
        /*0002*/ 	.short	(.L_617 - .L_616)
.L_616:
        /*0004*/ 	.word	0x00000082


	//----- nvinfo : EIATTR_KPARAM_INFO
	.align		4
.L_617:
        /*0008*/ 	.byte	0x04, 0x17
        /*000a*/ 	.short	(.L_619 - .L_618)
.L_618:
        /*000c*/ 	.word	0x00000000
        /*0010*/ 	.short	0x000a
        /*0012*/ 	.short	0x0048
        /*0014*/ 	.byte	0x00, 0xf0, 0x11, 0x00


	//----- nvinfo : EIATTR_KPARAM_INFO
	.align		4
.L_619:
        /*0018*/ 	.byte	0x04, 0x17
        /*001a*/ 	.short	(.L_621 - .L_620)
.L_620:
        /*001c*/ 	.word	0x00000000
        /*0020*/ 	.short	0x0009
        /*0022*/ 	.short	0x0044
        /*0024*/ 	.byte	0x00, 0xf0, 0x11, 0x00


	//----- nvinfo : EIATTR_KPARAM_INFO
	.align		4
.L_621:
        /*0028*/ 	.byte	0x04, 0x17
        /*002a*/ 	.short	(.L_623 - .L_622)
.L_622:
        /*002c*/ 	.word	0x00000000
        /*0030*/ 	.short	0x0008
        /*0032*/ 	.short	0x0040
        /*0034*/ 	.byte	0x00, 0xf0, 0x11, 0x00


	//----- nvinfo : EIATTR_KPARAM_INFO
	.align		4
.L_623:
        /*0038*/ 	.byte	0x04, 0x17
        /*003a*/ 	.short	(.L_625 - .L_624)
.L_624:
        /*003c*/ 	.word	0x00000000
        /*0040*/ 	.short	0x0007
        /*0042*/ 	.short	0x0038
        /*0044*/ 	.byte	0x00, 0xf0, 0x21, 0x00


	//----- nvinfo : EIATTR_KPARAM_INFO
	.align		4
.L_625:
        /*0048*/ 	.byte	0x04, 0x17
        /*004a*/ 	.short	(.L_627 - .L_626)
.L_626:
        /*004c*/ 	.word	0x00000000
        /*0050*/ 	.short	0x0006
        /*0052*/ 	.short	0x0030
        /*0054*/ 	.byte	0x00, 0xf0, 0x21, 0x00


	//----- nvinfo : EIATTR_KPARAM_INFO
	.align		4
.L_627:
        /*0058*/ 	.byte	0x04, 0x17
        /*005a*/ 	.short	(.L_629 - .L_628)
.L_628:
        /*005c*/ 	.word	0x00000000
        /*0060*/ 	.short	0x0005
        /*0062*/ 	.short	0x0028
        /*0064*/ 	.byte	0x00, 0xf0, 0x21, 0x00


	//----- nvinfo : EIATTR_KPARAM_INFO
	.align		4
.L_629:
        /*0068*/ 	.byte	0x04, 0x17
        /*006a*/ 	.short	(.L_631 - .L_630)
.L_630:
        /*006c*/ 	.word	0x00000000
        /*0070*/ 	.short	0x0004
        /*0072*/ 	.short	0x0020
        /*0074*/ 	.byte	0x00, 0xf0, 0x21, 0x00


	//----- nvinfo : EIATTR_KPARAM_INFO
	.align		4
.L_631:
        /*0078*/ 	.byte	0x04, 0x17
        /*007a*/ 	.short	(.L_633 - .L_632)
.L_632:
        /*007c*/ 	.word	0x00000000
        /*0080*/ 	.short	0x0003
        /*0082*/ 	.short	0x0018
        /*0084*/ 	.byte	0x00, 0xf0, 0x21, 0x00


	//----- nvinfo : EIATTR_KPARAM_INFO
	.align		4
.L_633:
        /*0088*/ 	.byte	0x04, 0x17
        /*008a*/ 	.short	(.L_635 - .L_634)
.L_634:
        /*008c*/ 	.word	0x00000000
        /*0090*/ 	.short	0x0002
        /*0092*/ 	.short	0x0010
        /*0094*/ 	.byte	0x00, 0xf0, 0x21, 0x00


	//----- nvinfo : EIATTR_KPARAM_INFO
	.align		4
.L_635:
        /*0098*/ 	.byte	0x04, 0x17
        /*009a*/ 	.short	(.L_637 - .L_636)
.L_636:
        /*009c*/ 	.word	0x00000000
        /*00a0*/ 	.short	0x0001
        /*00a2*/ 	.short	0x0008
        /*00a4*/ 	.byte	0x00, 0xf0, 0x21, 0x00


	//----- nvinfo : EIATTR_KPARAM_INFO
	.align		4
.L_637:
        /*00a8*/ 	.byte	0x04, 0x17
        /*00aa*/ 	.short	(.L_639 - .L_638)
.L_638:
        /*00ac*/ 	.word	0x00000000
        /*00b0*/ 	.short	0x0000
        /*00b2*/ 	.short	0x0000
        /*00b4*/ 	.byte	0x00, 0xf0, 0x21, 0x00


	//----- nvinfo : EIATTR_SPARSE_MMA_MASK
	.align		4
.L_639:
        /*00b8*/ 	.byte	0x03, 0x50
        /*00ba*/ 	.short	0x0000


	//----- nvinfo : EIATTR_MAXREG_COUNT
	.align		4
        /*00bc*/ 	.byte	0x03, 0x1b
        /*00be*/ 	.short	0x00ff


	//----- nvinfo : EIATTR_NUM_BARRIERS
	.align		4
        /*00c0*/ 	.byte	0x02, 0x4c
        /*00c2*/ 	.byte	0x01
	.zero		1


	//----- nvinfo : EIATTR_MERCURY_ISA_VERSION
	.align		4
        /*00c4*/ 	.byte	0x03, 0x5f
        /*00c6*/ 	.short	0x0101


	//----- nvinfo : EIATTR_COOP_GROUP_MASK_REGIDS
	.align		4
        /*00c8*/ 	.byte	0x04, 0x29
        /*00ca*/ 	.short	(.L_641 - .L_640)


	//   ....[0]....
.L_640:
        /*00cc*/ 	.word	0xffffffff


	//   ....[1]....
        /*00d0*/ 	.word	0xffffffff


	//   ....[2]....
        /*00d4*/ 	.word	0xffffffff


	//   ....[3]....
        /*00d8*/ 	.word	0xffffffff


	//   ....[4]....
        /*00dc*/ 	.word	0xffffffff


	//   ....[5]....
        /*00e0*/ 	.word	0xffffffff


	//   ....[6]....
        /*00e4*/ 	.word	0xffffffff


	//   ....[7]....
        /*00e8*/ 	.word	0xffffffff


	//   ....[8]....
        /*00ec*/ 	.word	0xffffffff


	//   ....[9]....
        /*00f0*/ 	.word	0xffffffff


	//----- nvinfo : EIATTR_COOP_GROUP_INSTR_OFFSETS
	.align		4
.L_641:
        /*00f4*/ 	.byte	0x04, 0x28
        /*00f6*/ 	.short	(.L_643 - .L_642)


	//   ....[0]....
.L_642:
        /*00f8*/ 	.word	0x00000b90


	//   ....[1]....
        /*00fc*/ 	.word	0x00000be0


	//   ....[2]....
        /*0100*/ 	.word	0x00000c30


	//   ....[3]....
        /*0104*/ 	.word	0x00000c60


	//   ....[4]....
        /*0108*/ 	.word	0x00000c80


	//   ....[5]....
        /*010c*/ 	.word	0x000011a0


	//   ....[6]....
        /*0110*/ 	.word	0x000011e0


	//   ....[7]....
        /*0114*/ 	.word	0x00001210


	//   ....[8]....
        /*0118*/ 	.word	0x00001230


	//   ....[9]....
        /*011c*/ 	.word	0x00001250


	//----- nvinfo : EIATTR_EXIT_INSTR_OFFSETS
	.align		4
.L_643:
        /*0120*/ 	.byte	0x04, 0x1c
        /*0122*/ 	.short	(.L_645 - .L_644)


	//   ....[0]....
.L_644:
        /*0124*/ 	.word	0x00001710


	//   ....[1]....
        /*0128*/ 	.word	0x00001930


	//----- nvinfo : EIATTR_CRS_STACK_SIZE
	.align		4
.L_645:
        /*012c*/ 	.byte	0x04, 0x1e
        /*012e*/ 	.short	(.L_647 - .L_646)
.L_646:
        /*0130*/ 	.word	0x00000000


	//----- nvinfo : EIATTR_CBANK_PARAM_SIZE
	.align		4
.L_647:
        /*0134*/ 	.byte	0x03, 0x19
        /*0136*/ 	.short	0x004c


	//----- nvinfo : EIATTR_PARAM_CBANK
	.align		4
        /*0138*/ 	.byte	0x04, 0x0a
        /*013a*/ 	.short	(.L_649 - .L_648)
	.align		4
.L_648:
        /*013c*/ 	.word	index@(.nv.constant0._ZN4vllm15rms_norm_kernelIN3c108BFloat16ELi2ELi4EEEvPT_PKS3_lllllS6_fii)
        /*0140*/ 	.short	0x0210
        /*0142*/ 	.short	0x004c


	//----- nvinfo : EIATTR_SW_WAR
	.align		4
.L_649:
        /*0144*/ 	.byte	0x04, 0x36
        /*0146*/ 	.short	(.L_651 - .L_650)
.L_650:
        /*0148*/ 	.word	0x00000008
.L_651:


//--------------------- .nv.info._ZN4vllm15rms_norm_kernelIN3c108BFloat16ELi4ELi4EEEvPT_PKS3_lllllS6_fii --------------------------
	.section	.nv.info._ZN4vllm15rms_norm_kernelIN3c108BFloat16ELi4ELi4EEEvPT_PKS3_lllllS6_fii,"",@"SHT_CUDA_INFO"
	.sectionflags	@""
	.align	4


	//----- nvinfo : EIATTR_CUDA_API_VERSION
	.align		4
        /*0000*/ 	.byte	0x04, 0x37
        /*0002*/ 	.short	(.L_653 - .L_652)
.L_652:
        /*0004*/ 	.word	0x00000082


	//----- nvinfo : EIATTR_KPARAM_INFO
	.align		4
.L_653:
        /*0008*/ 	.byte	0x04, 0x17
        /*000a*/ 	.short	(.L_655 - .L_654)
.L_654:
        /*000c*/ 	.word	0x00000000
        /*0010*/ 	.short	0x000a
        /*0012*/ 	.short	0x0048
        /*0014*/ 	.byte	0x00, 0xf0, 0x11, 0x00


	//----- nvinfo : EIATTR_KPARAM_INFO
	.align		4
.L_655:
        /*0018*/ 	.byte	0x04, 0x17
        /*001a*/ 	.short	(.L_657 - .L_656)
.L_656:
        /*001c*/ 	.word	0x00000000
        /*0020*/ 	.short	0x0009
        /*0022*/ 	.short	0x0044
        /*0024*/ 	.byte	0x00, 0xf0, 0x11, 0x00


	//----- nvinfo : EIATTR_KPARAM_INFO
	.align		4
.L_657:
        /*0028*/ 	.byte	0x04, 0x17
        /*002a*/ 	.short	(.L_659 - .L_658)
.L_658:
        /*002c*/ 	.word	0x00000000
        /*0030*/ 	.short	0x0008
        /*0032*/ 	.short	0x0040
        /*0034*/ 	.byte	0x00, 0xf0, 0x11, 0x00


	//----- nvinfo : EIATTR_KPARAM_INFO
	.align		4
.L_659:
        /*0038*/ 	.byte	0x04, 0x17
        /*003a*/ 	.short	(.L_661 - .L_660)
.L_660:
        /*003c*/ 	.word	0x00000000
        /*0040*/ 	.short	0x0007
        /*0042*/ 	.short	0x0038
        /*0044*/ 	.byte	0x00, 0xf0, 0x21, 0x00


	//----- nvinfo : EIATTR_KPARAM_INFO
	.align		4
.L_661:
        /*0048*/ 	.byte	0x04, 0x17
        /*004a*/ 	.short	(.L_663 - .L_662)
.L_662:
        /*004c*/ 	.word	0x00000000
        /*0050*/ 	.short	0x0006
        /*0052*/ 	.short	0x0030
        /*0054*/ 	.byte	0x00, 0xf0, 0x21, 0x00


	//----- nvinfo : EIATTR_KPARAM_INFO
	.align		4
.L_663:
        /*0058*/ 	.byte	0x04, 0x17
        /*005a*/ 	.short	(.L_665 - .L_664)
.L_664:
        /*005c*/ 	.word	0x00000000
        /*0060*/ 	.short	0x0005
        /*0062*/ 	.short	0x0028
        /*0064*/ 	.byte	0x00, 0xf0, 0x21, 0x00


	//----- nvinfo : EIATTR_KPARAM_INFO
	.align		4
.L_665:
        /*0068*/ 	.byte	0x04, 0x17
        /*006a*/ 	.short	(.L_667 - .L_666)
.L_666:
        /*006c*/ 	.word	0x00000000
        /*0070*/ 	.short	0x0004
        /*0072*/ 	.short	0x0020
        /*0074*/ 	.byte	0x00, 0xf0, 0x21, 0x00


	//----- nvinfo : EIATTR_KPARAM_INFO
	.align		4
.L_667:
        /*0078*/ 	.byte	0x04, 0x17
        /*007a*/ 	.short	(.L_669 - .L_668)
.L_668:
        /*007c*/ 	.word	0x00000000
        /*0080*/ 	.short	0x0003
        /*0082*/ 	.short	0x0018
        /*0084*/ 	.byte	0x00, 0xf0, 0x21, 0x00


	//----- nvinfo : EIATTR_KPARAM_INFO
	.align		4
.L_669:
        /*0088*/ 	.byte	0x04, 0x17
        /*008a*/ 	.short	(.L_671 - .L_670)
.L_670:
        /*008c*/ 	.word	0x00000000
        /*0090*/ 	.short	0x0002
        /*0092*/ 	.short	0x0010
        /*0094*/ 	.byte	0x00, 0xf0, 0x21, 0x00


	//----- nvinfo : EIATTR_KPARAM_INFO
	.align		4
.L_671:
        /*0098*/ 	.byte	0x04, 0x17
        /*009a*/ 	.short	(.L_673 - .L_672)
.L_672:
        /*009c*/ 	.word	0x00000000
        /*00a0*/ 	.short	0x0001
        /*00a2*/ 	.short	0x0008
        /*00a4*/ 	.byte	0x00, 0xf0, 0x21, 0x00


	//----- nvinfo : EIATTR_KPARAM_INFO
	.align		4
.L_673:
        /*00a8*/ 	.byte	0x04, 0x17
        /*00aa*/ 	.short	(.L_675 - .L_674)
.L_674:
        /*00ac*/ 	.word	0x00000000
        /*00b0*/ 	.short	0x0000
        /*00b2*/ 	.short	0x0000
        /*00b4*/ 	.byte	0x00, 0xf0, 0x21, 0x00


	//----- nvinfo : EIATTR_SPARSE_MMA_MASK
	.align		4
.L_675:
        /*00b8*/ 	.byte	0x03, 0x50
        /*00ba*/ 	.short	0x0000


	//----- nvinfo : EIATTR_MAXREG_COUNT
	.align		4
        /*00bc*/ 	.byte	0x03, 0x1b
        /*00be*/ 	.short	0x00ff


	//----- nvinfo : EIATTR_NUM_BARRIERS
	.align		4
        /*00c0*/ 	.byte	0x02, 0x4c
        /*00c2*/ 	.byte	0x01
	.zero		1


	//----- nvinfo : EIATTR_MERCURY_ISA_VERSION
	.align		4
        /*00c4*/ 	.byte	0x03, 0x5f
        /*00c6*/ 	.short	0x0101


	//----- nvinfo : EIATTR_COOP_GROUP_MASK_REGIDS
	.align		4
        /*00c8*/ 	.byte	0x04, 0x29
        /*00ca*/ 	.short	(.L_677 - .L_676)


	//   ....[0]....
.L_676:
        /*00cc*/ 	.word	0xffffffff


	//   ....[1]....
        /*00d0*/ 	.word	0xffffffff


	//   ....[2]....
        /*00d4*/ 	.word	0xffffffff


	//   ....[3]....
        /*00d8*/ 	.word	0xffffffff


	//   ....[4]....
        /*00dc*/ 	.word	0xffffffff


	//   ....[5]....
        /*00e0*/ 	.word	0xffffffff


	//   ....[6]....
        /*00e4*/ 	.word	0xffffffff


	//   ....[7]....
        /*00e8*/ 	.word	0xffffffff


	//   ....[8]....
        /*00ec*/ 	.word	0xffffffff


	//   ....[9]....
        /*00f0*/ 	.word	0xffffffff


	//----- nvinfo : EIATTR_COOP_GROUP_INSTR_OFFSETS
	.align		4
.L_677:
        /*00f4*/ 	.byte	0x04, 0x28
        /*00f6*/ 	.short	(.L_679 - .L_678)


	//   ....[0]....
.L_678:
        /*00f8*/ 	.word	0x00000c60


	//   ....[1]....
        /*00fc*/ 	.word	0x00000cb0


	//   ....[2]....
        /*0100*/ 	.word	0x00000d00


	//   ....[3]....
        /*0104*/ 	.word	0x00000d30


	//   ....[4]....
        /*0108*/ 	.word	0x00000d50


	//   ....[5]....
        /*010c*/ 	.word	0x00001270


	//   ....[6]....
        /*0110*/ 	.word	0x000012b0


	//   ....[7]....
        /*0114*/ 	.word	0x000012e0


	//   ....[8]....
        /*0118*/ 	.word	0x00001300


	//   ....[9]....
        /*011c*/ 	.word	0x00001320


	//----- nvinfo : EIATTR_EXIT_INSTR_OFFSETS
	.align		4
.L_679:
        /*0120*/ 	.byte	0x04, 0x1c
        /*0122*/ 	.short	(.L_681 - .L_680)


	//   ....[0]....
.L_680:
        /*0124*/ 	.word	0x000017f0


	//   ....[1]....
        /*0128*/ 	.word	0x00001b00


	//----- nvinfo : EIATTR_CRS_STACK_SIZE
	.align		4
.L_681:
        /*012c*/ 	.byte	0x04, 0x1e
        /*012e*/ 	.short	(.L_683 - .L_682)
.L_682:
        /*0130*/ 	.word	0x00000000


	//----- nvinfo : EIATTR_CBANK_PARAM_SIZE
	.align		4
.L_683:
        /*0134*/ 	.byte	0x03, 0x19
        /*0136*/ 	.short	0x004c


	//----- nvinfo : EIATTR_PARAM_CBANK
	.align		4
        /*0138*/ 	.byte	0x04, 0x0a
        /*013a*/ 	.short	(.L_685 - .L_684)
	.align		4
.L_684:
        /*013c*/ 	.word	index@(.nv.constant0._ZN4vllm15rms_norm_kernelIN3c108BFloat16ELi4ELi4EEEvPT_PKS3_lllllS6_fii)
        /*0140*/ 	.short	0x0210
        /*0142*/ 	.short	0x004c


	//----- nvinfo : EIATTR_SW_WAR
	.align		4
.L_685:
        /*0144*/ 	.byte	0x04, 0x36
        /*0146*/ 	.short	(.L_687 - .L_686)
.L_686:
        /*0148*/ 	.word	0x00000008
.L_687:


//--------------------- .nv.info._ZN4vllm15rms_norm_kernelIN3c108BFloat16ELi8ELi4EEEvPT_PKS3_lllllS6_fii --------------------------
	.section	.nv.info._ZN4vllm15rms_norm_kernelIN3c108BFloat16ELi8ELi4EEEvPT_PKS3_lllllS6_fii,"",@"SHT_CUDA_INFO"
	.sectionflags	@""
	.align	4


	//----- nvinfo : EIATTR_CUDA_API_VERSION
	.align		4
        /*0000*/ 	.byte	0x04, 0x37
        /*0002*/ 	.short	(.L_689 - .L_688)
.L_688:
        /*0004*/ 	.word	0x00000082


	//----- nvinfo : EIATTR_KPARAM_INFO
	.align		4
.L_689:
        /*0008*/ 	.byte	0x04, 0x17
        /*000a*/ 	.short	(.L_691 - .L_690)
.L_690:
        /*000c*/ 	.word	0x00000000
        /*0010*/ 	.short	0x000a
        /*0012*/ 	.short	0x0048
        /*0014*/ 	.byte	0x00, 0xf0, 0x11, 0x00


	//----- nvinfo : EIATTR_KPARAM_INFO
	.align		4
.L_691:
        /*0018*/ 	.byte	0x04, 0x17
        /*001a*/ 	.short	(.L_693 - .L_692)
.L_692:
        /*001c*/ 	.word	0x00000000
        /*0020*/ 	.short	0x0009
        /*0022*/ 	.short	0x0044
        /*0024*/ 	.byte	0x00, 0xf0, 0x11, 0x00


	//----- nvinfo : EIATTR_KPARAM_INFO
	.align		4
.L_693:
        /*0028*/ 	.byte	0x04, 0x17
        /*002a*/ 	.short	(.L_695 - .L_694)
.L_694:
        /*002c*/ 	.word	0x00000000
        /*0030*/ 	.short	0x0008
        /*0032*/ 	.short	0x0040
        /*0034*/ 	.byte	0x00, 0xf0, 0x11, 0x00


	//----- nvinfo : EIATTR_KPARAM_INFO
	.align		4
.L_695:
        /*0038*/ 	.byte	0x04, 0x17
        /*003a*/ 	.short	(.L_697 - .L_696)
.L_696:
        /*003c*/ 	.word	0x00000000
        /*0040*/ 	.short	0x0007
        /*0042*/ 	.short	0x0038
        /*0044*/ 	.byte	0x00, 0xf0, 0x21, 0x00


	//----- nvinfo : EIATTR_KPARAM_INFO
	.align		4
.L_697:
        /*0048*/ 	.byte	0x04, 0x17
        /*004a*/ 	.short	(.L_699 - .L_698)
.L_698:
        /*004c*/ 	.word	0x00000000
        /*0050*/ 	.short	0x0006
        /*0052*/ 	.short	0x0030
        /*0054*/ 	.byte	0x00, 0xf0, 0x21, 0x00


	//----- nvinfo : EIATTR_KPARAM_INFO
	.align		4
.L_699:
        /*0058*/ 	.byte	0x04, 0x17
        /*005a*/ 	.short	(.L_701 - .L_700)
.L_700:
        /*005c*/ 	.word	0x00000000
        /*0060*/ 	.short	0x0005
        /*0062*/ 	.short	0x0028
        /*0064*/ 	.byte	0x00, 0xf0, 0x21, 0x00


	//----- nvinfo : EIATTR_KPARAM_INFO
	.align		4
.L_701:
        /*0068*/ 	.byte	0x04, 0x17
        /*006a*/ 	.short	(.L_703 - .L_702)
.L_702:
        /*006c*/ 	.word	0x00000000
        /*0070*/ 	.short	0x0004
        /*0072*/ 	.short	0x0020
        /*0074*/ 	.byte	0x00, 0xf0, 0x21, 0x00


	//----- nvinfo : EIATTR_KPARAM_INFO
	.align		4
.L_703:
        /*0078*/ 	.byte	0x04, 0x17
        /*007a*/ 	.short	(.L_705 - .L_704)
.L_704:
        /*007c*/ 	.word	0x00000000
        /*0080*/ 	.short	0x0003
        /*0082*/ 	.short	0x0018
        /*0084*/ 	.byte	0x00, 0xf0, 0x21, 0x00


	//----- nvinfo : EIATTR_KPARAM_INFO
	.align		4
.L_705:
        /*0088*/ 	.byte	0x04, 0x17
        /*008a*/ 	.short	(.L_707 - .L_706)
.L_706:
        /*008c*/ 	.word	0x00000000
        /*0090*/ 	.short	0x0002
        /*0092*/ 	.short	0x0010
        /*0094*/ 	.byte	0x00, 0xf0, 0x21, 0x00


	//----- nvinfo : EIATTR_KPARAM_INFO
	.align		4
.L_707:
        /*0098*/ 	.byte	0x04, 0x17
        /*009a*/ 	.short	(.L_709 - .L_708)
.L_708:
        /*009c*/ 	.word	0x00000000
        /*00a0*/ 	.short	0x0001
        /*00a2*/ 	.short	0x0008
        /*00a4*/ 	.byte	0x00, 0xf0, 0x21, 0x00


	//----- nvinfo : EIATTR_KPARAM_INFO
	.align		4
.L_709:
        /*00a8*/ 	.byte	0x04, 0x17
        /*00aa*/ 	.short	(.L_711 - .L_710)
.L_710:
        /*00ac*/ 	.word	0x00000000
        /*00b0*/ 	.short	0x0000
        /*00b2*/ 	.short	0x0000
        /*00b4*/ 	.byte	0x00, 0xf0, 0x21, 0x00


	//----- nvinfo : EIATTR_SPARSE_MMA_MASK
	.align		4
.L_711:
        /*00b8*/ 	.byte	0x03, 0x50
        /*00ba*/ 	.short	0x0000


	//----- nvinfo : EIATTR_MAXREG_COUNT
	.align		4
        /*00bc*/ 	.byte	0x03, 0x1b
        /*00be*/ 	.short	0x00ff


	//----- nvinfo : EIATTR_NUM_BARRIERS
	.align		4
        /*00c0*/ 	.byte	0x02, 0x4c
        /*00c2*/ 	.byte	0x01
	.zero		1


	//----- nvinfo : EIATTR_MERCURY_ISA_VERSION
	.align		4
        /*00c4*/ 	.byte	0x03, 0x5f
        /*00c6*/ 	.short	0x0101


	//----- nvinfo : EIATTR_COOP_GROUP_MASK_REGIDS
	.align		4
        /*00c8*/ 	.byte	0x04, 0x29
        /*00ca*/ 	.short	(.L_713 - .L_712)


	//   ....[0]....
.L_712:
        /*00cc*/ 	.word	0xffffffff


	//   ....[1]....
        /*00d0*/ 	.word	0xffffffff


	//   ....[2]....
        /*00d4*/ 	.word	0xffffffff


	//   ....[3]....
        /*00d8*/ 	.word	0xffffffff


	//   ....[4]....
        /*00dc*/ 	.word	0xffffffff


	//   ....[5]....
        /*00e0*/ 	.word	0xffffffff


	//   ....[6]....
        /*00e4*/ 	.word	0xffffffff


	//   ....[7]....
        /*00e8*/ 	.word	0xffffffff


	//   ....[8]....
        /*00ec*/ 	.word	0xffffffff


	//   ....[9]....
        /*00f0*/ 	.word	0xffffffff


	//----- nvinfo : EIATTR_COOP_GROUP_INSTR_OFFSETS
	.align		4
.L_713:
        /*00f4*/ 	.byte	0x04, 0x28
        /*00f6*/ 	.short	(.L_715 - .L_714)


	//   ....[0]....
.L_714:
        /*00f8*/ 	.word	0x00000dd0


	//   ....[1]....
        /*00fc*/ 	.word	0x00000e20


	//   ....[2]....
        /*0100*/ 	.word	0x00000e70


	//   ....[3]....
        /*0104*/ 	.word	0x00000e90


	//   ....[4]....
        /*0108*/ 	.word	0x00000eb0


	//   ....[5]....
        /*010c*/ 	.word	0x000013d0


	//   ....[6]....
        /*0110*/ 	.word	0x00001410


	//   ....[7]....
        /*0114*/ 	.word	0x00001440


	//   ....[8]....
        /*0118*/ 	.word	0x00001460


	//   ....[9]....
        /*011c*/ 	.word	0x00001480


	//----- nvinfo : EIATTR_EXIT_INSTR_OFFSETS
	.align		4
.L_715:
        /*0120*/ 	.byte	0x04, 0x1c
        /*0122*/ 	.short	(.L_717 - .L_716)


	//   ....[0]....
.L_716:
        /*0124*/ 	.word	0x00001950


	//   ....[1]....
        /*0128*/ 	.word	0x00001e40


	//----- nvinfo : EIATTR_CRS_STACK_SIZE
	.align		4
.L_717:
        /*012c*/ 	.byte	0x04, 0x1e
        /*012e*/ 	.short	(.L_719 - .L_718)
.L_718:
        /*0130*/ 	.word	0x00000000


	//----- nvinfo : EIATTR_CBANK_PARAM_SIZE
	.align		4
.L_719:
        /*0134*/ 	.byte	0x03, 0x19
        /*0136*/ 	.short	0x004c


	//----- nvinfo : EIATTR_PARAM_CBANK
	.align		4
        /*0138*/ 	.byte	0x04, 0x0a
        /*013a*/ 	.short	(.L_721 - .L_720)
	.align		4
.L_720:
        /*013c*/ 	.word	index@(.nv.constant0._ZN4vllm15rms_norm_kernelIN3c108BFloat16ELi8ELi4EEEvPT_PKS3_lllllS6_fii)
        /*0140*/ 	.short	0x0210
        /*0142*/ 	.short	0x004c


	//----- nvinfo : EIATTR_SW_WAR
	.align		4
.L_721:
        /*0144*/ 	.byte	0x04, 0x36
        /*0146*/ 	.short	(.L_723 - .L_722)
.L_722:
        /*0148*/ 	.word	0x00000008
.L_723:


//--------------------- .nv.info._ZN4vllm15rms_norm_kernelIN3c108BFloat16ELi16ELi4EEEvPT_PKS3_lllllS6_fii --------------------------
	.section	.nv.info._ZN4vllm15rms_norm_kernelIN3c108BFloat16ELi16ELi4EEEvPT_PKS3_lllllS6_fii,"",@"SHT_CUDA_INFO"
	.sectionflags	@""
	.align	4


	//----- nvinfo : EIATTR_CUDA_API_VERSION
	.align		4
        /*0000*/ 	.byte	0x04, 0x37
        /*0002*/ 	.short	(.L_725 - .L_724)
.L_724:
        /*0004*/ 	.word	0x00000082


	//----- nvinfo : EIATTR_KPARAM_INFO
	.align		4
.L_725:
        /*0008*/ 	.byte	0x04, 0x17
        /*000a*/ 	.short	(.L_727 - .L_726)
.L_726:
        /*000c*/ 	.word	0x00000000
        /*0010*/ 	.short	0x000a
        /*0012*/ 	.short	0x0048
        /*0014*/ 	.byte	0x00, 0xf0, 0x11, 0x00


	//----- nvinfo : EIATTR_KPARAM_INFO
	.align		4
.L_727:
        /*0018*/ 	.byte	0x04, 0x17
        /*001a*/ 	.short	(.L_729 - .L_728)
.L_728:
        /*001c*/ 	.word	0x00000000
        /*0020*/ 	.short	0x0009
        /*0022*/ 	.short	0x0044
        /*0024*/ 	.byte	0x00, 0xf0, 0x11, 0x00


	//----- nvinfo : EIATTR_KPARAM_INFO
	.align		4
.L_729:
        /*0028*/ 	.byte	0x04, 0x17
        /*002a*/ 	.short	(.L_731 - .L_730)
.L_730:
        /*002c*/ 	.word	0x00000000
        /*0030*/ 	.short	0x0008
        /*0032*/ 	.short	0x0040
        /*0034*/ 	.byte	0x00, 0xf0, 0x11, 0x00


	//----- nvinfo : EIATTR_KPARAM_INFO
	.align		4
.L_731:
        /*0038*/ 	.byte	0x04, 0x17
        /*003a*/ 	.short	(.L_733 - .L_732)
.L_732:
        /*003c*/ 	.word	0x00000000
        /*0040*/ 	.short	0x0007
        /*0042*/ 	.short	0x0038
        /*0044*/ 	.byte	0x00, 0xf0, 0x21, 0x00


	//----- nvinfo : EIATTR_KPARAM_INFO
	.align		4
.L_733:
        /*0048*/ 	.byte	0x04, 0x17
        /*004a*/ 	.short	(.L_735 - .L_734)
.L_734:
        /*004c*/ 	.word	0x00000000
        /*0050*/ 	.short	0x0006
        /*0052*/ 	.short	0x0030
        /*0054*/ 	.byte	0x00, 0xf0, 0x21, 0x00


	//----- nvinfo : EIATTR_KPARAM_INFO
	.align		4
.L_735:
        /*0058*/ 	.byte	0x04, 0x17
        /*005a*/ 	.short	(.L_737 - .L_736)
.L_736:
        /*005c*/ 	.word	0x00000000
        /*0060*/ 	.short	0x0005
        /*0062*/ 	.short	0x0028
        /*0064*/ 	.byte	0x00, 0xf0, 0x21, 0x00


	//----- nvinfo : EIATTR_KPARAM_INFO
	.align		4
.L_737:
        /*0068*/ 	.byte	0x04, 0x17
        /*006a*/ 	.short	(.L_739 - .L_738)
.L_738:
        /*006c*/ 	.word	0x00000000
        /*0070*/ 	.short	0x0004
        /*0072*/ 	.short	0x0020
        /*0074*/ 	.byte	0x00, 0xf0, 0x21, 0x00


	//----- nvinfo : EIATTR_KPARAM_INFO
	.align		4
.L_739:
        /*0078*/ 	.byte	0x04, 0x17
        /*007a*/ 	.short	(.L_741 - .L_740)
.L_740:
        /*007c*/ 	.word	0x00000000
        /*0080*/ 	.short	0x0003
        /*0082*/ 	.short	0x0018
        /*0084*/ 	.byte	0x00, 0xf0, 0x21, 0x00


	//----- nvinfo : EIATTR_KPARAM_INFO
	.align		4
.L_741:
        /*0088*/ 	.byte	0x04, 0x17
        /*008a*/ 	.short	(.L_743 - .L_742)
.L_742:
        /*008c*/ 	.word	0x00000000
        /*0090*/ 	.short	0x0002
        /*0092*/ 	.short	0x0010
        /*0094*/ 	.byte	0x00, 0xf0, 0x21, 0x00


	//----- nvinfo : EIATTR_KPARAM_INFO
	.align		4
.L_743:
        /*0098*/ 	.byte	0x04, 0x17
        /*009a*/ 	.short	(.L_745 - .L_744)
.L_744:
        /*009c*/ 	.word	0x00000000
        /*00a0*/ 	.short	0x0001
        /*00a2*/ 	.short	0x0008
        /*00a4*/ 	.byte	0x00, 0xf0, 0x21, 0x00


	//----- nvinfo : EIATTR_KPARAM_INFO
	.align		4
.L_745:
        /*00a8*/ 	.byte	0x04, 0x17
        /*00aa*/ 	.short	(.L_747 - .L_746)
.L_746:
        /*00ac*/ 	.word	0x00000000
        /*00b0*/ 	.short	0x0000
        /*00b2*/ 	.short	0x0000
        /*00b4*/ 	.byte	0x00, 0xf0, 0x21, 0x00


	//----- nvinfo : EIATTR_SPARSE_MMA_MASK
	.align		4
.L_747:
        /*00b8*/ 	.byte	0x03, 0x50
        /*00ba*/ 	.short	0x0000


	//----- nvinfo : EIATTR_MAXREG_COUNT
	.align		4
        /*00bc*/ 	.byte	0x03, 0x1b
        /*00be*/ 	.short	0x00ff


	//----- nvinfo : EIATTR_NUM_BARRIERS
	.align		4
        /*00c0*/ 	.byte	0x02, 0x4c
        /*00c2*/ 	.byte	0x01
	.zero		1


	//----- nvinfo : EIATTR_MERCURY_ISA_VERSION
	.align		4
        /*00c4*/ 	.byte	0x03, 0x5f
        /*00c6*/ 	.short	0x0101


	//----- nvinfo : EIATTR_COOP_GROUP_MASK_REGIDS
	.align		4
        /*00c8*/ 	.byte	0x04, 0x29
        /*00ca*/ 	.short	(.L_749 - .L_748)


	//   ....[0]....
.L_748:
        /*00cc*/ 	.word	0xffffffff


	//   ....[1]....
        /*00d0*/ 	.word	0xffffffff


	//   ....[2]....
        /*00d4*/ 	.word	0xffffffff


	//   ....[3]....
        /*00d8*/ 	.word	0xffffffff


	//   ....[4]....
        /*00dc*/ 	.word	0xffffffff


	//   ....[5]....
        /*00e0*/ 	.word	0xffffffff


	//   ....[6]....
        /*00e4*/ 	.word	0xffffffff


	//   ....[7]....
        /*00e8*/ 	.word	0xffffffff


	//   ....[8]....
        /*00ec*/ 	.word	0xffffffff


	//   ....[9]....
        /*00f0*/ 	.word	0xffffffff


	//----- nvinfo : EIATTR_COOP_GROUP_INSTR_OFFSETS
	.align		4
.L_749:
        /*00f4*/ 	.byte	0x04, 0x28
        /*00f6*/ 	.short	(.L_751 - .L_750)


	//   ....[0]....
.L_750:
        /*00f8*/ 	.word	0x000010a0


	//   ....[1]....
        /*00fc*/ 	.word	0x00001100


	//   ....[2]....
        /*0100*/ 	.word	0x00001140


	//   ....[3]....
        /*0104*/ 	.word	0x00001160


	//   ....[4]....
        /*0108*/ 	.word	0x00001180


	//   ....[5]....
        /*010c*/ 	.word	0x000016a0


	//   ....[6]....
        /*0110*/ 	.word	0x000016e0


	//   ....[7]....
        /*0114*/ 	.word	0x00001710


	//   ....[8]....
        /*0118*/ 	.word	0x00001730


	//   ....[9]....
        /*011c*/ 	.word	0x00001750


	//----- nvinfo : EIATTR_EXIT_INSTR_OFFSETS
	.align		4
.L_751:
        /*0120*/ 	.byte	0x04, 0x1c
        /*0122*/ 	.short	(.L_753 - .L_752)


	//   ....[0]....
.L_752:
        /*0124*/ 	.word	0x00001c20


	//   ....[1]....
        /*0128*/ 	.word	0x00002500


	//----- nvinfo : EIATTR_CRS_STACK_SIZE
	.align		4
.L_753:
        /*012c*/ 	.byte	0x04, 0x1e
        /*012e*/ 	.short	(.L_755 - .L_754)
.L_754:
        /*0130*/ 	.word	0x00000000


	//----- nvinfo : EIATTR_CBANK_PARAM_SIZE
	.align		4
.L_755:
        /*0134*/ 	.byte	0x03, 0x19
        /*0136*/ 	.short	0x004c


	//----- nvinfo : EIATTR_PARAM_CBANK
	.align		4
        /*0138*/ 	.byte	0x04, 0x0a
        /*013a*/ 	.short	(.L_757 - .L_756)
	.align		4
.L_756:
        /*013c*/ 	.word	index@(.nv.constant0._ZN4vllm15rms_norm_kernelIN3c108BFloat16ELi16ELi4EEEvPT_PKS3_lllllS6_fii)
        /*0140*/ 	.short	0x0210
        /*0142*/ 	.short	0x004c


	//----- nvinfo : EIATTR_SW_WAR
	.align		4
.L_757:
        /*0144*/ 	.byte	0x04, 0x36
        /*0146*/ 	.short	(.L_759 - .L_758)
.L_758:
        /*0148*/ 	.word	0x00000008
.L_759:


//--------------------- .nv.info._ZN4vllm15rms_norm_kernelIN3c104HalfELi1ELi4EEEvPT_PKS3_lllllS6_fii --------------------------
	.section	.nv.info._ZN4vllm15rms_norm_kernelIN3c104HalfELi1ELi4EEEvPT_PKS3_lllllS6_fii,"",@"SHT_CUDA_INFO"
	.sectionflags	@""
	.align	4


	//----- nvinfo : EIATTR_CUDA_API_VERSION
	.align		4
        /*0000*/ 	.byte	0x04, 0x37
        /*0002*/ 	.short	(.L_761 - .L_760)
.L_760:
        /*0004*/ 	.word	0x00000082


	//----- nvinfo : EIATTR_KPARAM_INFO
	.align		4
.L_761:
        /*0008*/ 	.byte	0x04, 0x17
        /*000a*/ 	.short	(.L_763 - .L_762)
.L_762:
        /*000c*/ 	.word	0x00000000
        /*0010*/ 	.short	0x000a
        /*0012*/ 	.short	0x0048
        /*0014*/ 	.byte	0x00, 0xf0, 0x11, 0x00


	//----- nvinfo : EIATTR_KPARAM_INFO
	.align		4
.L_763:
        /*0018*/ 	.byte	0x04, 0x17
        /*001a*/ 	.short	(.L_765 - .L_764)
.L_764:
        /*001c*/ 	.word	0x00000000
        /*0020*/ 	.short	0x0009
        /*0022*/ 	.short	0x0044
        /*0024*/ 	.byte	0x00, 0xf0, 0x11, 0x00


	//----- nvinfo : EIATTR_KPARAM_INFO
	.align		4
.L_765:
        /*0028*/ 	.byte	0x04, 0x17
        /*002a*/ 	.short	(.L_767 - .L_766)
.L_766:
        /*002c*/ 	.word	0x00000000
        /*0030*/ 	.short	0x0008
        /*0032*/ 	.short	0x0040
        /*0034*/ 	.byte	0x00, 0xf0, 0x11, 0x00


	//----- nvinfo : EIATTR_KPARAM_INFO
	.align		4
.L_767:
        /*0038*/ 	.byte	0x04, 0x17
        /*003a*/ 	.short	(.L_769 - .L_768)
.L_768:
        /*003c*/ 	.word	0x00000000
        /*0040*/ 	.short	0x0007
        /*0042*/ 	.short	0x0038
        /*0044*/ 	.byte	0x00, 0xf0, 0x21, 0x00


	//----- nvinfo : EIATTR_KPARAM_INFO
	.align		4
.L_769:
        /*0048*/ 	.byte	0x04, 0x17
        /*004a*/ 	.short	(.L_771 - .L_770)
.L_770:
        /*004c*/ 	.word	0x00000000
        /*0050*/ 	.short	0x0006
        /*0052*/ 	.short	0x0030
        /*0054*/ 	.byte	0x00, 0xf0, 0x21, 0x00


	//----- nvinfo : EIATTR_KPARAM_INFO
	.align		4
.L_771:
        /*0058*/ 	.byte	0x04, 0x17
        /*005a*/ 	.short	(.L_773 - .L_772)
.L_772:
        /*005c*/ 	.word	0x00000000
        /*0060*/ 	.short	0x0005
        /*0062*/ 	.short	0x0028
        /*0064*/ 	.byte	0x00, 0xf0, 0x21, 0x00


	//----- nvinfo : EIATTR_KPARAM_INFO
	.align		4
.L_773:
        /*0068*/ 	.byte	0x04, 0x17
        /*006a*/ 	.short	(.L_775 - .L_774)
.L_774:
        /*006c*/ 	.word	0x00000000
        /*0070*/ 	.short	0x0004
        /*0072*/ 	.short	0x0020
        /*0074*/ 	.byte	0x00, 0xf0, 0x21, 0x00


	//----- nvinfo : EIATTR_KPARAM_INFO
	.align		4
.L_775:
        /*0078*/ 	.byte	0x04, 0x17
        /*007a*/ 	.short	(.L_777 - .L_776)
.L_776:
        /*007c*/ 	.word	0x00000000
        /*0080*/ 	.short	0x0003
        /*0082*/ 	.short	0x0018
        /*0084*/ 	.byte	0x00, 0xf0, 0x21, 0x00


	//----- nvinfo : EIATTR_KPARAM_INFO
	.align		4
.L_777:
        /*0088*/ 	.byte	0x04, 0x17
        /*008a*/ 	.short	(.L_779 - .L_778)
.L_778:
        /*008c*/ 	.word	0x00000000
        /*0090*/ 	.short	0x0002
        /*0092*/ 	.short	0x0010
        /*0094*/ 	.byte	0x00, 0xf0, 0x21, 0x00


	//----- nvinfo : EIATTR_KPARAM_INFO
	.align		4
.L_779:
        /*0098*/ 	.byte	0x04, 0x17
        /*009a*/ 	.short	(.L_781 - .L_780)
.L_780:
        /*009c*/ 	.word	0x00000000
        /*00a0*/ 	.short	0x0001
        /*00a2*/ 	.short	0x0008
        /*00a4*/ 	.byte	0x00, 0xf0, 0x21, 0x00


	//----- nvinfo : EIATTR_KPARAM_INFO
	.align		4
.L_781:
        /*00a8*/ 	.byte	0x04, 0x17
        /*00aa*/ 	.short	(.L_783 - .L_782)
.L_782:
        /*00ac*/ 	.word	0x00000000
        /*00b0*/ 	.short	0x0000
        /*00b2*/ 	.short	0x0000
        /*00b4*/ 	.byte	0x00, 0xf0, 0x21, 0x00


	//----- nvinfo : EIATTR_SPARSE_MMA_MASK
	.align		4
.L_783:
        /*00b8*/ 	.byte	0x03, 0x50
        /*00ba*/ 	.short	0x0000


	//----- nvinfo : EIATTR_MAXREG_COUNT
	.align		4
        /*00bc*/ 	.byte	0x03, 0x1b
        /*00be*/ 	.short	0x00ff


	//----- nvinfo : EIATTR_NUM_BARRIERS
	.align		4
        /*00c0*/ 	.byte	0x02, 0x4c
        /*00c2*/ 	.byte	0x01
	.zero		1


	//----- nvinfo : EIATTR_MERCURY_ISA_VERSION
	.align		4
        /*00c4*/ 	.byte	0x03, 0x5f
        /*00c6*/ 	.short	0x0101


	//----- nvinfo : EIATTR_COOP_GROUP_MASK_REGIDS
	.align		4
        /*00c8*/ 	.byte	0x04, 0x29
        /*00ca*/ 	.short	(.L_785 - .L_784)


	//   ....[0]....
.L_784:
        /*00cc*/ 	.word	0xffffffff


	//   ....[1]....
        /*00d0*/ 	.word	0xffffffff


	//   ....[2]....
        /*00d4*/ 	.word	0xffffffff


	//   ....[3]....
        /*00d8*/ 	.word	0xffffffff


	//   ....[4]....
        /*00dc*/ 	.word	0xffffffff


	//   ....[5]....
        /*00e0*/ 	.word	0xffffffff


	//   ....[6]....
        /*00e4*/ 	.word	0xffffffff


	//   ....[7]....
        /*00e8*/ 	.word	0xffffffff


	//   ....[8]....
        /*00ec*/ 	.word	0xffffffff


	//   ....[9]....
        /*00f0*/ 	.word	0xffffffff


	//----- nvinfo : EIATTR_COOP_GROUP_INSTR_OFFSETS
	.align		4
.L_785:
        /*00f4*/ 	.byte	0x04, 0x28
        /*00f6*/ 	.short	(.L_787 - .L_786)


	//   ....[0]....
.L_786:
        /*00f8*/ 	.word	0x00000c00


	//   ....[1]....
        /*00fc*/ 	.word	0x00000c50


	//   ....[2]....
        /*0100*/ 	.word	0x00000ca0


	//   ....[3]....
        /*0104*/ 	.word	0x00000cc0


	//   ....[4]....
        /*0108*/ 	.word	0x00000ce0


	//   ....[5]....
        /*010c*/ 	.word	0x00001200


	//   ....[6]....
        /*0110*/ 	.word	0x00001240


	//   ....[7]....
        /*0114*/ 	.word	0x00001270


	//   ....[8]....
        /*0118*/ 	.word	0x00001290


	//   ....[9]....
        /*011c*/ 	.word	0x000012b0


	//----- nvinfo : EIATTR_EXIT_INSTR_OFFSETS
	.align		4
.L_787:
        /*0120*/ 	.byte	0x04, 0x1c
        /*0122*/ 	.short	(.L_789 - .L_788)


	//   ....[0]....
.L_788:
        /*0124*/ 	.word	0x00001750


	//   ....[1]....
        /*0128*/ 	.word	0x00001960


	//----- nvinfo : EIATTR_CRS_STACK_SIZE
	.align		4
.L_789:
        /*012c*/ 	.byte	0x04, 0x1e
        /*012e*/ 	.short	(.L_791 - .L_790)
.L_790:
        /*0130*/ 	.word	0x00000000


	//----- nvinfo : EIATTR_CBANK_PARAM_SIZE
	.align		4
.L_791:
        /*0134*/ 	.byte	0x03, 0x19
        /*0136*/ 	.short	0x004c


	//----- nvinfo : EIATTR_PARAM_CBANK
	.align		4
        /*0138*/ 	.byte	0x04, 0x0a
        /*013a*/ 	.short	(.L_793 - .L_792)
	.align		4
.L_792:
        /*013c*/ 	.word	index@(.nv.constant0._ZN4vllm15rms_norm_kernelIN3c104HalfELi1ELi4EEEvPT_PKS3_lllllS6_fii)
        /*0140*/ 	.short	0x0210
        /*0142*/ 	.short	0x004c


	//----- nvinfo : EIATTR_SW_WAR
	.align		4
.L_793:
        /*0144*/ 	.byte	0x04, 0x36
        /*0146*/ 	.short	(.L_795 - .L_794)
.L_794:
        /*0148*/ 	.word	0x00000008
.L_795:


//--------------------- .nv.info._ZN4vllm15rms_norm_kernelIN3c104HalfELi2ELi4EEEvPT_PKS3_lllllS6_fii --------------------------
	.section	.nv.info._ZN4vllm15rms_norm_kernelIN3c104HalfELi2ELi4EEEvPT_PKS3_lllllS6_fii,"",@"SHT_CUDA_INFO"
	.sectionflags	@""
	.align	4


	//----- nvinfo : EIATTR_CUDA_API_VERSION
	.align		4
        /*0000*/ 	.byte	0x04, 0x37
        /*0002*/ 	.short	(.L_797 - .L_796)
.L_796:
        /*0004*/ 	.word	0x00000082


	//----- nvinfo : EIATTR_KPARAM_INFO
	.align		4
.L_797:
        /*0008*/ 	.byte	0x04, 0x17
        /*000a*/ 	.short	(.L_799 - .L_798)
.L_798:
        /*000c*/ 	.word	0x00000000
        /*0010*/ 	.short	0x000a
        /*0012*/ 	.short	0x0048
        /*0014*/ 	.byte	0x00, 0xf0, 0x11, 0x00


	//----- nvinfo : EIATTR_KPARAM_INFO
	.align		4
.L_799:
        /*0018*/ 	.byte	0x04, 0x17
        /*001a*/ 	.short	(.L_801 - .L_800)
.L_800:
        /*001c*/ 	.word	0x00000000
        /*0020*/ 	.short	0x0009
        /*0022*/ 	.short	0x0044
        /*0024*/ 	.byte	0x00, 0xf0, 0x11, 0x00


	//----- nvinfo : EIATTR_KPARAM_INFO
	.align		4
.L_801:
        /*0028*/ 	.byte	0x04, 0x17
        /*002a*/ 	.short	(.L_803 - .L_802)
.L_802:
        /*002c*/ 	.word	0x00000000
        /*0030*/ 	.short	0x0008
        /*0032*/ 	.short	0x0040
        /*0034*/ 	.byte	0x00, 0xf0, 0x11, 0x00


	//----- nvinfo : EIATTR_KPARAM_INFO
	.align		4
.L_803:
        /*0038*/ 	.byte	0x04, 0x17
        /*003a*/ 	.short	(.L_805 - .L_804)
.L_804:
        /*003c*/ 	.word	0x00000000
        /*0040*/ 	.short	0x0007
        /*0042*/ 	.short	0x0038
        /*0044*/ 	.byte	0x00, 0xf0, 0x21, 0x00


	//----- nvinfo : EIATTR_KPARAM_INFO
	.align		4
.L_805:
        /*0048*/ 	.byte	0x04, 0x17
        /*004a*/ 	.short	(.L_807 - .L_806)
.L_806:
        /*004c*/ 	.word	0x00000000
        /*0050*/ 	.short	0x0006
        /*0052*/ 	.short	0x0030
        /*0054*/ 	.byte	0x00, 0xf0, 0x21, 0x00


	//----- nvinfo : EIATTR_KPARAM_INFO
	.align		4
.L_807:
        /*0058*/ 	.byte	0x04, 0x17
        /*005a*/ 	.short	(.L_809 - .L_808)
.L_808:
        /*005c*/ 	.word	0x00000000
        /*0060*/ 	.short	0x0005
        /*0062*/ 	.short	0x0028
        /*0064*/ 	.byte	0x00, 0xf0, 0x21, 0x00


	//----- nvinfo : EIATTR_KPARAM_INFO
	.align		4
.L_809:
        /*0068*/ 	.byte	0x04, 0x17
        /*006a*/ 	.short	(.L_811 - .L_810)
.L_810:
        /*006c*/ 	.word	0x00000000
        /*0070*/ 	.short	0x0004
        /*0072*/ 	.short	0x0020
        /*0074*/ 	.byte	0x00, 0xf0, 0x21, 0x00


	//----- nvinfo : EIATTR_KPARAM_INFO
	.align		4
.L_811:
        /*0078*/ 	.byte	0x04, 0x17
        /*007a*/ 	.short	(.L_813 - .L_812)
.L_812:
        /*007c*/ 	.word	0x00000000
        /*0080*/ 	.short	0x0003
        /*0082*/ 	.short	0x0018
        /*0084*/ 	.byte	0x00, 0xf0, 0x21, 0x00


	//----- nvinfo : EIATTR_KPARAM_INFO
	.align		4
.L_813:
        /*0088*/ 	.byte	0x04, 0x17
        /*008a*/ 	.short	(.L_815 - .L_814)
.L_814:
        /*008c*/ 	.word	0x00000000
        /*0090*/ 	.short	0x0002
        /*0092*/ 	.short	0x0010
        /*0094*/ 	.byte	0x00, 0xf0, 0x21, 0x00


	//----- nvinfo : EIATTR_KPARAM_INFO
	.align		4
.L_815:
        /*0098*/ 	.byte	0x04, 0x17
        /*009a*/ 	.short	(.L_817 - .L_816)
.L_816:
        /*009c*/ 	.word	0x00000000
        /*00a0*/ 	.short	0x0001
        /*00a2*/ 	.short	0x0008
        /*00a4*/ 	.byte	0x00, 0xf0, 0x21, 0x00


	//----- nvinfo : EIATTR_KPARAM_INFO
	.align		4
.L_817:
        /*00a8*/ 	.byte	0x04, 0x17
        /*00aa*/ 	.short	(.L_819 - .L_818)
.L_818:
        /*00ac*/ 	.word	0x00000000
        /*00b0*/ 	.short	0x0000
        /*00b2*/ 	.short	0x0000
        /*00b4*/ 	.byte	0x00, 0xf0, 0x21, 0x00


	//----- nvinfo : EIATTR_SPARSE_MMA_MASK
	.align		4
.L_819:
        /*00b8*/ 	.byte	0x03, 0x50
        /*00ba*/ 	.short	0x0000


	//----- nvinfo : EIATTR_MAXREG_COUNT
	.align		4
        /*00bc*/ 	.byte	0x03, 0x1b
        /*00be*/ 	.short	0x00ff


	//----- nvinfo : EIATTR_NUM_BARRIERS
	.align		4
        /*00c0*/ 	.byte	0x02, 0x4c
        /*00c2*/ 	.byte	0x01
	.zero		1


	//----- nvinfo : EIATTR_MERCURY_ISA_VERSION
	.align		4
        /*00c4*/ 	.byte	0x03, 0x5f
        /*00c6*/ 	.short	0x0101


	//----- nvinfo : EIATTR_COOP_GROUP_MASK_REGIDS
	.align		4
        /*00c8*/ 	.byte	0x04, 0x29
        /*00ca*/ 	.short	(.L_821 - .L_820)


	//   ....[0]....
.L_820:
        /*00cc*/ 	.word	0xffffffff


	//   ....[1]....
        /*00d0*/ 	.word	0xffffffff


	//   ....[2]....
        /*00d4*/ 	.word	0xffffffff


	//   ....[3]....
        /*00d8*/ 	.word	0xffffffff


	//   ....[4]....
        /*00dc*/ 	.word	0xffffffff


	//   ....[5]....
        /*00e0*/ 	.word	0xffffffff


	//   ....[6]....
        /*00e4*/ 	.word	0xffffffff


	//   ....[7]....
        /*00e8*/ 	.word	0xffffffff


	//   ....[8]....
        /*00ec*/ 	.word	0xffffffff


	//   ....[9]....
        /*00f0*/ 	.word	0xffffffff


	//----- nvinfo : EIATTR_COOP_GROUP_INSTR_OFFSETS
	.align		4
.L_821:
        /*00f4*/ 	.byte	0x04, 0x28
        /*00f6*/ 	.short	(.L_823 - .L_822)


	//   ....[0]....
.L_822:
        /*00f8*/ 	.word	0x00000b80


	//   ....[1]....
        /*00fc*/ 	.word	0x00000bd0


	//   ....[2]....
        /*0100*/ 	.word	0x00000c20


	//   ....[3]....
        /*0104*/ 	.word	0x00000c50


	//   ....[4]....
        /*0108*/ 	.word	0x00000c70


	//   ....[5]....
        /*010c*/ 	.word	0x00001190


	//   ....[6]....
        /*0110*/ 	.word	0x000011d0


	//   ....[7]....
        /*0114*/ 	.word	0x00001200


	//   ....[8]....
        /*0118*/ 	.word	0x00001220


	//   ....[9]....
        /*011c*/ 	.word	0x00001240


	//----- nvinfo : EIATTR_EXIT_INSTR_OFFSETS
	.align		4
.L_823:
        /*0120*/ 	.byte	0x04, 0x1c
        /*0122*/ 	.short	(.L_825 - .L_824)


	//   ....[0]....
.L_824:
        /*0124*/ 	.word	0x00001700


	//   ....[1]....
        /*0128*/ 	.word	0x00001900


	//----- nvinfo : EIATTR_CRS_STACK_SIZE
	.align		4
.L_825:
        /*012c*/ 	.byte	0x04, 0x1e
        /*012e*/ 	.short	(.L_827 - .L_826)
.L_826:
        /*0130*/ 	.word	0x00000000


	//----- nvinfo : EIATTR_CBANK_PARAM_SIZE
	.align		4
.L_827:
        /*0134*/ 	.byte	0x03, 0x19
        /*0136*/ 	.short	0x004c


	//----- nvinfo : EIATTR_PARAM_CBANK
	.align		4
        /*0138*/ 	.byte	0x04, 0x0a
        /*013a*/ 	.short	(.L_829 - .L_828)
	.align		4
.L_828:
        /*013c*/ 	.word	index@(.nv.constant0._ZN4vllm15rms_norm_kernelIN3c104HalfELi2ELi4EEEvPT_PKS3_lllllS6_fii)
        /*0140*/ 	.short	0x0210
        /*0142*/ 	.short	0x004c


	//----- nvinfo : EIATTR_SW_WAR
	.align		4
.L_829:
        /*0144*/ 	.byte	0x04, 0x36
        /*0146*/ 	.short	(.L_831 - .L_830)
.L_830:
        /*0148*/ 	.word	0x00000008
.L_831:


//--------------------- .nv.info._ZN4vllm15rms_norm_kernelIN3c104HalfELi4ELi4EEEvPT_PKS3_lllllS6_fii --------------------------
	.section	.nv.info._ZN4vllm15rms_norm_kernelIN3c104HalfELi4ELi4EEEvPT_PKS3_lllllS6_fii,"",@"SHT_CUDA_INFO"
	.sectionflags	@""
	.align	4


	//----- nvinfo : EIATTR_CUDA_API_VERSION
	.align		4
        /*0000*/ 	.byte	0x04, 0x37
        /*0002*/ 	.short	(.L_833 - .L_832)
.L_832:
        /*0004*/ 	.word	0x00000082


	//----- nvinfo : EIATTR_KPARAM_INFO
	.align		4
.L_833:
        /*0008*/ 	.byte	0x04, 0x17
        /*000a*/ 	.short	(.L_835 - .L_834)
.L_834:
        /*000c*/ 	.word	0x00000000
        /*0010*/ 	.short	0x000a
        /*0012*/ 	.short	0x0048
        /*0014*/ 	.byte	0x00, 0xf0, 0x11, 0x00


	//----- nvinfo : EIATTR_KPARAM_INFO
	.align		4
.L_835:
        /*0018*/ 	.byte	0x04, 0x17
        /*001a*/ 	.short	(.L_837 - .L_836)
.L_836:
        /*001c*/ 	.word	0x00000000
        /*0020*/ 	.short	0x0009
        /*0022*/ 	.short	0x0044
        /*0024*/ 	.byte	0x00, 0xf0, 0x11, 0x00


	//----- nvinfo : EIATTR_KPARAM_INFO
	.align		4
.L_837:
        /*0028*/ 	.byte	0x04, 0x17
        /*002a*/ 	.short	(.L_839 - .L_838)
.L_838:
        /*002c*/ 	.word	0x00000000
        /*0030*/ 	.short	0x0008
        /*0032*/ 	.short	0x0040
        /*0034*/ 	.byte	0x00, 0xf0, 0x11, 0x00


	//----- nvinfo : EIATTR_KPARAM_INFO
	.align		4
.L_839:
        /*0038*/ 	.byte	0x04, 0x17
        /*003a*/ 	.short	(.L_841 - .L_840)
.L_840:
        /*003c*/ 	.word	0x00000000
        /*0040*/ 	.short	0x0007
        /*0042*/ 	.short	0x0038
        /*0044*/ 	.byte	0x00, 0xf0, 0x21, 0x00


	//----- nvinfo : EIATTR_KPARAM_INFO
	.align		4
.L_841:
        /*0048*/ 	.byte	0x04, 0x17
        /*004a*/ 	.short	(.L_843 - .L_842)
.L_842:
        /*004c*/ 	.word	0x00000000
        /*0050*/ 	.short	0x0006
        /*0052*/ 	.short	0x0030
        /*0054*/ 	.byte	0x00, 0xf0, 0x21, 0x00


	//----- nvinfo : EIATTR_KPARAM_INFO
	.align		4
.L_843:
        /*0058*/ 	.byte	0x04, 0x17
        /*005a*/ 	.short	(.L_845 - .L_844)
.L_844:
        /*005c*/ 	.word	0x00000000
        /*0060*/ 	.short	0x0005
        /*0062*/ 	.short	0x0028
        /*0064*/ 	.byte	0x00, 0xf0, 0x21, 0x00


	//----- nvinfo : EIATTR_KPARAM_INFO
	.align		4
.L_845:
        /*0068*/ 	.byte	0x04, 0x17
        /*006a*/ 	.short	(.L_847 - .L_846)
.L_846:
        /*006c*/ 	.word	0x00000000
        /*0070*/ 	.short	0x0004
        /*0072*/ 	.short	0x0020
        /*0074*/ 	.byte	0x00, 0xf0, 0x21, 0x00


	//----- nvinfo : EIATTR_KPARAM_INFO
	.align		4
.L_847:
        /*0078*/ 	.byte	0x04, 0x17
        /*007a*/ 	.short	(.L_849 - .L_848)
.L_848:
        /*007c*/ 	.word	0x00000000
        /*0080*/ 	.short	0x0003
        /*0082*/ 	.short	0x0018
        /*0084*/ 	.byte	0x00, 0xf0, 0x21, 0x00


	//----- nvinfo : EIATTR_KPARAM_INFO
	.align		4
.L_849:
        /*0088*/ 	.byte	0x04, 0x17
        /*008a*/ 	.short	(.L_851 - .L_850)
.L_850:
        /*008c*/ 	.word	0x00000000
        /*0090*/ 	.short	0x0002
        /*0092*/ 	.short	0x0010
        /*0094*/ 	.byte	0x00, 0xf0, 0x21, 0x00


	//----- nvinfo : EIATTR_KPARAM_INFO
	.align		4
.L_851:
        /*0098*/ 	.byte	0x04, 0x17
        /*009a*/ 	.short	(.L_853 - .L_852)
.L_852:
        /*009c*/ 	.word	0x00000000
        /*00a0*/ 	.short	0x0001
        /*00a2*/ 	.short	0x0008
        /*00a4*/ 	.byte	0x00, 0xf0, 0x21, 0x00


	//----- nvinfo : EIATTR_KPARAM_INFO
	.align		4
.L_853:
        /*00a8*/ 	.byte	0x04, 0x17
        /*00aa*/ 	.short	(.L_855 - .L_854)
.L_854:
        /*00ac*/ 	.word	0x00000000
        /*00b0*/ 	.short	0x0000
        /*00b2*/ 	.short	0x0000
        /*00b4*/ 	.byte	0x00, 0xf0, 0x21, 0x00


	//----- nvinfo : EIATTR_SPARSE_MMA_MASK
	.align		4
.L_855:
        /*00b8*/ 	.byte	0x03, 0x50
        /*00ba*/ 	.short	0x0000


	//----- nvinfo : EIATTR_MAXREG_COUNT
	.align		4
        /*00bc*/ 	.byte	0x03, 0x1b
        /*00be*/ 	.short	0x00ff


	//----- nvinfo : EIATTR_NUM_BARRIERS
	.align		4
        /*00c0*/ 	.byte	0x02, 0x4c
        /*00c2*/ 	.byte	0x01
	.zero		1


	//----- nvinfo : EIATTR_MERCURY_ISA_VERSION
	.align		4
        /*00c4*/ 	.byte	0x03, 0x5f
        /*00c6*/ 	.short	0x0101


	//----- nvinfo : EIATTR_COOP_GROUP_MASK_REGIDS
	.align		4
        /*00c8*/ 	.byte	0x04, 0x29
        /*00ca*/ 	.short	(.L_857 - .L_856)


	//   ....[0]....
.L_856:
        /*00cc*/ 	.word	0xffffffff


	//   ....[1]....
        /*00d0*/ 	.word	0xffffffff


	//   ....[2]....
        /*00d4*/ 	.word	0xffffffff


	//   ....[3]....
        /*00d8*/ 	.word	0xffffffff


	//   ....[4]....
        /*00dc*/ 	.word	0xffffffff


	//   ....[5]....
        /*00e0*/ 	.word	0xffffffff


	//   ....[6]....
        /*00e4*/ 	.word	0xffffffff


	//   ....[7]....
        /*00e8*/ 	.word	0xffffffff


	//   ....[8]....
        /*00ec*/ 	.word	0xffffffff


	//   ....[9]....
        /*00f0*/ 	.word	0xffffffff


	//----- nvinfo : EIATTR_COOP_GROUP_INSTR_OFFSETS
	.align		4
.L_857:
        /*00f4*/ 	.byte	0x04, 0x28
        /*00f6*/ 	.short	(.L_859 - .L_858)


	//   ....[0]....
.L_858:
        /*00f8*/ 	.word	0x00000c40


	//   ....[1]....
        /*00fc*/ 	.word	0x00000c90


	//   ....[2]....
        /*0100*/ 	.word	0x00000ce0


	//   ....[3]....
        /*0104*/ 	.word	0x00000d10


	//   ....[4]....
        /*0108*/ 	.word	0x00000d30


	//   ....[5]....
        /*010c*/ 	.word	0x00001250


	//   ....[6]....
        /*0110*/ 	.word	0x00001290


	//   ....[7]....
        /*0114*/ 	.word	0x000012c0


	//   ....[8]....
        /*0118*/ 	.word	0x000012e0


	//   ....[9]....
        /*011c*/ 	.word	0x00001300


	//----- nvinfo : EIATTR_EXIT_INSTR_OFFSETS
	.align		4
.L_859:
        /*0120*/ 	.byte	0x04, 0x1c
        /*0122*/ 	.short	(.L_861 - .L_860)


	//   ....[0]....
.L_860:
        /*0124*/ 	.word	0x000017d0


	//   ....[1]....
        /*0128*/ 	.word	0x00001aa0


	//----- nvinfo : EIATTR_CRS_STACK_SIZE
	.align		4
.L_861:
        /*012c*/ 	.byte	0x04, 0x1e
        /*012e*/ 	.short	(.L_863 - .L_862)
.L_862:
        /*0130*/ 	.word	0x00000000


	//----- nvinfo : EIATTR_CBANK_PARAM_SIZE
	.align		4
.L_863:
        /*0134*/ 	.byte	0x03, 0x19
        /*0136*/ 	.short	0x004c


	//----- nvinfo : EIATTR_PARAM_CBANK
	.align		4
        /*0138*/ 	.byte	0x04, 0x0a
        /*013a*/ 	.short	(.L_865 - .L_864)
	.align		4
.L_864:
        /*013c*/ 	.word	index@(.nv.constant0._ZN4vllm15rms_norm_kernelIN3c104HalfELi4ELi4EEEvPT_PKS3_lllllS6_fii)
        /*0140*/ 	.short	0x0210
        /*0142*/ 	.short	0x004c


	//----- nvinfo : EIATTR_SW_WAR
	.align		4
.L_865:
        /*0144*/ 	.byte	0x04, 0x36
        /*0146*/ 	.short	(.L_867 - .L_866)
.L_866:
        /*0148*/ 	.word	0x00000008
.L_867:


//--------------------- .nv.info._ZN4vllm15rms_norm_kernelIN3c104HalfELi8ELi4EEEvPT_PKS3_lllllS6_fii --------------------------
	.section	.nv.info._ZN4vllm15rms_norm_kernelIN3c104HalfELi8ELi4EEEvPT_PKS3_lllllS6_fii,"",@"SHT_CUDA_INFO"
	.sectionflags	@""
	.align	4


	//----- nvinfo : EIATTR_CUDA_API_VERSION
	.align		4
        /*0000*/ 	.byte	0x04, 0x37
        /*0002*/ 	.short	(.L_869 - .L_868)
.L_868:
        /*0004*/ 	.word	0x00000082


	//----- nvinfo : EIATTR_KPARAM_INFO
	.align		4
.L_869:
        /*0008*/ 	.byte	0x04, 0x17
        /*000a*/ 	.short	(.L_871 - .L_870)
.L_870:
        /*000c*/ 	.word	0x00000000
        /*0010*/ 	.short	0x000a
        /*0012*/ 	.short	0x0048
        /*0014*/ 	.byte	0x00, 0xf0, 0x11, 0x00


	//----- nvinfo : EIATTR_KPARAM_INFO
	.align		4
.L_871:
        /*0018*/ 	.byte	0x04, 0x17
        /*001a*/ 	.short	(.L_873 - .L_872)
.L_872:
        /*001c*/ 	.word	0x00000000
        /*0020*/ 	.short	0x0009
        /*0022*/ 	.short	0x0044
        /*0024*/ 	.byte	0x00, 0xf0, 0x11, 0x00


	//----- nvinfo : EIATTR_KPARAM_INFO
	.align		4
.L_873:
        /*0028*/ 	.byte	0x04, 0x17
        /*002a*/ 	.short	(.L_875 - .L_874)
.L_874:
        /*002c*/ 	.word	0x00000000
        /*0030*/ 	.short	0x0008
        /*0032*/ 	.short	0x0040
        /*0034*/ 	.byte	0x00, 0xf0, 0x11, 0x00


	//----- nvinfo : EIATTR_KPARAM_INFO
	.align		4
.L_875:
        /*0038*/ 	.byte	0x04, 0x17
        /*003a*/ 	.short	(.L_877 - .L_876)
.L_876:
        /*003c*/ 	.word	0x00000000
        /*0040*/ 	.short	0x0007
        /*0042*/ 	.short	0x0038
        /*0044*/ 	.byte	0x00, 0xf0, 0x21, 0x00


	//----- nvinfo : EIATTR_KPARAM_INFO
	.align		4
.L_877:
        /*0048*/ 	.byte	0x04, 0x17
        /*004a*/ 	.short	(.L_879 - .L_878)
.L_878:
        /*004c*/ 	.word	0x00000000
        /*0050*/ 	.short	0x0006
        /*0052*/ 	.short	0x0030
        /*0054*/ 	.byte	0x00, 0xf0, 0x21, 0x00


	//----- nvinfo : EIATTR_KPARAM_INFO
	.align		4
.L_879:
        /*0058*/ 	.byte	0x04, 0x17
        /*005a*/ 	.short	(.L_881 - .L_880)
.L_880:
        /*005c*/ 	.word	0x00000000
        /*0060*/ 	.short	0x0005
        /*0062*/ 	.short	0x0028
        /*0064*/ 	.byte	0x00, 0xf0, 0x21, 0x00


	//----- nvinfo : EIATTR_KPARAM_INFO
	.align		4
.L_881:
        /*0068*/ 	.byte	0x04, 0x17
        /*006a*/ 	.short	(.L_883 - .L_882)
.L_882:
        /*006c*/ 	.word	0x00000000
        /*0070*/ 	.short	0x0004
        /*0072*/ 	.short	0x0020
        /*0074*/ 	.byte	0x00, 0xf0, 0x21, 0x00


	//----- nvinfo : EIATTR_KPARAM_INFO
	.align		4
.L_883:
        /*0078*/ 	.byte	0x04, 0x17
        /*007a*/ 	.short	(.L_885 - .L_884)
.L_884:
        /*007c*/ 	.word	0x00000000
        /*0080*/ 	.short	0x0003
        /*0082*/ 	.short	0x0018
        /*0084*/ 	.byte	0x00, 0xf0, 0x21, 0x00


	//----- nvinfo : EIATTR_KPARAM_INFO
	.align		4
.L_885:
        /*0088*/ 	.byte	0x04, 0x17
        /*008a*/ 	.short	(.L_887 - .L_886)
.L_886:
        /*008c*/ 	.word	0x00000000
        /*0090*/ 	.short	0x0002
        /*0092*/ 	.short	0x0010
        /*0094*/ 	.byte	0x00, 0xf0, 0x21, 0x00


	//----- nvinfo : EIATTR_KPARAM_INFO
	.align		4
.L_887:
        /*0098*/ 	.byte	0x04, 0x17
        /*009a*/ 	.short	(.L_889 - .L_888)
.L_888:
        /*009c*/ 	.word	0x00000000
        /*00a0*/ 	.short	0x0001
        /*00a2*/ 	.short	0x0008
        /*00a4*/ 	.byte	0x00, 0xf0, 0x21, 0x00


	//----- nvinfo : EIATTR_KPARAM_INFO
	.align		4
.L_889:
        /*00a8*/ 	.byte	0x04, 0x17
        /*00aa*/ 	.short	(.L_891 - .L_890)
.L_890:
        /*00ac*/ 	.word	0x00000000
        /*00b0*/ 	.short	0x0000
        /*00b2*/ 	.short	0x0000
        /*00b4*/ 	.byte	0x00, 0xf0, 0x21, 0x00


	//----- nvinfo : EIATTR_SPARSE_MMA_MASK
	.align		4
.L_891:
        /*00b8*/ 	.byte	0x03, 0x50
        /*00ba*/ 	.short	0x0000


	//----- nvinfo : EIATTR_MAXREG_COUNT
	.align		4
        /*00bc*/ 	.byte	0x03, 0x1b
        /*00be*/ 	.short	0x00ff


	//----- nvinfo : EIATTR_NUM_BARRIERS
	.align		4
        /*00c0*/ 	.byte	0x02, 0x4c
        /*00c2*/ 	.byte	0x01
	.zero		1


	//----- nvinfo : EIATTR_MERCURY_ISA_VERSION
	.align		4
        /*00c4*/ 	.byte	0x03, 0x5f
        /*00c6*/ 	.short	0x0101


	//----- nvinfo : EIATTR_COOP_GROUP_MASK_REGIDS
	.align		4
        /*00c8*/ 	.byte	0x04, 0x29
        /*00ca*/ 	.short	(.L_893 - .L_892)


	//   ....[0]....
.L_892:
        /*00cc*/ 	.word	0xffffffff


	//   ....[1]....
        /*00d0*/ 	.word	0xffffffff


	//   ....[2]....
        /*00d4*/ 	.word	0xffffffff


	//   ....[3]....
        /*00d8*/ 	.word	0xffffffff


	//   ....[4]....
        /*00dc*/ 	.word	0xffffffff


	//   ....[5]....
        /*00e0*/ 	.word	0xffffffff


	//   ....[6]....
        /*00e4*/ 	.word	0xffffffff


	//   ....[7]....
        /*00e8*/ 	.word	0xffffffff


	//   ....[8]....
        /*00ec*/ 	.word	0xffffffff


	//   ....[9]....
        /*00f0*/ 	.word	0xffffffff


	//----- nvinfo : EIATTR_COOP_GROUP_INSTR_OFFSETS
	.align		4
.L_893:
        /*00f4*/ 	.byte	0x04, 0x28
        /*00f6*/ 	.short	(.L_895 - .L_894)


	//   ....[0]....
.L_894:
        /*00f8*/ 	.word	0x00000d90


	//   ....[1]....
        /*00fc*/ 	.word	0x00000de0


	//   ....[2]....
        /*0100*/ 	.word	0x00000e30


	//   ....[3]....
        /*0104*/ 	.word	0x00000e50


	//   ....[4]....
        /*0108*/ 	.word	0x00000e70


	//   ....[5]....
        /*010c*/ 	.word	0x00001390


	//   ....[6]....
        /*0110*/ 	.word	0x000013d0


	//   ....[7]....
        /*0114*/ 	.word	0x00001400


	//   ....[8]....
        /*0118*/ 	.word	0x00001420


	//   ....[9]....
        /*011c*/ 	.word	0x00001440


	//----- nvinfo : EIATTR_EXIT_INSTR_OFFSETS
	.align		4
.L_895:
        /*0120*/ 	.byte	0x04, 0x1c
        /*0122*/ 	.short	(.L_897 - .L_896)


	//   ....[0]....
.L_896:
        /*0124*/ 	.word	0x00001910


	//   ....[1]....
        /*0128*/ 	.word	0x00001d80


	//----- nvinfo : EIATTR_CRS_STACK_SIZE
	.align		4
.L_897:
        /*012c*/ 	.byte	0x04, 0x1e
        /*012e*/ 	.short	(.L_899 - .L_898)
.L_898:
        /*0130*/ 	.word	0x00000000


	//----- nvinfo : EIATTR_CBANK_PARAM_SIZE
	.align		4
.L_899:
        /*0134*/ 	.byte	0x03, 0x19
        /*0136*/ 	.short	0x004c


	//----- nvinfo : EIATTR_PARAM_CBANK
	.align		4
        /*0138*/ 	.byte	0x04, 0x0a
        /*013a*/ 	.short	(.L_901 - .L_900)
	.align		4
.L_900:
        /*013c*/ 	.word	index@(.nv.constant0._ZN4vllm15rms_norm_kernelIN3c104HalfELi8ELi4EEEvPT_PKS3_lllllS6_fii)
        /*0140*/ 	.short	0x0210
        /*0142*/ 	.short	0x004c


	//----- nvinfo : EIATTR_SW_WAR
	.align		4
.L_901:
        /*0144*/ 	.byte	0x04, 0x36
        /*0146*/ 	.short	(.L_903 - .L_902)
.L_902:
        /*0148*/ 	.word	0x00000008
.L_903:


//--------------------- .nv.info._ZN4vllm15rms_norm_kernelIN3c104HalfELi16ELi4EEEvPT_PKS3_lllllS6_fii --------------------------
	.section	.nv.info._ZN4vllm15rms_norm_kernelIN3c104HalfELi16ELi4EEEvPT_PKS3_lllllS6_fii,"",@"SHT_CUDA_INFO"
	.sectionflags	@""
	.align	4


	//----- nvinfo : EIATTR_CUDA_API_VERSION
	.align		4
        /*0000*/ 	.byte	0x04, 0x37
        /*0002*/ 	.short	(.L_905 - .L_904)
.L_904:
        /*0004*/ 	.word	0x00000082


	//----- nvinfo : EIATTR_KPARAM_INFO
	.align		4
.L_905:
        /*0008*/ 	.byte	0x04, 0x17
        /*000a*/ 	.short	(.L_907 - .L_906)
.L_906:
        /*000c*/ 	.word	0x00000000
        /*0010*/ 	.short	0x000a
        /*0012*/ 	.short	0x0048
        /*0014*/ 	.byte	0x00, 0xf0, 0x11, 0x00


	//----- nvinfo : EIATTR_KPARAM_INFO
	.align		4
.L_907:
        /*0018*/ 	.byte	0x04, 0x17
        /*001a*/ 	.short	(.L_909 - .L_908)
.L_908:
        /*001c*/ 	.word	0x00000000
        /*0020*/ 	.short	0x0009
        /*0022*/ 	.short	0x0044
        /*0024*/ 	.byte	0x00, 0xf0, 0x11, 0x00


	//----- nvinfo : EIATTR_KPARAM_INFO
	.align		4
.L_909:
        /*0028*/ 	.byte	0x04, 0x17
        /*002a*/ 	.short	(.L_911 - .L_910)
.L_910:
        /*002c*/ 	.word	0x00000000
        /*0030*/ 	.short	0x0008
        /*0032*/ 	.short	0x0040
        /*0034*/ 	.byte	0x00, 0xf0, 0x11, 0x00


	//----- nvinfo : EIATTR_KPARAM_INFO
	.align		4
.L_911:
        /*0038*/ 	.byte	0x04, 0x17
        /*003a*/ 	.short	(.L_913 - .L_912)
.L_912:
        /*003c*/ 	.word	0x00000000
        /*0040*/ 	.short	0x0007
        /*0042*/ 	.short	0x0038
        /*0044*/ 	.byte	0x00, 0xf0, 0x21, 0x00


	//----- nvinfo : EIATTR_KPARAM_INFO
	.align		4
.L_913:
        /*0048*/ 	.byte	0x04, 0x17
        /*004a*/ 	.short	(.L_915 - .L_914)
.L_914:
        /*004c*/ 	.word	0x00000000
        /*0050*/ 	.short	0x0006
        /*0052*/ 	.short	0x0030
        /*0054*/ 	.byte	0x00, 0xf0, 0x21, 0x00


	//----- nvinfo : EIATTR_KPARAM_INFO
	.align		4
.L_915:
        /*0058*/ 	.byte	0x04, 0x17
        /*005a*/ 	.short	(.L_917 - .L_916)
.L_916:
        /*005c*/ 	.word	0x00000000
        /*0060*/ 	.short	0x0005
        /*0062*/ 	.short	0x0028
        /*0064*/ 	.byte	0x00, 0xf0, 0x21, 0x00


	//----- nvinfo : EIATTR_KPARAM_INFO
	.align		4
.L_917:
        /*0068*/ 	.byte	0x04, 0x17
        /*006a*/ 	.short	(.L_919 - .L_918)
.L_918:
        /*006c*/ 	.word	0x00000000
        /*0070*/ 	.short	0x0004
        /*0072*/ 	.short	0x0020
        /*0074*/ 	.byte	0x00, 0xf0, 0x21, 0x00


	//----- nvinfo : EIATTR_KPARAM_INFO
	.align		4
.L_919:
        /*0078*/ 	.byte	0x04, 0x17
        /*007a*/ 	.short	(.L_921 - .L_920)
.L_920:
        /*007c*/ 	.word	0x00000000
        /*0080*/ 	.short	0x0003
        /*0082*/ 	.short	0x0018
        /*0084*/ 	.byte	0x00, 0xf0, 0x21, 0x00


	//----- nvinfo : EIATTR_KPARAM_INFO
	.align		4
.L_921:
        /*0088*/ 	.byte	0x04, 0x17
        /*008a*/ 	.short	(.L_923 - .L_922)
.L_922:
        /*008c*/ 	.word	0x00000000
        /*0090*/ 	.short	0x0002
        /*0092*/ 	.short	0x0010
        /*0094*/ 	.byte	0x00, 0xf0, 0x21, 0x00


	//----- nvinfo : EIATTR_KPARAM_INFO
	.align		4
.L_923:
        /*0098*/ 	.byte	0x04, 0x17
        /*009a*/ 	.short	(.L_925 - .L_924)
.L_924:
        /*009c*/ 	.word	0x00000000
        /*00a0*/ 	.short	0x0001
        /*00a2*/ 	.short	0x0008
        /*00a4*/ 	.byte	0x00, 0xf0, 0x21, 0x00


	//----- nvinfo : EIATTR_KPARAM_INFO
	.align		4
.L_925:
        /*00a8*/ 	.byte	0x04, 0x17
        /*00aa*/ 	.short	(.L_927 - .L_926)
.L_926:
        /*00ac*/ 	.word	0x00000000
        /*00b0*/ 	.short	0x0000
        /*00b2*/ 	.short	0x0000
        /*00b4*/ 	.byte	0x00, 0xf0, 0x21, 0x00


	//----- nvinfo : EIATTR_SPARSE_MMA_MASK
	.align		4
.L_927:
        /*00b8*/ 	.byte	0x03, 0x50
        /*00ba*/ 	.short	0x0000


	//----- nvinfo : EIATTR_MAXREG_COUNT
	.align		4
        /*00bc*/ 	.byte	0x03, 0x1b
        /*00be*/ 	.short	0x00ff


	//----- nvinfo : EIATTR_NUM_BARRIERS
	.align		4
        /*00c0*/ 	.byte	0x02, 0x4c
        /*00c2*/ 	.byte	0x01
	.zero		1


	//----- nvinfo : EIATTR_MERCURY_ISA_VERSION
	.align		4
        /*00c4*/ 	.byte	0x03, 0x5f
        /*00c6*/ 	.short	0x0101


	//----- nvinfo : EIATTR_COOP_GROUP_MASK_REGIDS
	.align		4
        /*00c8*/ 	.byte	0x04, 0x29
        /*00ca*/ 	.short	(.L_929 - .L_928)


	//   ....[0]....
.L_928:
        /*00cc*/ 	.word	0xffffffff


	//   ....[1]....
        /*00d0*/ 	.word	0xffffffff


	//   ....[2]....
        /*00d4*/ 	.word	0xffffffff


	//   ....[3]....
        /*00d8*/ 	.word	0xffffffff


	//   ....[4]....
        /*00dc*/ 	.word	0xffffffff


	//   ....[5]....
        /*00e0*/ 	.word	0xffffffff


	//   ....[6]....
        /*00e4*/ 	.word	0xffffffff


	//   ....[7]....
        /*00e8*/ 	.word	0xffffffff


	//   ....[8]....
        /*00ec*/ 	.word	0xffffffff


	//   ....[9]....
        /*00f0*/ 	.word	0xffffffff


	//----- nvinfo : EIATTR_COOP_GROUP_INSTR_OFFSETS
	.align		4
.L_929:
        /*00f4*/ 	.byte	0x04, 0x28
        /*00f6*/ 	.short	(.L_931 - .L_930)


	//   ....[0]....
.L_930:
        /*00f8*/ 	.word	0x00001020


	//   ....[1]....
        /*00fc*/ 	.word	0x00001080


	//   ....[2]....
        /*0100*/ 	.word	0x000010c0


	//   ....[3]....
        /*0104*/ 	.word	0x000010e0


	//   ....[4]....
        /*0108*/ 	.word	0x00001100


	//   ....[5]....
        /*010c*/ 	.word	0x00001620


	//   ....[6]....
        /*0110*/ 	.word	0x00001660


	//   ....[7]....
        /*0114*/ 	.word	0x00001690


	//   ....[8]....
        /*0118*/ 	.word	0x000016b0


	//   ....[9]....
        /*011c*/ 	.word	0x000016d0


	//----- nvinfo : EIATTR_EXIT_INSTR_OFFSETS
	.align		4
.L_931:
        /*0120*/ 	.byte	0x04, 0x1c
        /*0122*/ 	.short	(.L_933 - .L_932)


	//   ....[0]....
.L_932:
        /*0124*/ 	.word	0x00001ba0


	//   ....[1]....
        /*0128*/ 	.word	0x00002380


	//----- nvinfo : EIATTR_CRS_STACK_SIZE
	.align		4
.L_933:
        /*012c*/ 	.byte	0x04, 0x1e
        /*012e*/ 	.short	(.L_935 - .L_934)
.L_934:
        /*0130*/ 	.word	0x00000000


	//----- nvinfo : EIATTR_CBANK_PARAM_SIZE
	.align		4
.L_935:
        /*0134*/ 	.byte	0x03, 0x19
        /*0136*/ 	.short	0x004c


	//----- nvinfo : EIATTR_PARAM_CBANK
	.align		4
        /*0138*/ 	.byte	0x04, 0x0a
        /*013a*/ 	.short	(.L_937 - .L_936)
	.align		4
.L_936:
        /*013c*/ 	.word	index@(.nv.constant0._ZN4vllm15rms_norm_kernelIN3c104HalfELi16ELi4EEEvPT_PKS3_lllllS6_fii)
        /*0140*/ 	.short	0x0210
        /*0142*/ 	.short	0x004c


	//----- nvinfo : EIATTR_SW_WAR
	.align		4
.L_937:
        /*0144*/ 	.byte	0x04, 0x36
        /*0146*/ 	.short	(.L_939 - .L_938)
.L_938:
        /*0148*/ 	.word	0x00000008
.L_939:


//--------------------- .nv.info._ZN4vllm15rms_norm_kernelIfLi1ELi4EEEvPT_PKS1_lllllS4_fii --------------------------
	.section	.nv.info._ZN4vllm15rms_norm_kernelIfLi1ELi4EEEvPT_PKS1_lllllS4_fii,"",@"SHT_CUDA_INFO"
	.sectionflags	@""
	.align	4


	//----- nvinfo : EIATTR_CUDA_API_VERSION
	.align		4
        /*0000*/ 	.byte	0x04, 0x37
        /*0002*/ 	.short	(.L_941 - .L_940)
.L_940:
        /*0004*/ 	.word	0x00000082


	//----- nvinfo : EIATTR_KPARAM_INFO
	.align		4
.L_941:
        /*0008*/ 	.byte	0x04, 0x17
        /*000a*/ 	.short	(.L_943 - .L_942)
.L_942:
        /*000c*/ 	.word	0x00000000
        /*0010*/ 	.short	0x000a
        /*0012*/ 	.short	0x0048
        /*0014*/ 	.byte	0x00, 0xf0, 0x11, 0x00


	//----- nvinfo : EIATTR_KPARAM_INFO
	.align		4
.L_943:
        /*0018*/ 	.byte	0x04, 0x17
        /*001a*/ 	.short	(.L_945 - .L_944)
.L_944:
        /*001c*/ 	.word	0x00000000
        /*0020*/ 	.short	0x0009
        /*0022*/ 	.short	0x0044
        /*0024*/ 	.byte	0x00, 0xf0, 0x11, 0x00


	//----- nvinfo : EIATTR_KPARAM_INFO
	.align		4
.L_945:
        /*0028*/ 	.byte	0x04, 0x17
        /*002a*/ 	.short	(.L_947 - .L_946)
.L_946:
        /*002c*/ 	.word	0x00000000
        /*0030*/ 	.short	0x0008
        /*0032*/ 	.short	0x0040
        /*0034*/ 	.byte	0x00, 0xf0, 0x11, 0x00


	//----- nvinfo : EIATTR_KPARAM_INFO
	.align		4
.L_947:
        /*0038*/ 	.byte	0x04, 0x17
        /*003a*/ 	.short	(.L_949 - .L_948)
.L_948:
        /*003c*/ 	.word	0x00000000
        /*0040*/ 	.short	0x0007
        /*0042*/ 	.short	0x0038
        /*0044*/ 	.byte	0x00, 0xf0, 0x21, 0x00


	//----- nvinfo : EIATTR_KPARAM_INFO
	.align		4
.L_949:
        /*0048*/ 	.byte	0x04, 0x17
        /*004a*/ 	.short	(.L_951 - .L_950)
.L_950:
        /*004c*/ 	.word	0x00000000
        /*0050*/ 	.short	0x0006
        /*0052*/ 	.short	0x0030
        /*0054*/ 	.byte	0x00, 0xf0, 0x21, 0x00


	//----- nvinfo : EIATTR_KPARAM_INFO
	.align		4
.L_951:
        /*0058*/ 	.byte	0x04, 0x17
        /*005a*/ 	.short	(.L_953 - .L_952)
.L_952:
        /*005c*/ 	.word	0x00000000
        /*0060*/ 	.short	0x0005
        /*0062*/ 	.short	0x0028
        /*0064*/ 	.byte	0x00, 0xf0, 0x21, 0x00


	//----- nvinfo : EIATTR_KPARAM_INFO
	.align		4
.L_953:
        /*0068*/ 	.byte	0x04, 0x17
        /*006a*/ 	.short	(.L_955 - .L_954)
.L_954:
        /*006c*/ 	.word	0x00000000
        /*0070*/ 	.short	0x0004
        /*0072*/ 	.short	0x0020
        /*0074*/ 	.byte	0x00, 0xf0, 0x21, 0x00


	//----- nvinfo : EIATTR_KPARAM_INFO
	.align		4
.L_955:
        /*0078*/ 	.byte	0x04, 0x17
        /*007a*/ 	.short	(.L_957 - .L_956)
.L_956:
        /*007c*/ 	.word	0x00000000
        /*0080*/ 	.short	0x0003
        /*0082*/ 	.short	0x0018
        /*0084*/ 	.byte	0x00, 0xf0, 0x21, 0x00


	//----- nvinfo : EIATTR_KPARAM_INFO
	.align		4
.L_957:
        /*0088*/ 	.byte	0x04, 0x17
        /*008a*/ 	.short	(.L_959 - .L_958)
.L_958:
        /*008c*/ 	.word	0x00000000
        /*0090*/ 	.short	0x0002
        /*0092*/ 	.short	0x0010
        /*0094*/ 	.byte	0x00, 0xf0, 0x21, 0x00


	//----- nvinfo : EIATTR_KPARAM_INFO
	.align		4
.L_959:
        /*0098*/ 	.byte	0x04, 0x17
        /*009a*/ 	.short	(.L_961 - .L_960)
.L_960:
        /*009c*/ 	.word	0x00000000
        /*00a0*/ 	.short	0x0001
        /*00a2*/ 	.short	0x0008
        /*00a4*/ 	.byte	0x00, 0xf0, 0x21, 0x00


	//----- nvinfo : EIATTR_KPARAM_INFO
	.align		4
.L_961:
        /*00a8*/ 	.byte	0x04, 0x17
        /*00aa*/ 	.short	(.L_963 - .L_962)
.L_962:
        /*00ac*/ 	.word	0x00000000
        /*00b0*/ 	.short	0x0000
        /*00b2*/ 	.short	0x0000
        /*00b4*/ 	.byte	0x00, 0xf0, 0x21, 0x00


	//----- nvinfo : EIATTR_SPARSE_MMA_MASK
	.align		4
.L_963:
        /*00b8*/ 	.byte	0x03, 0x50
        /*00ba*/ 	.short	0x0000


	//----- nvinfo : EIATTR_MAXREG_COUNT
	.align		4
        /*00bc*/ 	.byte	0x03, 0x1b
        /*00be*/ 	.short	0x00ff


	//----- nvinfo : EIATTR_NUM_BARRIERS
	.align		4
        /*00c0*/ 	.byte	0x02, 0x4c
        /*00c2*/ 	.byte	0x01
	.zero		1


	//----- nvinfo : EIATTR_MERCURY_ISA_VERSION
	.align		4
        /*00c4*/ 	.byte	0x03, 0x5f
        /*00c6*/ 	.short	0x0101


	//----- nvinfo : EIATTR_COOP_GROUP_MASK_REGIDS
	.align		4
        /*00c8*/ 	.byte	0x04, 0x29
        /*00ca*/ 	.short	(.L_965 - .L_964)


	//   ....[0]....
.L_964:
        /*00cc*/ 	.word	0xffffffff


	//   ....[1]....
        /*00d0*/ 	.word	0xffffffff


	//   ....[2]....
        /*00d4*/ 	.word	0xffffffff


	//   ....[3]....
        /*00d8*/ 	.word	0xffffffff


	//   ....[4]....
        /*00dc*/ 	.word	0xffffffff


	//   ....[5]....
        /*00e0*/ 	.word	0xffffffff


	//   ....[6]....
        /*00e4*/ 	.word	0xffffffff


	//   ....[7]....
        /*00e8*/ 	.word	0xffffffff


	//   ....[8]....
        /*00ec*/ 	.word	0xffffffff


	//   ....[9]....
        /*00f0*/ 	.word	0xffffffff


	//----- nvinfo : EIATTR_COOP_GROUP_INSTR_OFFSETS
	.align		4
.L_965:
        /*00f4*/ 	.byte	0x04, 0x28
        /*00f6*/ 	.short	(.L_967 - .L_966)


	//   ....[0]....
.L_966:
        /*00f8*/ 	.word	0x00001bf0


	//   ....[1]....
        /*00fc*/ 	.word	0x00001c50


	//   ....[2]....
        /*0100*/ 	.word	0x00001c90


	//   ....[3]....
        /*0104*/ 	.word	0x00001cb0


	//   ....[4]....
        /*0108*/ 	.word	0x00001cd0


	//   ....[5]....
        /*010c*/ 	.word	0x000021f0


	//   ....[6]....
        /*0110*/ 	.word	0x00002230


	//   ....[7]....
        /*0114*/ 	.word	0x00002260


	//   ....[8]....
        /*0118*/ 	.word	0x00002280


	//   ....[9]....
        /*011c*/ 	.word	0x000022a0


	//----- nvinfo : EIATTR_EXIT_INSTR_OFFSETS
	.align		4
.L_967:
        /*0120*/ 	.byte	0x04, 0x1c
        /*0122*/ 	.short	(.L_969 - .L_968)


	//   ....[0]....
.L_968:
        /*0124*/ 	.word	0x00002740


	//   ....[1]....
        /*0128*/ 	.word	0x00002900


	//----- nvinfo : EIATTR_CRS_STACK_SIZE
	.align		4
.L_969:
        /*012c*/ 	.byte	0x04, 0x1e
        /*012e*/ 	.short	(.L_971 - .L_970)
.L_970:
        /*0130*/ 	.word	0x00000000


	//----- nvinfo : EIATTR_CBANK_PARAM_SIZE
	.align		4
.L_971:
        /*0134*/ 	.byte	0x03, 0x19
        /*0136*/ 	.short	0x004c


	//----- nvinfo : EIATTR_PARAM_CBANK
	.align		4
        /*0138*/ 	.byte	0x04, 0x0a
        /*013a*/ 	.short	(.L_973 - .L_972)
	.align		4
.L_972:
        /*013c*/ 	.word	index@(.nv.constant0._ZN4vllm15rms_norm_kernelIfLi1ELi4EEEvPT_PKS1_lllllS4_fii)
        /*0140*/ 	.short	0x0210
        /*0142*/ 	.short	0x004c


	//----- nvinfo : EIATTR_SW_WAR
	.align		4
.L_973:
        /*0144*/ 	.byte	0x04, 0x36
        /*0146*/ 	.short	(.L_975 - .L_974)
.L_974:
        /*0148*/ 	.word	0x00000008
.L_975:


//--------------------- .nv.info._ZN4vllm15rms_norm_kernelIfLi2ELi4EEEvPT_PKS1_lllllS4_fii --------------------------
	.section	.nv.info._ZN4vllm15rms_norm_kernelIfLi2ELi4EEEvPT_PKS1_lllllS4_fii,"",@"SHT_CUDA_INFO"
	.sectionflags	@""
	.align	4


	//----- nvinfo : EIATTR_CUDA_API_VERSION
	.align		4
        /*0000*/ 	.byte	0x04, 0x37
        /*0002*/ 	.short	(.L_977 - .L_976)
.L_976:
        /*0004*/ 	.word	0x00000082


	//----- nvinfo : EIATTR_KPARAM_INFO
	.align		4
.L_977:
        /*0008*/ 	.byte	0x04, 0x17
        /*000a*/ 	.short	(.L_979 - .L_978)
.L_978:
        /*000c*/ 	.word	0x00000000
        /*0010*/ 	.short	0x000a
        /*0012*/ 	.short	0x0048
        /*0014*/ 	.byte	0x00, 0xf0, 0x11, 0x00


	//----- nvinfo : EIATTR_KPARAM_INFO
	.align		4
.L_979:
        /*0018*/ 	.byte	0x04, 0x17
        /*001a*/ 	.short	(.L_981 - .L_980)
.L_980:
        /*001c*/ 	.word	0x00000000
        /*0020*/ 	.short	0x0009
        /*0022*/ 	.short	0x0044
        /*0024*/ 	.byte	0x00, 0xf0, 0x11, 0x00


	//----- nvinfo : EIATTR_KPARAM_INFO
	.align		4
.L_981:
        /*0028*/ 	.byte	0x04, 0x17
        /*002a*/ 	.short	(.L_983 - .L_982)
.L_982:
        /*002c*/ 	.word	0x00000000
        /*0030*/ 	.short	0x0008
        /*0032*/ 	.short	0x0040
        /*0034*/ 	.byte	0x00, 0xf0, 0x11, 0x00


	//----- nvinfo : EIATTR_KPARAM_INFO
	.align		4
.L_983:
        /*0038*/ 	.byte	0x04, 0x17
        /*003a*/ 	.short	(.L_985 - .L_984)
.L_984:
        /*003c*/ 	.word	0x00000000
        /*0040*/ 	.short	0x0007
        /*0042*/ 	.short	0x0038
        /*0044*/ 	.byte	0x00, 0xf0, 0x21, 0x00


	//----- nvinfo : EIATTR_KPARAM_INFO
	.align		4
.L_985:
        /*0048*/ 	.byte	0x04, 0x17
        /*004a*/ 	.short	(.L_987 - .L_986)
.L_986:
        /*004c*/ 	.word	0x00000000
        /*0050*/ 	.short	0x0006
        /*0052*/ 	.short	0x0030
        /*0054*/ 	.byte	0x00, 0xf0, 0x21, 0x00


	//----- nvinfo : EIATTR_KPARAM_INFO
	.align		4
.L_987:
        /*0058*/ 	.byte	0x04, 0x17
        /*005a*/ 	.short	(.L_989 - .L_988)
.L_988:
        /*005c*/ 	.word	0x00000000
        /*0060*/ 	.short	0x0005
        /*0062*/ 	.short	0x0028
        /*0064*/ 	.byte	0x00, 0xf0, 0x21, 0x00


	//----- nvinfo : EIATTR_KPARAM_INFO
	.align		4
.L_989:
        /*0068*/ 	.byte	0x04, 0x17
        /*006a*/ 	.short	(.L_991 - .L_990)
.L_990:
        /*006c*/ 	.word	0x00000000
        /*0070*/ 	.short	0x0004
        /*0072*/ 	.short	0x0020
        /*0074*/ 	.byte	0x00, 0xf0, 0x21, 0x00


	//----- nvinfo : EIATTR_KPARAM_INFO
	.align		4
.L_991:
        /*0078*/ 	.byte	0x04, 0x17
        /*007a*/ 	.short	(.L_993 - .L_992)
.L_992:
        /*007c*/ 	.word	0x00000000
        /*0080*/ 	.short	0x0003
        /*0082*/ 	.short	0x0018
        /*0084*/ 	.byte	0x00, 0xf0, 0x21, 0x00


	//----- nvinfo : EIATTR_KPARAM_INFO
	.align		4
.L_993:
        /*0088*/ 	.byte	0x04, 0x17
        /*008a*/ 	.short	(.L_995 - .L_994)
.L_994:
        /*008c*/ 	.word	0x00000000
        /*0090*/ 	.short	0x0002
        /*0092*/ 	.short	0x0010
        /*0094*/ 	.byte	0x00, 0xf0, 0x21, 0x00


	//----- nvinfo : EIATTR_KPARAM_INFO
	.align		4
.L_995:
        /*0098*/ 	.byte	0x04, 0x17
        /*009a*/ 	.short	(.L_997 - .L_996)
.L_996:
        /*009c*/ 	.word	0x00000000
        /*00a0*/ 	.short	0x0001
        /*00a2*/ 	.short	0x0008
        /*00a4*/ 	.byte	0x00, 0xf0, 0x21, 0x00


	//----- nvinfo : EIATTR_KPARAM_INFO
	.align		4
.L_997:
        /*00a8*/ 	.byte	0x04, 0x17
        /*00aa*/ 	.short	(.L_999 - .L_998)
.L_998:
        /*00ac*/ 	.word	0x00000000
        /*00b0*/ 	.short	0x0000
        /*00b2*/ 	.short	0x0000
        /*00b4*/ 	.byte	0x00, 0xf0, 0x21, 0x00


	//----- nvinfo : EIATTR_SPARSE_MMA_MASK
	.align		4
.L_999:
        /*00b8*/ 	.byte	0x03, 0x50
        /*00ba*/ 	.short	0x0000


	//----- nvinfo : EIATTR_MAXREG_COUNT
	.align		4
        /*00bc*/ 	.byte	0x03, 0x1b
        /*00be*/ 	.short	0x00ff


	//----- nvinfo : EIATTR_NUM_BARRIERS
	.align		4
        /*00c0*/ 	.byte	0x02, 0x4c
        /*00c2*/ 	.byte	0x01
	.zero		1


	//----- nvinfo : EIATTR_MERCURY_ISA_VERSION
	.align		4
        /*00c4*/ 	.byte	0x03, 0x5f
        /*00c6*/ 	.short	0x0101


	//----- nvinfo : EIATTR_COOP_GROUP_MASK_REGIDS
	.align		4
        /*00c8*/ 	.byte	0x04, 0x29
        /*00ca*/ 	.short	(.L_1001 - .L_1000)


	//   ....[0]....
.L_1000:
        /*00cc*/ 	.word	0xffffffff


	//   ....[1]....
        /*00d0*/ 	.word	0xffffffff


	//   ....[2]....
        /*00d4*/ 	.word	0xffffffff


	//   ....[3]....
        /*00d8*/ 	.word	0xffffffff


	//   ....[4]....
        /*00dc*/ 	.word	0xffffffff


	//   ....[5]....
        /*00e0*/ 	.word	0xffffffff


	//   ....[6]....
        /*00e4*/ 	.word	0xffffffff


	//   ....[7]....
        /*00e8*/ 	.word	0xffffffff


	//   ....[8]....
        /*00ec*/ 	.word	0xffffffff


	//   ....[9]....
        /*00f0*/ 	.word	0xffffffff


	//----- nvinfo : EIATTR_COOP_GROUP_INSTR_OFFSETS
	.align		4
.L_1001:
        /*00f4*/ 	.byte	0x04, 0x28
        /*00f6*/ 	.short	(.L_1003 - .L_1002)


	//   ....[0]....
.L_1002:
        /*00f8*/ 	.word	0x00001c00


	//   ....[1]....
        /*00fc*/ 	.word	0x00001c60


	//   ....[2]....
        /*0100*/ 	.word	0x00001ca0


	//   ....[3]....
        /*0104*/ 	.word	0x00001cd0


	//   ....[4]....
        /*0108*/ 	.word	0x00001cf0


	//   ....[5]....
        /*010c*/ 	.word	0x00002210


	//   ....[6]....
        /*0110*/ 	.word	0x00002250


	//   ....[7]....
        /*0114*/ 	.word	0x00002280


	//   ....[8]....
        /*0118*/ 	.word	0x000022a0


	//   ....[9]....
        /*011c*/ 	.word	0x000022c0


	//----- nvinfo : EIATTR_EXIT_INSTR_OFFSETS
	.align		4
.L_1003:
        /*0120*/ 	.byte	0x04, 0x1c
        /*0122*/ 	.short	(.L_1005 - .L_1004)


	//   ....[0]....
.L_1004:
        /*0124*/ 	.word	0x00002780


	//   ....[1]....
        /*0128*/ 	.word	0x000028f0


	//----- nvinfo : EIATTR_CRS_STACK_SIZE
	.align		4
.L_1005:
        /*012c*/ 	.byte	0x04, 0x1e
        /*012e*/ 	.short	(.L_1007 - .L_1006)
.L_1006:
        /*0130*/ 	.word	0x00000000


	//----- nvinfo : EIATTR_CBANK_PARAM_SIZE
	.align		4
.L_1007:
        /*0134*/ 	.byte	0x03, 0x19
        /*0136*/ 	.short	0x004c


	//----- nvinfo : EIATTR_PARAM_CBANK
	.align		4
        /*0138*/ 	.byte	0x04, 0x0a
        /*013a*/ 	.short	(.L_1009 - .L_1008)
	.align		4
.L_1008:
        /*013c*/ 	.word	index@(.nv.constant0._ZN4vllm15rms_norm_kernelIfLi2ELi4EEEvPT_PKS1_lllllS4_fii)
        /*0140*/ 	.short	0x0210
        /*0142*/ 	.short	0x004c


	//----- nvinfo : EIATTR_SW_WAR
	.align		4
.L_1009:
        /*0144*/ 	.byte	0x04, 0x36
        /*0146*/ 	.short	(.L_1011 - .L_1010)
.L_1010:
        /*0148*/ 	.word	0x00000008
.L_1011:


//--------------------- .nv.info._ZN4vllm15rms_norm_kernelIfLi4ELi4EEEvPT_PKS1_lllllS4_fii --------------------------
	.section	.nv.info._ZN4vllm15rms_norm_kernelIfLi4ELi4EEEvPT_PKS1_lllllS4_fii,"",@"SHT_CUDA_INFO"
	.sectionflags	@""
	.align	4


	//----- nvinfo : EIATTR_CUDA_API_VERSION
	.align		4
        /*0000*/ 	.byte	0x04, 0x37
        /*0002*/ 	.short	(.L_1013 - .L_1012)
.L_1012:
        /*0004*/ 	.word	0x00000082


	//----- nvinfo : EIATTR_KPARAM_INFO
	.align		4
.L_1013:
        /*0008*/ 	.byte	0x04, 0x17
        /*000a*/ 	.short	(.L_1015 - .L_1014)
.L_1014:
        /*000c*/ 	.word	0x00000000
        /*0010*/ 	.short	0x000a
        /*0012*/ 	.short	0x0048
        /*0014*/ 	.byte	0x00, 0xf0, 0x11, 0x00


	//----- nvinfo : EIATTR_KPARAM_INFO
	.align		4
.L_1015:
        /*0018*/ 	.byte	0x04, 0x17
        /*001a*/ 	.short	(.L_1017 - .L_1016)
.L_1016:
        /*001c*/ 	.word	0x00000000
        /*0020*/ 	.short	0x0009
        /*0022*/ 	.short	0x0044
        /*0024*/ 	.byte	0x00, 0xf0, 0x11, 0x00


	//----- nvinfo : EIATTR_KPARAM_INFO
	.align		4
.L_1017:
        /*0028*/ 	.byte	0x04, 0x17
        /*002a*/ 	.short	(.L_1019 - .L_1018)
.L_1018:
        /*002c*/ 	.word	0x00000000
        /*0030*/ 	.short	0x0008
        /*0032*/ 	.short	0x0040
        /*0034*/ 	.byte	0x00, 0xf0, 0x11, 0x00


	//----- nvinfo : EIATTR_KPARAM_INFO
	.align		4
.L_1019:
        /*0038*/ 	.byte	0x04, 0x17
        /*003a*/ 	.short	(.L_1021 - .L_1020)
.L_1020:
        /*003c*/ 	.word	0x00000000
        /*0040*/ 	.short	0x0007
        /*0042*/ 	.short	0x0038
        /*0044*/ 	.byte	0x00, 0xf0, 0x21, 0x00


	//----- nvinfo : EIATTR_KPARAM_INFO
	.align		4
.L_1021:
        /*0048*/ 	.byte	0x04, 0x17
        /*004a*/ 	.short	(.L_1023 - .L_1022)
.L_1022:
        /*004c*/ 	.word	0x00000000
        /*0050*/ 	.short	0x0006
        /*0052*/ 	.short	0x0030
        /*0054*/ 	.byte	0x00, 0xf0, 0x21, 0x00


	//----- nvinfo : EIATTR_KPARAM_INFO
	.align		4
.L_1023:
        /*0058*/ 	.byte	0x04, 0x17
        /*005a*/ 	.short	(.L_1025 - .L_1024)
.L_1024:
        /*005c*/ 	.word	0x00000000
        /*0060*/ 	.short	0x0005
        /*0062*/ 	.short	0x0028
        /*0064*/ 	.byte	0x00, 0xf0, 0x21, 0x00


	//----- nvinfo : EIATTR_KPARAM_INFO
	.align		4
.L_1025:
        /*0068*/ 	.byte	0x04, 0x17
        /*006a*/ 	.short	(.L_1027 - .L_1026)
.L_1026:
        /*006c*/ 	.word	0x00000000
        /*0070*/ 	.short	0x0004
        /*0072*/ 	.short	0x0020
        /*0074*/ 	.byte	0x00, 0xf0, 0x21, 0x00


	//----- nvinfo : EIATTR_KPARAM_INFO
	.align		4
.L_1027:
        /*0078*/ 	.byte	0x04, 0x17
        /*007a*/ 	.short	(.L_1029 - .L_1028)
.L_1028:
        /*007c*/ 	.word	0x00000000
        /*0080*/ 	.short	0x0003
        /*0082*/ 	.short	0x0018
        /*0084*/ 	.byte	0x00, 0xf0, 0x21, 0x00


	//----- nvinfo : EIATTR_KPARAM_INFO
	.align		4
.L_1029:
        /*0088*/ 	.byte	0x04, 0x17
        /*008a*/ 	.short	(.L_1031 - .L_1030)
.L_1030:
        /*008c*/ 	.word	0x00000000
        /*0090*/ 	.short	0x0002
        /*0092*/ 	.short	0x0010
        /*0094*/ 	.byte	0x00, 0xf0, 0x21, 0x00


	//----- nvinfo : EIATTR_KPARAM_INFO
	.align		4
.L_1031:
        /*0098*/ 	.byte	0x04, 0x17
        /*009a*/ 	.short	(.L_1033 - .L_1032)
.L_1032:
        /*009c*/ 	.word	0x00000000
        /*00a0*/ 	.short	0x0001
        /*00a2*/ 	.short	0x0008
        /*00a4*/ 	.byte	0x00, 0xf0, 0x21, 0x00


	//----- nvinfo : EIATTR_KPARAM_INFO
	.align		4
.L_1033:
        /*00a8*/ 	.byte	0x04, 0x17
        /*00aa*/ 	.short	(.L_1035 - .L_1034)
.L_1034:
        /*00ac*/ 	.word	0x00000000
        /*00b0*/ 	.short	0x0000
        /*00b2*/ 	.short	0x0000
        /*00b4*/ 	.byte	0x00, 0xf0, 0x21, 0x00


	//----- nvinfo : EIATTR_SPARSE_MMA_MASK
	.align		4
.L_1035:
        /*00b8*/ 	.byte	0x03, 0x50
        /*00ba*/ 	.short	0x0000


	//----- nvinfo : EIATTR_MAXREG_COUNT
	.align		4
        /*00bc*/ 	.byte	0x03, 0x1b
        /*00be*/ 	.short	0x00ff


	//----- nvinfo : EIATTR_NUM_BARRIERS
	.align		4
        /*00c0*/ 	.byte	0x02, 0x4c
        /*00c2*/ 	.byte	0x01
	.zero		1


	//----- nvinfo : EIATTR_MERCURY_ISA_VERSION
	.align		4
        /*00c4*/ 	.byte	0x03, 0x5f
        /*00c6*/ 	.short	0x0101


	//----- nvinfo : EIATTR_COOP_GROUP_MASK_REGIDS
	.align		4
        /*00c8*/ 	.byte	0x04, 0x29
        /*00ca*/ 	.short	(.L_1037 - .L_1036)


	//   ....[0]....
.L_1036:
        /*00cc*/ 	.word	0xffffffff


	//   ....[1]....
        /*00d0*/ 	.word	0xffffffff


	//   ....[2]....
        /*00d4*/ 	.word	0xffffffff


	//   ....[3]....
        /*00d8*/ 	.word	0xffffffff


	//   ....[4]....
        /*00dc*/ 	.word	0xffffffff


	//   ....[5]....
        /*00e0*/ 	.word	0xffffffff


	//   ....[6]....
        /*00e4*/ 	.word	0xffffffff


	//   ....[7]....
        /*00e8*/ 	.word	0xffffffff


	//   ....[8]....
        /*00ec*/ 	.word	0xffffffff


	//   ....[9]....
        /*00f0*/ 	.word	0xffffffff


	//----- nvinfo : EIATTR_COOP_GROUP_INSTR_OFFSETS
	.align		4
.L_1037:
        /*00f4*/ 	.byte	0x04, 0x28
        /*00f6*/ 	.short	(.L_1039 - .L_1038)


	//   ....[0]....
.L_1038:
        /*00f8*/ 	.word	0x00001e00


	//   ....[1]....
        /*00fc*/ 	.word	0x00001e60


	//   ....[2]....
        /*0100*/ 	.word	0x00001ea0


	//   ....[3]....
        /*0104*/ 	.word	0x00001ed0


	//   ....[4]....
        /*0108*/ 	.word	0x00001ef0


	//   ....[5]....
        /*010c*/ 	.word	0x00002410


	//   ....[6]....
        /*0110*/ 	.word	0x00002450


	//   ....[7]....
        /*0114*/ 	.word	0x00002480


	//   ....[8]....
        /*0118*/ 	.word	0x000024a0


	//   ....[9]....
        /*011c*/ 	.word	0x000024c0


	//----- nvinfo : EIATTR_EXIT_INSTR_OFFSETS
	.align		4
.L_1039:
        /*0120*/ 	.byte	0x04, 0x1c
        /*0122*/ 	.short	(.L_1041 - .L_1040)


	//   ....[0]....
.L_1040:
        /*0124*/ 	.word	0x00002990


	//   ....[1]....
        /*0128*/ 	.word	0x00002b40


	//----- nvinfo : EIATTR_CRS_STACK_SIZE
	.align		4
.L_1041:
        /*012c*/ 	.byte	0x04, 0x1e
        /*012e*/ 	.short	(.L_1043 - .L_1042)
.L_1042:
        /*0130*/ 	.word	0x00000000


	//----- nvinfo : EIATTR_CBANK_PARAM_SIZE
	.align		4
.L_1043:
        /*0134*/ 	.byte	0x03, 0x19
        /*0136*/ 	.short	0x004c


	//----- nvinfo : EIATTR_PARAM_CBANK
	.align		4
        /*0138*/ 	.byte	0x04, 0x0a
        /*013a*/ 	.short	(.L_1045 - .L_1044)
	.align		4
.L_1044:
        /*013c*/ 	.word	index@(.nv.constant0._ZN4vllm15rms_norm_kernelIfLi4ELi4EEEvPT_PKS1_lllllS4_fii)
        /*0140*/ 	.short	0x0210
        /*0142*/ 	.short	0x004c


	//----- nvinfo : EIATTR_SW_WAR
	.align		4
.L_1045:
        /*0144*/ 	.byte	0x04, 0x36
        /*0146*/ 	.short	(.L_1047 - .L_1046)
.L_1046:
        /*0148*/ 	.word	0x00000008
.L_1047:


//--------------------- .nv.info._ZN4vllm15rms_norm_kernelIfLi8ELi4EEEvPT_PKS1_lllllS4_fii --------------------------
	.section	.nv.info._ZN4vllm15rms_norm_kernelIfLi8ELi4EEEvPT_PKS1_lllllS4_fii,"",@"SHT_CUDA_INFO"
	.sectionflags	@""
	.align	4


	//----- nvinfo : EIATTR_CUDA_API_VERSION
	.align		4
        /*0000*/ 	.byte	0x04, 0x37
        /*0002*/ 	.short	(.L_1049 - .L_1048)
.L_1048:
        /*0004*/ 	.word	0x00000082


	//----- nvinfo : EIATTR_KPARAM_INFO
	.align		4
.L_1049:
        /*0008*/ 	.byte	0x04, 0x17
        /*000a*/ 	.short	(.L_1051 - .L_1050)
.L_1050:
        /*000c*/ 	.word	0x00000000
        /*0010*/ 	.short	0x000a
        /*0012*/ 	.short	0x0048
        /*0014*/ 	.byte	0x00, 0xf0, 0x11, 0x00


	//----- nvinfo : EIATTR_KPARAM_INFO
	.align		4
.L_1051:
        /*0018*/ 	.byte	0x04, 0x17
        /*001a*/ 	.short	(.L_1053 - .L_1052)
.L_1052:
        /*001c*/ 	.word	0x00000000
        /*0020*/ 	.short	0x0009
        /*0022*/ 	.short	0x0044
        /*0024*/ 	.byte	0x00, 0xf0, 0x11, 0x00


	//----- nvinfo : EIATTR_KPARAM_INFO
	.align		4
.L_1053:
        /*0028*/ 	.byte	0x04, 0x17
        /*002a*/ 	.short	(.L_1055 - .L_1054)
.L_1054:
        /*002c*/ 	.word	0x00000000
        /*0030*/ 	.short	0x0008
        /*0032*/ 	.short	0x0040
        /*0034*/ 	.byte	0x00, 0xf0, 0x11, 0x00


	//----- nvinfo : EIATTR_KPARAM_INFO
	.align		4
.L_1055:
        /*0038*/ 	.byte	0x04, 0x17
        /*003a*/ 	.short	(.L_1057 - .L_1056)
.L_1056:
        /*003c*/ 	.word	0x00000000
        /*0040*/ 	.short	0x0007
        /*0042*/ 	.short	0x0038
        /*0044*/ 	.byte	0x00, 0xf0, 0x21, 0x00


	//----- nvinfo : EIATTR_KPARAM_INFO
	.align		4
.L_1057:
        /*0048*/ 	.byte	0x04, 0x17
        /*004a*/ 	.short	(.L_1059 - .L_1058)
.L_1058:
        /*004c*/ 	.word	0x00000000
        /*0050*/ 	.short	0x0006
        /*0052*/ 	.short	0x0030
        /*0054*/ 	.byte	0x00, 0xf0, 0x21, 0x00


	//----- nvinfo : EIATTR_KPARAM_INFO
	.align		4
.L_1059:
        /*0058*/ 	.byte	0x04, 0x17
        /*005a*/ 	.short	(.L_1061 - .L_1060)
.L_1060:
        /*005c*/ 	.word	0x00000000
        /*0060*/ 	.short	0x0005
        /*0062*/ 	.short	0x0028
        /*0064*/ 	.byte	0x00, 0xf0, 0x21, 0x00


	//----- nvinfo : EIATTR_KPARAM_INFO
	.align		4
.L_1061:
        /*0068*/ 	.byte	0x04, 0x17
        /*006a*/ 	.short	(.L_1063 - .L_1062)
.L_1062:
        /*006c*/ 	.word	0x00000000
        /*0070*/ 	.short	0x0004
        /*0072*/ 	.short	0x0020
        /*0074*/ 	.byte	0x00, 0xf0, 0x21, 0x00


	//----- nvinfo : EIATTR_KPARAM_INFO
	.align		4
.L_1063:
        /*0078*/ 	.byte	0x04, 0x17
        /*007a*/ 	.short	(.L_1065 - .L_1064)
.L_1064:
        /*007c*/ 	.word	0x00000000
        /*0080*/ 	.short	0x0003
        /*0082*/ 	.short	0x0018
        /*0084*/ 	.byte	0x00, 0xf0, 0x21, 0x00


	//----- nvinfo : EIATTR_KPARAM_INFO
	.align		4
.L_1065:
        /*0088*/ 	.byte	0x04, 0x17
        /*008a*/ 	.short	(.L_1067 - .L_1066)
.L_1066:
        /*008c*/ 	.word	0x00000000
        /*0090*/ 	.short	0x0002
        /*0092*/ 	.short	0x0010
        /*0094*/ 	.byte	0x00, 0xf0, 0x21, 0x00


	//----- nvinfo : EIATTR_KPARAM_INFO
	.align		4
.L_1067:
        /*0098*/ 	.byte	0x04, 0x17
        /*009a*/ 	.short	(.L_1069 - .L_1068)
.L_1068:
        /*009c*/ 	.word	0x00000000
        /*00a0*/ 	.short	0x0001
        /*00a2*/ 	.short	0x0008
        /*00a4*/ 	.byte	0x00, 0xf0, 0x21, 0x00


	//----- nvinfo : EIATTR_KPARAM_INFO
	.align		4
.L_1069:
        /*00a8*/ 	.byte	0x04, 0x17
        /*00aa*/ 	.short	(.L_1071 - .L_1070)
.L_1070:
        /*00ac*/ 	.word	0x00000000
        /*00b0*/ 	.short	0x0000
        /*00b2*/ 	.short	0x0000
        /*00b4*/ 	.byte	0x00, 0xf0, 0x21, 0x00


	//----- nvinfo : EIATTR_SPARSE_MMA_MASK
	.align		4
.L_1071:
        /*00b8*/ 	.byte	0x03, 0x50
        /*00ba*/ 	.short	0x0000


	//----- nvinfo : EIATTR_MAXREG_COUNT
	.align		4
        /*00bc*/ 	.byte	0x03, 0x1b
        /*00be*/ 	.short	0x00ff


	//----- nvinfo : EIATTR_NUM_BARRIERS
	.align		4
        /*00c0*/ 	.byte	0x02, 0x4c
        /*00c2*/ 	.byte	0x01
	.zero		1


	//----- nvinfo : EIATTR_MERCURY_ISA_VERSION
	.align		4
        /*00c4*/ 	.byte	0x03, 0x5f
        /*00c6*/ 	.short	0x0101


	//----- nvinfo : EIATTR_COOP_GROUP_MASK_REGIDS
	.align		4
        /*00c8*/ 	.byte	0x04, 0x29
        /*00ca*/ 	.short	(.L_1073 - .L_1072)


	//   ....[0]....
.L_1072:
        /*00cc*/ 	.word	0xffffffff


	//   ....[1]....
        /*00d0*/ 	.word	0xffffffff


	//   ....[2]....
        /*00d4*/ 	.word	0xffffffff


	//   ....[3]....
        /*00d8*/ 	.word	0xffffffff


	//   ....[4]....
        /*00dc*/ 	.word	0xffffffff


	//   ....[5]....
        /*00e0*/ 	.word	0xffffffff


	//   ....[6]....
        /*00e4*/ 	.word	0xffffffff


	//   ....[7]....
        /*00e8*/ 	.word	0xffffffff


	//   ....[8]....
        /*00ec*/ 	.word	0xffffffff


	//   ....[9]....
        /*00f0*/ 	.word	0xffffffff


	//----- nvinfo : EIATTR_COOP_GROUP_INSTR_OFFSETS
	.align		4
.L_1073:
        /*00f4*/ 	.byte	0x04, 0x28
        /*00f6*/ 	.short	(.L_1075 - .L_1074)


	//   ....[0]....
.L_1074:
        /*00f8*/ 	.word	0x00002260


	//   ....[1]....
        /*00fc*/ 	.word	0x000022c0


	//   ....[2]....
        /*0100*/ 	.word	0x00002300


	//   ....[3]....
        /*0104*/ 	.word	0x00002330


	//   ....[4]....
        /*0108*/ 	.word	0x00002350


	//   ....[5]....
        /*010c*/ 	.word	0x00002870


	//   ....[6]....
        /*0110*/ 	.word	0x000028b0


	//   ....[7]....
        /*0114*/ 	.word	0x000028e0


	//   ....[8]....
        /*0118*/ 	.word	0x00002900


	//   ....[9]....
        /*011c*/ 	.word	0x00002920


	//----- nvinfo : EIATTR_EXIT_INSTR_OFFSETS
	.align		4
.L_1075:
        /*0120*/ 	.byte	0x04, 0x1c
        /*0122*/ 	.short	(.L_1077 - .L_1076)


	//   ....[0]....
.L_1076:
        /*0124*/ 	.word	0x00002df0


	//   ....[1]....
        /*0128*/ 	.word	0x00003050


	//----- nvinfo : EIATTR_CRS_STACK_SIZE
	.align		4
.L_1077:
        /*012c*/ 	.byte	0x04, 0x1e
        /*012e*/ 	.short	(.L_1079 - .L_1078)
.L_1078:
        /*0130*/ 	.word	0x00000000


	//----- nvinfo : EIATTR_CBANK_PARAM_SIZE
	.align		4
.L_1079:
        /*0134*/ 	.byte	0x03, 0x19
        /*0136*/ 	.short	0x004c


	//----- nvinfo : EIATTR_PARAM_CBANK
	.align		4
        /*0138*/ 	.byte	0x04, 0x0a
        /*013a*/ 	.short	(.L_1081 - .L_1080)
	.align		4
.L_1080:
        /*013c*/ 	.word	index@(.nv.constant0._ZN4vllm15rms_norm_kernelIfLi8ELi4EEEvPT_PKS1_lllllS4_fii)
        /*0140*/ 	.short	0x0210
        /*0142*/ 	.short	0x004c


	//----- nvinfo : EIATTR_SW_WAR
	.align		4
.L_1081:
        /*0144*/ 	.byte	0x04, 0x36
        /*0146*/ 	.short	(.L_1083 - .L_1082)
.L_1082:
        /*0148*/ 	.word	0x00000008
.L_1083:


//--------------------- .nv.info._ZN4vllm15rms_norm_kernelIfLi16ELi4EEEvPT_PKS1_lllllS4_fii --------------------------
	.section	.nv.info._ZN4vllm15rms_norm_kernelIfLi16ELi4EEEvPT_PKS1_lllllS4_fii,"",@"SHT_CUDA_INFO"
	.sectionflags	@""
	.align	4


	//----- nvinfo : EIATTR_CUDA_API_VERSION
	.align		4
        /*0000*/ 	.byte	0x04, 0x37
        /*0002*/ 	.short	(.L_1085 - .L_1084)
.L_1084:
        /*0004*/ 	.word	0x00000082


	//----- nvinfo : EIATTR_KPARAM_INFO
	.align		4
.L_1085:
        /*0008*/ 	.byte	0x04, 0x17
        /*000a*/ 	.short	(.L_1087 - .L_1086)
.L_1086:
        /*000c*/ 	.word	0x00000000
        /*0010*/ 	.short	0x000a
        /*0012*/ 	.short	0x0048
        /*0014*/ 	.byte	0x00, 0xf0, 0x11, 0x00


	//----- nvinfo : EIATTR_KPARAM_INFO
	.align		4
.L_1087:
        /*0018*/ 	.byte	0x04, 0x17
        /*001a*/ 	.short	(.L_1089 - .L_1088)
.L_1088:
        /*001c*/ 	.word	0x00000000
        /*0020*/ 	.short	0x0009
        /*0022*/ 	.short	0x0044
        /*0024*/ 	.byte	0x00, 0xf0, 0x11, 0x00


	//----- nvinfo : EIATTR_KPARAM_INFO
	.align		4
.L_1089:
        /*0028*/ 	.byte	0x04, 0x17
        /*002a*/ 	.short	(.L_1091 - .L_1090)
.L_1090:
        /*002c*/ 	.word	0x00000000
        /*0030*/ 	.short	0x0008
        /*0032*/ 	.short	0x0040
        /*0034*/ 	.byte	0x00, 0xf0, 0x11, 0x00


	//----- nvinfo : EIATTR_KPARAM_INFO
	.align		4
.L_1091:
        /*0038*/ 	.byte	0x04, 0x17
        /*003a*/ 	.short	(.L_1093 - .L_1092)
.L_1092:
        /*003c*/ 	.word	0x00000000
        /*0040*/ 	.short	0x0007
        /*0042*/ 	.short	0x0038
        /*0044*/ 	.byte	0x00, 0xf0, 0x21, 0x00


	//----- nvinfo : EIATTR_KPARAM_INFO
	.align		4
.L_1093:
        /*0048*/ 	.byte	0x04, 0x17
        /*004a*/ 	.short	(.L_1095 - .L_1094)
.L_1094:
        /*004c*/ 	.word	0x00000000
        /*0050*/ 	.short	0x0006
        /*0052*/ 	.short	0x0030
        /*0054*/ 	.byte	0x00, 0xf0, 0x21, 0x00


	//----- nvinfo : EIATTR_KPARAM_INFO
	.align		4
.L_1095:
        /*0058*/ 	.byte	0x04, 0x17
        /*005a*/ 	.short	(.L_1097 - .L_1096)
.L_1096:
        /*005c*/ 	.word	0x00000000
        /*0060*/ 	.short	0x0005
        /*0062*/ 	.short	0x0028
        /*0064*/ 	.byte	0x00, 0xf0, 0x21, 0x00


	//----- nvinfo : EIATTR_KPARAM_INFO
	.align		4
.L_1097:
        /*0068*/ 	.byte	0x04, 0x17
        /*006a*/ 	.short	(.L_1099 - .L_1098)
.L_1098:
        /*006c*/ 	.word	0x00000000
        /*0070*/ 	.short	0x0004
        /*0072*/ 	.short	0x0020
        /*0074*/ 	.byte	0x00, 0xf0, 0x21, 0x00


	//----- nvinfo : EIATTR_KPARAM_INFO
	.align		4
.L_1099:
        /*0078*/ 	.byte	0x04, 0x17
        /*007a*/ 	.short	(.L_1101 - .L_1100)
.L_1100:
        /*007c*/ 	.word	0x00000000
        /*0080*/ 	.short	0x0003
        /*0082*/ 	.short	0x0018
        /*0084*/ 	.byte	0x00, 0xf0, 0x21, 0x00


	//----- nvinfo : EIATTR_KPARAM_INFO
	.align		4
.L_1101:
        /*0088*/ 	.byte	0x04, 0x17
        /*008a*/ 	.short	(.L_1103 - .L_1102)
.L_1102:
        /*008c*/ 	.word	0x00000000
        /*0090*/ 	.short	0x0002
        /*0092*/ 	.short	0x0010
        /*0094*/ 	.byte	0x00, 0xf0, 0x21, 0x00


	//----- nvinfo : EIATTR_KPARAM_INFO
	.align		4
.L_1103:
        /*0098*/ 	.byte	0x04, 0x17
        /*009a*/ 	.short	(.L_1105 - .L_1104)
.L_1104:
        /*009c*/ 	.word	0x00000000
        /*00a0*/ 	.short	0x0001
        /*00a2*/ 	.short	0x0008
        /*00a4*/ 	.byte	0x00, 0xf0, 0x21, 0x00


	//----- nvinfo : EIATTR_KPARAM_INFO
	.align		4
.L_1105:
        /*00a8*/ 	.byte	0x04, 0x17
        /*00aa*/ 	.short	(.L_1107 - .L_1106)
.L_1106:
        /*00ac*/ 	.word	0x00000000
        /*00b0*/ 	.short	0x0000
        /*00b2*/ 	.short	0x0000
        /*00b4*/ 	.byte	0x00, 0xf0, 0x21, 0x00


	//----- nvinfo : EIATTR_SPARSE_MMA_MASK
	.align		4
.L_1107:
        /*00b8*/ 	.byte	0x03, 0x50
        /*00ba*/ 	.short	0x0000


	//----- nvinfo : EIATTR_MAXREG_COUNT
	.align		4
        /*00bc*/ 	.byte	0x03, 0x1b
        /*00be*/ 	.short	0x00ff


	//----- nvinfo : EIATTR_NUM_BARRIERS
	.align		4
        /*00c0*/ 	.byte	0x02, 0x4c
        /*00c2*/ 	.byte	0x01
	.zero		1


	//----- nvinfo : EIATTR_MERCURY_ISA_VERSION
	.align		4
        /*00c4*/ 	.byte	0x03, 0x5f
        /*00c6*/ 	.short	0x0101


	//----- nvinfo : EIATTR_COOP_GROUP_MASK_REGIDS
	.align		4
        /*00c8*/ 	.byte	0x04, 0x29
        /*00ca*/ 	.short	(.L_1109 - .L_1108)


	//   ....[0]....
.L_1108:
        /*00cc*/ 	.word	0xffffffff


	//   ....[1]....
        /*00d0*/ 	.word	0xffffffff


	//   ....[2]....
        /*00d4*/ 	.word	0xffffffff


	//   ....[3]....
        /*00d8*/ 	.word	0xffffffff


	//   ....[4]....
        /*00dc*/ 	.word	0xffffffff


	//   ....[5]....
        /*00e0*/ 	.word	0xffffffff


	//   ....[6]....
        /*00e4*/ 	.word	0xffffffff


	//   ....[7]....
        /*00e8*/ 	.word	0xffffffff


	//   ....[8]....
        /*00ec*/ 	.word	0xffffffff


	//   ....[9]....
        /*00f0*/ 	.word	0xffffffff


	//----- nvinfo : EIATTR_COOP_GROUP_INSTR_OFFSETS
	.align		4
.L_1109:
        /*00f4*/ 	.byte	0x04, 0x28
        /*00f6*/ 	.short	(.L_1111 - .L_1110)


	//   ....[0]....
.L_1110:
        /*00f8*/ 	.word	0x000023f0


	//   ....[1]....
        /*00fc*/ 	.word	0x00002450


	//   ....[2]....
        /*0100*/ 	.word	0x00002480


	//   ....[3]....
        /*0104*/ 	.word	0x000024b0


	//   ....[4]....
        /*0108*/ 	.word	0x000024d0


	//   ....[5]....
        /*010c*/ 	.word	0x000029f0


	//   ....[6]....
        /*0110*/ 	.word	0x00002a30


	//   ....[7]....
        /*0114*/ 	.word	0x00002a60


	//   ....[8]....
        /*0118*/ 	.word	0x00002a80


	//   ....[9]....
        /*011c*/ 	.word	0x00002aa0


	//----- nvinfo : EIATTR_EXIT_INSTR_OFFSETS
	.align		4
.L_1111:
        /*0120*/ 	.byte	0x04, 0x1c
        /*0122*/ 	.short	(.L_1113 - .L_1112)


	//   ....[0]....
.L_1112:
        /*0124*/ 	.word	0x00002f70


	//   ....[1]....
        /*0128*/ 	.word	0x00003330


	//----- nvinfo : EIATTR_CRS_STACK_SIZE
	.align		4
.L_1113:
        /*012c*/ 	.byte	0x04, 0x1e
        /*012e*/ 	.short	(.L_1115 - .L_1114)
.L_1114:
        /*0130*/ 	.word	0x00000000


	//----- nvinfo : EIATTR_CBANK_PARAM_SIZE
	.align		4
.L_1115:
        /*0134*/ 	.byte	0x03, 0x19
        /*0136*/ 	.short	0x004c


	//----- nvinfo : EIATTR_PARAM_CBANK
	.align		4
        /*0138*/ 	.byte	0x04, 0x0a
        /*013a*/ 	.short	(.L_1117 - .L_1116)
	.align		4
.L_1116:
        /*013c*/ 	.word	index@(.nv.constant0._ZN4vllm15rms_norm_kernelIfLi16ELi4EEEvPT_PKS1_lllllS4_fii)
        /*0140*/ 	.short	0x0210
        /*0142*/ 	.short	0x004c


	//----- nvinfo : EIATTR_SW_WAR
	.align		4
.L_1117:
        /*0144*/ 	.byte	0x04, 0x36
        /*0146*/ 	.short	(.L_1119 - .L_1118)
.L_1118:
        /*0148*/ 	.word	0x00000008
.L_1119:


//--------------------- .nv.info._ZN4vllm15rms_norm_kernelIN3c108BFloat16ELi1ELi3EEEvPT_PKS3_lllllS6_fii --------------------------
	.section	.nv.info._ZN4vllm15rms_norm_kernelIN3c108BFloat16ELi1ELi3EEEvPT_PKS3_lllllS6_fii,"",@"SHT_CUDA_INFO"
	.sectionflags	@""
	.align	4


	//----- nvinfo : EIATTR_CUDA_API_VERSION
	.align		4
        /*0000*/ 	.byte	0x04, 0x37
        /*0002*/ 	.short	(.L_1121 - .L_1120)
.L_1120:
        /*0004*/ 	.word	0x00000082


	//----- nvinfo : EIATTR_KPARAM_INFO
	.align		4
.L_1121:
        /*0008*/ 	.byte	0x04, 0x17
        /*000a*/ 	.short	(.L_1123 - .L_1122)
.L_1122:
        /*000c*/ 	.word	0x00000000
        /*0010*/ 	.short	0x000a
        /*0012*/ 	.short	0x0048
        /*0014*/ 	.byte	0x00, 0xf0, 0x11, 0x00


	//----- nvinfo : EIATTR_KPARAM_INFO
	.align		4
.L_1123:
        /*0018*/ 	.byte	0x04, 0x17
        /*001a*/ 	.short	(.L_1125 - .L_1124)
.L_1124:
        /*001c*/ 	.word	0x00000000
        /*0020*/ 	.short	0x0009
        /*0022*/ 	.short	0x0044
        /*0024*/ 	.byte	0x00, 0xf0, 0x11, 0x00


	//----- nvinfo : EIATTR_KPARAM_INFO
	.align		4
.L_1125:
        /*0028*/ 	.byte	0x04, 0x17
        /*002a*/ 	.short	(.L_1127 - .L_1126)
.L_1126:
        /*002c*/ 	.word	0x00000000
        /*0030*/ 	.short	0x0008
        /*0032*/ 	.short	0x0040
        /*0034*/ 	.byte	0x00, 0xf0, 0x11, 0x00


	//----- nvinfo : EIATTR_KPARAM_INFO
	.align		4
.L_1127:
        /*0038*/ 	.byte	0x04, 0x17
        /*003a*/ 	.short	(.L_1129 - .L_1128)
.L_1128:
        /*003c*/ 	.word	0x00000000
        /*0040*/ 	.short	0x0007
        /*0042*/ 	.short	0x0038
        /*0044*/ 	.byte	0x00, 0xf0, 0x21, 0x00


	//----- nvinfo : EIATTR_KPARAM_INFO
	.align		4
.L_1129:
        /*0048*/ 	.byte	0x04, 0x17
        /*004a*/ 	.short	(.L_1131 - .L_1130)
.L_1130:
        /*004c*/ 	.word	0x00000000
        /*0050*/ 	.short	0x0006
        /*0052*/ 	.short	0x0030
        /*0054*/ 	.byte	0x00, 0xf0, 0x21, 0x00


	//----- nvinfo : EIATTR_KPARAM_INFO
	.align		4
.L_1131:
        /*0058*/ 	.byte	0x04, 0x17
        /*005a*/ 	.short	(.L_1133 - .L_1132)
.L_1132:
        /*005c*/ 	.word	0x00000000
        /*0060*/ 	.short	0x0005
        /*0062*/ 	.short	0x0028
        /*0064*/ 	.byte	0x00, 0xf0, 0x21, 0x00


	//----- nvinfo : EIATTR_KPARAM_INFO
	.align		4
.L_1133:
        /*0068*/ 	.byte	0x04, 0x17
        /*006a*/ 	.short	(.L_1135 - .L_1134)
.L_1134:
        /*006c*/ 	.word	0x00000000
        /*0070*/ 	.short	0x0004
        /*0072*/ 	.short	0x0020
        /*0074*/ 	.byte	0x00, 0xf0, 0x21, 0x00


	//----- nvinfo : EIATTR_KPARAM_INFO
	.align		4
.L_1135:
        /*0078*/ 	.byte	0x04, 0x17
        /*007a*/ 	.short	(.L_1137 - .L_1136)
.L_1136:
        /*007c*/ 	.word	0x00000000
        /*0080*/ 	.short	0x0003
        /*0082*/ 	.short	0x0018
        /*0084*/ 	.byte	0x00, 0xf0, 0x21, 0x00


	//----- nvinfo : EIATTR_KPARAM_INFO
	.align		4
.L_1137:
        /*0088*/ 	.byte	0x04, 0x17
        /*008a*/ 	.short	(.L_1139 - .L_1138)
.L_1138:
        /*008c*/ 	.word	0x00000000
        /*0090*/ 	.short	0x0002
        /*0092*/ 	.short	0x0010
        /*0094*/ 	.byte	0x00, 0xf0, 0x21, 0x00


	//----- nvinfo : EIATTR_KPARAM_INFO
	.align		4
.L_1139:
        /*0098*/ 	.byte	0x04, 0x17
        /*009a*/ 	.short	(.L_1141 - .L_1140)
.L_1140:
        /*009c*/ 	.word	0x00000000
        /*00a0*/ 	.short	0x0001
        /*00a2*/ 	.short	0x0008
        /*00a4*/ 	.byte	0x00, 0xf0, 0x21, 0x00


	//----- nvinfo : EIATTR_KPARAM_INFO
	.align		4
.L_1141:
        /*00a8*/ 	.byte	0x04, 0x17
        /*00aa*/ 	.short	(.L_1143 - .L_1142)
.L_1142:
        /*00ac*/ 	.word	0x00000000
        /*00b0*/ 	.short	0x0000
        /*00b2*/ 	.short	0x0000
        /*00b4*/ 	.byte	0x00, 0xf0, 0x21, 0x00


	//----- nvinfo : EIATTR_SPARSE_MMA_MASK
	.align		4
.L_1143:
        /*00b8*/ 	.byte	0x03, 0x50
        /*00ba*/ 	.short	0x0000


	//----- nvinfo : EIATTR_MAXREG_COUNT
	.align		4
        /*00bc*/ 	.byte	0x03, 0x1b
        /*00be*/ 	.short	0x00ff


	//----- nvinfo : EIATTR_NUM_BARRIERS
	.align		4
        /*00c0*/ 	.byte	0x02, 0x4c
        /*00c2*/ 	.byte	0x01
	.zero		1


	//----- nvinfo : EIATTR_MERCURY_ISA_VERSION
	.align		4
        /*00c4*/ 	.byte	0x03, 0x5f
        /*00c6*/ 	.short	0x0101


	//----- nvinfo : EIATTR_COOP_GROUP_MASK_REGIDS
	.align		4
        /*00c8*/ 	.byte	0x04, 0x29
        /*00ca*/ 	.short	(.L_1145 - .L_1144)


	//   ....[0]....
.L_1144:
        /*00cc*/ 	.word	0xffffffff


	//   ....[1]....
        /*00d0*/ 	.word	0xffffffff


	//   ....[2]....
        /*00d4*/ 	.word	0xffffffff


	//   ....[3]....
        /*00d8*/ 	.word	0xffffffff


	//   ....[4]....
        /*00dc*/ 	.word	0xffffffff


	//   ....[5]....
        /*00e0*/ 	.word	0xffffffff


	//   ....[6]....
        /*00e4*/ 	.word	0xffffffff


	//   ....[7]....
        /*00e8*/ 	.word	0xffffffff


	//   ....[8]....
        /*00ec*/ 	.word	0xffffffff


	//   ....[9]....
        /*00f0*/ 	.word	0xffffffff


	//----- nvinfo : EIATTR_COOP_GROUP_INSTR_OFFSETS
	.align		4
.L_1145:
        /*00f4*/ 	.byte	0x04, 0x28
        /*00f6*/ 	.short	(.L_1147 - .L_1146)


	//   ....[0]....
.L_1146:
        /*00f8*/ 	.word	0x00000900


	//   ....[1]....
        /*00fc*/ 	.word	0x00000950


	//   ....[2]....
        /*0100*/ 	.word	0x000009a0


	//   ....[3]....
        /*0104*/ 	.word	0x000009c0


	//   ....[4]....
        /*0108*/ 	.word	0x000009e0


	//   ....[5]....
        /*010c*/ 	.word	0x00000f00


	//   ....[6]....
        /*0110*/ 	.word	0x00000f40


	//   ....[7]....
        /*0114*/ 	.word	0x00000f70


	//   ....[8]....
        /*0118*/ 	.word	0x00000f90


	//   ....[9]....
        /*011c*/ 	.word	0x00000fb0


	//----- nvinfo : EIATTR_EXIT_INSTR_OFFSETS
	.align		4
.L_1147:
        /*0120*/ 	.byte	0x04, 0x1c
        /*0122*/ 	.short	(.L_1149 - .L_1148)


	//   ....[0]....
.L_1148:
        /*0124*/ 	.word	0x00001450


	//   ....[1]....
        /*0128*/ 	.word	0x00001660


	//----- nvinfo : EIATTR_CRS_STACK_SIZE
	.align		4
.L_1149:
        /*012c*/ 	.byte	0x04, 0x1e
        /*012e*/ 	.short	(.L_1151 - .L_1150)
.L_1150:
        /*0130*/ 	.word	0x00000000


	//----- nvinfo : EIATTR_CBANK_PARAM_SIZE
	.align		4
.L_1151:
        /*0134*/ 	.byte	0x03, 0x19
        /*0136*/ 	.short	0x004c


	//----- nvinfo : EIATTR_PARAM_CBANK
	.align		4
        /*0138*/ 	.byte	0x04, 0x0a
        /*013a*/ 	.short	(.L_1153 - .L_1152)
	.align		4
.L_1152:
        /*013c*/ 	.word	index@(.nv.constant0._ZN4vllm15rms_norm_kernelIN3c108BFloat16ELi1ELi3EEEvPT_PKS3_lllllS6_fii)
        /*0140*/ 	.short	0x0210
        /*0142*/ 	.short	0x004c


	//----- nvinfo : EIATTR_SW_WAR
	.align		4
.L_1153:
        /*0144*/ 	.byte	0x04, 0x36
        /*0146*/ 	.short	(.L_1155 - .L_1154)
.L_1154:
        /*0148*/ 	.word	0x00000008
.L_1155:


//--------------------- .nv.info._ZN4vllm15rms_norm_kernelIN3c108BFloat16ELi2ELi3EEEvPT_PKS3_lllllS6_fii --------------------------
	.section	.nv.info._ZN4vllm15rms_norm_kernelIN3c108BFloat16ELi2ELi3EEEvPT_PKS3_lllllS6_fii,"",@"SHT_CUDA_INFO"
	.sectionflags	@""
	.align	4


	//----- nvinfo : EIATTR_CUDA_API_VERSION
	.align		4
        /*0000*/ 	.byte	0x04, 0x37
        /*0002*/ 	.short	(.L_1157 - .L_1156)
.L_1156:
        /*0004*/ 	.word	0x00000082


	//----- nvinfo : EIATTR_KPARAM_INFO
	.align		4
.L_1157:
        /*0008*/ 	.byte	0x04, 0x17
        /*000a*/ 	.short	(.L_1159 - .L_1158)
.L_1158:
        /*000c*/ 	.word	0x00000000
        /*0010*/ 	.short	0x000a
        /*0012*/ 	.short	0x0048
        /*0014*/ 	.byte	0x00, 0xf0, 0x11, 0x00


	//----- nvinfo : EIATTR_KPARAM_INFO
	.align		4
.L_1159:
        /*0018*/ 	.byte	0x04, 0x17
        /*001a*/ 	.short	(.L_1161 - .L_1160)
.L_1160:
        /*001c*/ 	.word	0x00000000
        /*0020*/ 	.short	0x0009
        /*0022*/ 	.short	0x0044
        /*0024*/ 	.byte	0x00, 0xf0, 0x11, 0x00


	//----- nvinfo : EIATTR_KPARAM_INFO
	.align		4
.L_1161:
        /*0028*/ 	.byte	0x04, 0x17
        /*002a*/ 	.short	(.L_1163 - .L_1162)
.L_1162:
        /*002c*/ 	.word	0x00000000
        /*0030*/ 	.short	0x0008
        /*0032*/ 	.short	0x0040
        /*0034*/ 	.byte	0x00, 0xf0, 0x11, 0x00


	//----- nvinfo : EIATTR_KPARAM_INFO
	.align		4
.L_1163:
        /*0038*/ 	.byte	0x04, 0x17
        /*003a*/ 	.short	(.L_1165 - .L_1164)
.L_1164:
        /*003c*/ 	.word	0x00000000
        /*0040*/ 	.short	0x0007
        /*0042*/ 	.short	0x0038
        /*0044*/ 	.byte	0x00, 0xf0, 0x21, 0x00


	//----- nvinfo : EIATTR_KPARAM_INFO
	.align		4
.L_1165:
        /*0048*/ 	.byte	0x04, 0x17
        /*004a*/ 	.short	(.L_1167 - .L_1166)
.L_1166:
        /*004c*/ 	.word	0x00000000
        /*0050*/ 	.short	0x0006
        /*0052*/ 	.short	0x0030
        /*0054*/ 	.byte	0x00, 0xf0, 0x21, 0x00


	//----- nvinfo : EIATTR_KPARAM_INFO
	.align		4
.L_1167:
        /*0058*/ 	.byte	0x04, 0x17
        /*005a*/ 	.short	(.L_1169 - .L_1168)
.L_1168:
        /*005c*/ 	.word	0x00000000
        /*0060*/ 	.short	0x0005
        /*0062*/ 	.short	0x0028
        /*0064*/ 	.byte	0x00, 0xf0, 0x21, 0x00


	//----- nvinfo : EIATTR_KPARAM_INFO
	.align		4
.L_1169:
        /*0068*/ 	.byte	0x04, 0x17
        /*006a*/ 	.short	(.L_1171 - .L_1170)
.L_1170:
        /*006c*/ 	.word	0x00000000
        /*0070*/ 	.short	0x0004
        /*0072*/ 	.short	0x0020
        /*0074*/ 	.byte	0x00, 0xf0, 0x21, 0x00


	//----- nvinfo : EIATTR_KPARAM_INFO
	.align		4
.L_1171:
        /*0078*/ 	.byte	0x04, 0x17
        /*007a*/ 	.short	(.L_1173 - .L_1172)
.L_1172:
        /*007c*/ 	.word	0x00000000
        /*0080*/ 	.short	0x0003
        /*0082*/ 	.short	0x0018
        /*0084*/ 	.byte	0x00, 0xf0, 0x21, 0x00


	//----- nvinfo : EIATTR_KPARAM_INFO
	.align		4
.L_1173:
        /*0088*/ 	.byte	0x04, 0x17
        /*008a*/ 	.short	(.L_1175 - .L_1174)
.L_1174:
        /*008c*/ 	.word	0x00000000
        /*0090*/ 	.short	0x0002
        /*0092*/ 	.short	0x0010
        /*0094*/ 	.byte	0x00, 0xf0, 0x21, 0x00


	//----- nvinfo : EIATTR_KPARAM_INFO
	.align		4
.L_1175:
        /*0098*/ 	.byte	0x04, 0x17
        /*009a*/ 	.short	(.L_1177 - .L_1176)
.L_1176:
        /*009c*/ 	.word	0x00000000
        /*00a0*/ 	.short	0x0001
        /*00a2*/ 	.short	0x0008
        /*00a4*/ 	.byte	0x00, 0xf0, 0x21, 0x00


	//----- nvinfo : EIATTR_KPARAM_INFO
	.align		4
.L_1177:
        /*00a8*/ 	.byte	0x04, 0x17
        /*00aa*/ 	.short	(.L_1179 - .L_1178)
.L_1178:
        /*00ac*/ 	.word	0x00000000
        /*00b0*/ 	.short	0x0000
        /*00b2*/ 	.short	0x0000
        /*00b4*/ 	.byte	0x00, 0xf0, 0x21, 0x00


	//----- nvinfo : EIATTR_SPARSE_MMA_MASK
	.align		4
.L_1179:
        /*00b8*/ 	.byte	0x03, 0x50
        /*00ba*/ 	.short	0x0000


	//----- nvinfo : EIATTR_MAXREG_COUNT
	.align		4
        /*00bc*/ 	.byte	0x03, 0x1b
        /*00be*/ 	.short	0x00ff


	//----- nvinfo : EIATTR_NUM_BARRIERS
	.align		4
        /*00c0*/ 	.byte	0x02, 0x4c
        /*00c2*/ 	.byte	0x01
	.zero		1


	//----- nvinfo : EIATTR_MERCURY_ISA_VERSION
	.align		4
        /*00c4*/ 	.byte	0x03, 0x5f
        /*00c6*/ 	.short	0x0101


	//----- nvinfo : EIATTR_COOP_GROUP_MASK_REGIDS
	.align		4
        /*00c8*/ 	.byte	0x04, 0x29
        /*00ca*/ 	.short	(.L_1181 - .L_1180)


	//   ....[0]....
.L_1180:
        /*00cc*/ 	.word	0xffffffff


	//   ....[1]....
        /*00d0*/ 	.word	0xffffffff


	//   ....[2]....
        /*00d4*/ 	.word	0xffffffff


	//   ....[3]....
        /*00d8*/ 	.word	0xffffffff


	//   ....[4]....
        /*00dc*/ 	.word	0xffffffff


	//   ....[5]....
        /*00e0*/ 	.word	0xffffffff


	//   ....[6]....
        /*00e4*/ 	.word	0xffffffff


	//   ....[7]....
        /*00e8*/ 	.word	0xffffffff


	//   ....[8]....
        /*00ec*/ 	.word	0xffffffff


	//   ....[9]....
        /*00f0*/ 	.word	0xffffffff


	//----- nvinfo : EIATTR_COOP_GROUP_INSTR_OFFSETS
	.align		4
.L_1181:
        /*00f4*/ 	.byte	0x04, 0x28
        /*00f6*/ 	.short	(.L_1183 - .L_1182)


	//   ....[0]....
.L_1182:
        /*00f8*/ 	.word	0x00000890


	//   ....[1]....
        /*00fc*/ 	.word	0x000008e0


	//   ....[2]....
        /*0100*/ 	.word	0x00000930


	//   ....[3]....
        /*0104*/ 	.word	0x00000960


	//   ....[4]....
        /*0108*/ 	.word	0x00000980


	//   ....[5]....
        /*010c*/ 	.word	0x00000ea0


	//   ....[6]....
        /*0110*/ 	.word	0x00000ee0


	//   ....[7]....
        /*0114*/ 	.word	0x00000f10


	//   ....[8]....
        /*0118*/ 	.word	0x00000f30


	//   ....[9]....
        /*011c*/ 	.word	0x00000f50


	//----- nvinfo : EIATTR_EXIT_INSTR_OFFSETS
	.align		4
.L_1183:
        /*0120*/ 	.byte	0x04, 0x1c
        /*0122*/ 	.short	(.L_1185 - .L_1184)


	//   ....[0]....
.L_1184:
        /*0124*/ 	.word	0x00001410


	//   ....[1]....
        /*0128*/ 	.word	0x00001630


	//----- nvinfo : EIATTR_CRS_STACK_SIZE
	.align		4
.L_1185:
        /*012c*/ 	.byte	0x04, 0x1e
        /*012e*/ 	.short	(.L_1187 - .L_1186)
.L_1186:
        /*0130*/ 	.word	0x00000000


	//----- nvinfo : EIATTR_CBANK_PARAM_SIZE
	.align		4
.L_1187:
        /*0134*/ 	.byte	0x03, 0x19
        /*0136*/ 	.short	0x004c


	//----- nvinfo : EIATTR_PARAM_CBANK
	.align		4
        /*0138*/ 	.byte	0x04, 0x0a
        /*013a*/ 	.short	(.L_1189 - .L_1188)
	.align		4
.L_1188:
        /*013c*/ 	.word	index@(.nv.constant0._ZN4vllm15rms_norm_kernelIN3c108BFloat16ELi2ELi3EEEvPT_PKS3_lllllS6_fii)
        /*0140*/ 	.short	0x0210
        /*0142*/ 	.short	0x004c


	//----- nvinfo : EIATTR_SW_WAR
	.align		4
.L_1189:
        /*0144*/ 	.byte	0x04, 0x36
        /*0146*/ 	.short	(.L_1191 - .L_1190)
.L_1190:
        /*0148*/ 	.word	0x00000008
.L_1191:


//--------------------- .nv.info._ZN4vllm15rms_norm_kernelIN3c108BFloat16ELi4ELi3EEEvPT_PKS3_lllllS6_fii --------------------------
	.section	.nv.info._ZN4vllm15rms_norm_kernelIN3c108BFloat16ELi4ELi3EEEvPT_PKS3_lllllS6_fii,"",@"SHT_CUDA_INFO"
	.sectionflags	@""
	.align	4


	//----- nvinfo : EIATTR_CUDA_API_VERSION
	.align		4
        /*0000*/ 	.byte	0x04, 0x37
        /*0002*/ 	.short	(.L_1193 - .L_1192)
.L_1192:
        /*0004*/ 	.word	0x00000082


	//----- nvinfo : EIATTR_KPARAM_INFO
	.align		4
.L_1193:
        /*0008*/ 	.byte	0x04, 0x17
        /*000a*/ 	.short	(.L_1195 - .L_1194)
.L_1194:
        /*000c*/ 	.word	0x00000000
        /*0010*/ 	.short	0x000a
        /*0012*/ 	.short	0x0048
        /*0014*/ 	.byte	0x00, 0xf0, 0x11, 0x00


	//----- nvinfo : EIATTR_KPARAM_INFO
	.align		4
.L_1195:
        /*0018*/ 	.byte	0x04, 0x17
        /*001a*/ 	.short	(.L_1197 - .L_1196)
.L_1196:
        /*001c*/ 	.word	0x00000000
        /*0020*/ 	.short	0x0009
        /*0022*/ 	.short	0x0044
        /*0024*/ 	.byte	0x00, 0xf0, 0x11, 0x00


	//----- nvinfo : EIATTR_KPARAM_INFO
	.align		4
.L_1197:
        /*0028*/ 	.byte	0x04, 0x17
        /*002a*/ 	.short	(.L_1199 - .L_1198)
.L_1198:
        /*002c*/ 	.word	0x00000000
        /*0030*/ 	.short	0x0008
        /*0032*/ 	.short	0x0040
        /*0034*/ 	.byte	0x00, 0xf0, 0x11, 0x00


	//----- nvinfo : EIATTR_KPARAM_INFO
	.align		4
.L_1199:
        /*0038*/ 	.byte	0x04, 0x17
        /*003a*/ 	.short	(.L_1201 - .L_1200)
.L_1200:
        /*003c*/ 	.word	0x00000000
        /*0040*/ 	.short	0x0007
        /*0042*/ 	.short	0x0038
        /*0044*/ 	.byte	0x00, 0xf0, 0x21, 0x00


	//----- nvinfo : EIATTR_KPARAM_INFO
	.align		4
.L_1201:
        /*0048*/ 	.byte	0x04, 0x17
        /*004a*/ 	.short	(.L_1203 - .L_1202)
.L_1202:
        /*004c*/ 	.word	0x00000000
        /*0050*/ 	.short	0x0006
        /*0052*/ 	.short	0x0030
        /*0054*/ 	.byte	0x00, 0xf0, 0x21, 0x00


	//----- nvinfo : EIATTR_KPARAM_INFO
	.align		4
.L_1203:
        /*0058*/ 	.byte	0x04, 0x17
        /*005a*/ 	.short	(.L_1205 - .L_1204)
.L_1204:
        /*005c*/ 	.word	0x00000000
        /*0060*/ 	.short	0x0005
        /*0062*/ 	.short	0x0028
        /*0064*/ 	.byte	0x00, 0xf0, 0x21, 0x00


	//----- nvinfo : EIATTR_KPARAM_INFO
	.align		4
.L_1205:
        /*0068*/ 	.byte	0x04, 0x17
        /*006a*/ 	.short	(.L_1207 - .L_1206)
.L_1206:
        /*006c*/ 	.word	0x00000000
        /*0070*/ 	.short	0x0004
        /*0072*/ 	.short	0x0020
        /*0074*/ 	.byte	0x00, 0xf0, 0x21, 0x00


	//----- nvinfo : EIATTR_KPARAM_INFO
	.align		4
.L_1207:
        /*0078*/ 	.byte	0x04, 0x17
        /*007a*/ 	.short	(.L_1209 - .L_1208)
.L_1208:
        /*007c*/ 	.word	0x00000000
        /*0080*/ 	.short	0x0003
        /*0082*/ 	.short	0x0018
        /*0084*/ 	.byte	0x00, 0xf0, 0x21, 0x00


	//----- nvinfo : EIATTR_KPARAM_INFO
	.align		4
.L_1209:
        /*0088*/ 	.byte	0x04, 0x17
        /*008a*/ 	.short	(.L_1211 - .L_1210)
.L_1210:
        /*008c*/ 	.word	0x00000000
        /*0090*/ 	.short	0x0002
        /*0092*/ 	.short	0x0010
        /*0094*/ 	.byte	0x00, 0xf0, 0x21, 0x00


	//----- nvinfo : EIATTR_KPARAM_INFO
	.align		4
.L_1211:
        /*0098*/ 	.byte	0x04, 0x17
        /*009a*/ 	.short	(.L_1213 - .L_1212)
.L_1212:
        /*009c*/ 	.word	0x00000000
        /*00a0*/ 	.short	0x0001
        /*00a2*/ 	.short	0x0008
        /*00a4*/ 	.byte	0x00, 0xf0, 0x21, 0x00


	//----- nvinfo : EIATTR_KPARAM_INFO
	.align		4
.L_1213:
        /*00a8*/ 	.byte	0x04, 0x17
        /*00aa*/ 	.short	(.L_1215 - .L_1214)
.L_1214:
        /*00ac*/ 	.word	0x00000000
        /*00b0*/ 	.short	0x0000
        /*00b2*/ 	.short	0x0000
        /*00b4*/ 	.byte	0x00, 0xf0, 0x21, 0x00


	//----- nvinfo : EIATTR_SPARSE_MMA_MASK
	.align		4
.L_1215:
        /*00b8*/ 	.byte	0x03, 0x50
        /*00ba*/ 	.short	0x0000


	//----- nvinfo : EIATTR_MAXREG_COUNT
	.align		4
        /*00bc*/ 	.byte	0x03, 0x1b
        /*00be*/ 	.short	0x00ff


	//----- nvinfo : EIATTR_NUM_BARRIERS
	.align		4
        /*00c0*/ 	.byte	0x02, 0x4c
        /*00c2*/ 	.byte	0x01
	.zero		1


	//----- nvinfo : EIATTR_MERCURY_ISA_VERSION
	.align		4
        /*00c4*/ 	.byte	0x03, 0x5f
        /*00c6*/ 	.short	0x0101


	//----- nvinfo : EIATTR_COOP_GROUP_MASK_REGIDS
	.align		4
        /*00c8*/ 	.byte	0x04, 0x29
        /*00ca*/ 	.short	(.L_1217 - .L_1216)


	//   ....[0]....
.L_1216:
        /*00cc*/ 	.word	0xffffffff


	//   ....[1]....
        /*00d0*/ 	.word	0xffffffff


	//   ....[2]....
        /*00d4*/ 	.word	0xffffffff


	//   ....[3]....
        /*00d8*/ 	.word	0xffffffff


	//   ....[4]....
        /*00dc*/ 	.word	0xffffffff


	//   ....[5]....
        /*00e0*/ 	.word	0xffffffff


	//   ....[6]....
        /*00e4*/ 	.word	0xffffffff


	//   ....[7]....
        /*00e8*/ 	.word	0xffffffff


	//   ....[8]....
        /*00ec*/ 	.word	0xffffffff


	//   ....[9]....
        /*00f0*/ 	.word	0xffffffff


	//----- nvinfo : EIATTR_COOP_GROUP_INSTR_OFFSETS
	.align		4
.L_1217:
        /*00f4*/ 	.byte	0x04, 0x28
        /*00f6*/ 	.short	(.L_1219 - .L_1218)


	//   ....[0]....
.L_1218:
        /*00f8*/ 	.word	0x00000960


	//   ....[1]....
        /*00fc*/ 	.word	0x000009b0


	//   ....[2]....
        /*0100*/ 	.word	0x00000a00


	//   ....[3]....
        /*0104*/ 	.word	0x00000a30


	//   ....[4]....
        /*0108*/ 	.word	0x00000a50


	//   ....[5]....
        /*010c*/ 	.word	0x00000f70


	//   ....[6]....
        /*0110*/ 	.word	0x00000fb0


	//   ....[7]....
        /*0114*/ 	.word	0x00000fe0


	//   ....[8]....
        /*0118*/ 	.word	0x00001000


	//   ....[9]....
        /*011c*/ 	.word	0x00001020


	//----- nvinfo : EIATTR_EXIT_INSTR_OFFSETS
	.align		4
.L_1219:
        /*0120*/ 	.byte	0x04, 0x1c
        /*0122*/ 	.short	(.L_1221 - .L_1220)


	//   ....[0]....
.L_1220:
        /*0124*/ 	.word	0x000014f0


	//   ....[1]....
        /*0128*/ 	.word	0x00001800


	//----- nvinfo : EIATTR_CRS_STACK_SIZE
	.align		4
.L_1221:
        /*012c*/ 	.byte	0x04, 0x1e
        /*012e*/ 	.short	(.L_1223 - .L_1222)
.L_1222:
        /*0130*/ 	.word	0x00000000


	//----- nvinfo : EIATTR_CBANK_PARAM_SIZE
	.align		4
.L_1223:
        /*0134*/ 	.byte	0x03, 0x19
        /*0136*/ 	.short	0x004c


	//----- nvinfo : EIATTR_PARAM_CBANK
	.align		4
        /*0138*/ 	.byte	0x04, 0x0a
        /*013a*/ 	.short	(.L_1225 - .L_1224)
	.align		4
.L_1224:
        /*013c*/ 	.word	index@(.nv.constant0._ZN4vllm15rms_norm_kernelIN3c108BFloat16ELi4ELi3EEEvPT_PKS3_lllllS6_fii)
        /*0140*/ 	.short	0x0210
        /*0142*/ 	.short	0x004c


	//----- nvinfo : EIATTR_SW_WAR
	.align		4
.L_1225:
        /*0144*/ 	.byte	0x04, 0x36
        /*0146*/ 	.short	(.L_1227 - .L_1226)
.L_1226:
        /*0148*/ 	.word	0x00000008
.L_1227:


//--------------------- .nv.info._ZN4vllm15rms_norm_kernelIN3c108BFloat16ELi8ELi3EEEvPT_PKS3_lllllS6_fii --------------------------
	.section	.nv.info._ZN4vllm15rms_norm_kernelIN3c108BFloat16ELi8ELi3EEEvPT_PKS3_lllllS6_fii,"",@"SHT_CUDA_INFO"
	.sectionflags	@""
	.align	4


	//----- nvinfo : EIATTR_CUDA_API_VERSION
	.align		4
        /*0000*/ 	.byte	0x04, 0x37
        /*0002*/ 	.short	(.L_1229 - .L_1228)
.L_1228:
        /*0004*/ 	.word	0x00000082


	//----- nvinfo : EIATTR_KPARAM_INFO
	.align		4
.L_1229:
        /*0008*/ 	.byte	0x04, 0x17
        /*000a*/ 	.short	(.L_1231 - .L_1230)
.L_1230:
        /*000c*/ 	.word	0x00000000
        /*0010*/ 	.short	0x000a
        /*0012*/ 	.short	0x0048
        /*0014*/ 	.byte	0x00, 0xf0, 0x11, 0x00


	//----- nvinfo : EIATTR_KPARAM_INFO
	.align		4
.L_1231:
        /*0018*/ 	.byte	0x04, 0x17
        /*001a*/ 	.short	(.L_1233 - .L_1232)
.L_1232:
        /*001c*/ 	.word	0x00000000
        /*0020*/ 	.short	0x0009
        /*0022*/ 	.short	0x0044
        /*0024*/ 	.byte	0x00, 0xf0, 0x11, 0x00


	//----- nvinfo : EIATTR_KPARAM_INFO
	.align		4
.L_1233:
        /*0028*/ 	.byte	0x04, 0x17
        /*002a*/ 	.short	(.L_1235 - .L_1234)
.L_1234:
        /*002c*/ 	.word	0x00000000
        /*0030*/ 	.short	0x0008
        /*0032*/ 	.short	0x0040
        /*0034*/ 	.byte	0x00, 0xf0, 0x11, 0x00


	//----- nvinfo : EIATTR_KPARAM_INFO
	.align		4
.L_1235:
        /*0038*/ 	.byte	0x04, 0x17
        /*003a*/ 	.short	(.L_1237 - .L_1236)
.L_1236:
        /*003c*/ 	.word	0x00000000
        /*0040*/ 	.short	0x0007
        /*0042*/ 	.short	0x0038
        /*0044*/ 	.byte	0x00, 0xf0, 0x21, 0x00


	//----- nvinfo : EIATTR_KPARAM_INFO
	.align		4
.L_1237:
        /*0048*/ 	.byte	0x04, 0x17
        /*004a*/ 	.short	(.L_1239 - .L_1238)
.L_1238:
        /*004c*/ 	.word	0x00000000
        /*0050*/ 	.short	0x0006
        /*0052*/ 	.short	0x0030
        /*0054*/ 	.byte	0x00, 0xf0, 0x21, 0x00


	//----- nvinfo : EIATTR_KPARAM_INFO
	.align		4
.L_1239:
        /*0058*/ 	.byte	0x04, 0x17
        /*005a*/ 	.short	(.L_1241 - .L_1240)
.L_1240:
        /*005c*/ 	.word	0x00000000
        /*0060*/ 	.short	0x0005
        /*0062*/ 	.short	0x0028
        /*0064*/ 	.byte	0x00, 0xf0, 0x21, 0x00


	//----- nvinfo : EIATTR_KPARAM_INFO
	.align		4
.L_1241:
        /*0068*/ 	.byte	0x04, 0x17
        /*006a*/ 	.short	(.L_1243 - .L_1242)
.L_1242:
        /*006c*/ 	.word	0x00000000
        /*0070*/ 	.short	0x0004
        /*0072*/ 	.short	0x0020
        /*0074*/ 	.byte	0x00, 0xf0, 0x21, 0x00


	//----- nvinfo : EIATTR_KPARAM_INFO
	.align		4
.L_1243:
        /*0078*/ 	.byte	0x04, 0x17
        /*007a*/ 	.short	(.L_1245 - .L_1244)
.L_1244:
        /*007c*/ 	.word	0x00000000
        /*0080*/ 	.short	0x0003
        /*0082*/ 	.short	0x0018
        /*0084*/ 	.byte	0x00, 0xf0, 0x21, 0x00


	//----- nvinfo : EIATTR_KPARAM_INFO
	.align		4
.L_1245:
        /*0088*/ 	.byte	0x04, 0x17
        /*008a*/ 	.short	(.L_1247 - .L_1246)
.L_1246:
        /*008c*/ 	.word	0x00000000
        /*0090*/ 	.short	0x0002
        /*0092*/ 	.short	0x0010
        /*0094*/ 	.byte	0x00, 0xf0, 0x21, 0x00


	//----- nvinfo : EIATTR_KPARAM_INFO
	.align		4
.L_1247:
        /*0098*/ 	.byte	0x04, 0x17
        /*009a*/ 	.short	(.L_1249 - .L_1248)
.L_1248:
        /*009c*/ 	.word	0x00000000
        /*00a0*/ 	.short	0x0001
        /*00a2*/ 	.short	0x0008
        /*00a4*/ 	.byte	0x00, 0xf0, 0x21, 0x00


	//----- nvinfo : EIATTR_KPARAM_INFO
	.align		4
.L_1249:
        /*00a8*/ 	.byte	0x04, 0x17
        /*00aa*/ 	.short	(.L_1251 - .L_1250)
.L_1250:
        /*00ac*/ 	.word	0x00000000
        /*00b0*/ 	.short	0x0000
        /*00b2*/ 	.short	0x0000
        /*00b4*/ 	.byte	0x00, 0xf0, 0x21, 0x00


	//----- nvinfo : EIATTR_SPARSE_MMA_MASK
	.align		4
.L_1251:
        /*00b8*/ 	.byte	0x03, 0x50
        /*00ba*/ 	.short	0x0000


	//----- nvinfo : EIATTR_MAXREG_COUNT
	.align		4
        /*00bc*/ 	.byte	0x03, 0x1b
        /*00be*/ 	.short	0x00ff


	//----- nvinfo : EIATTR_NUM_BARRIERS
	.align		4
        /*00c0*/ 	.byte	0x02, 0x4c
        /*00c2*/ 	.byte	0x01
	.zero		1


	//----- nvinfo : EIATTR_MERCURY_ISA_VERSION
	.align		4
        /*00c4*/ 	.byte	0x03, 0x5f
        /*00c6*/ 	.short	0x0101


	//----- nvinfo : EIATTR_COOP_GROUP_MASK_REGIDS
	.align		4
        /*00c8*/ 	.byte	0x04, 0x29
        /*00ca*/ 	.short	(.L_1253 - .L_1252)


	//   ....[0]....
.L_1252:
        /*00cc*/ 	.word	0xffffffff


	//   ....[1]....
        /*00d0*/ 	.word	0xffffffff


	//   ....[2]....
        /*00d4*/ 	.word	0xffffffff


	//   ....[3]....
        /*00d8*/ 	.word	0xffffffff


	//   ....[4]....
        /*00dc*/ 	.word	0xffffffff


	//   ....[5]....
        /*00e0*/ 	.word	0xffffffff


	//   ....[6]....
        /*00e4*/ 	.word	0xffffffff


	//   ....[7]....
        /*00e8*/ 	.word	0xffffffff


	//   ....[8]....
        /*00ec*/ 	.word	0xffffffff


	//   ....[9]....
        /*00f0*/ 	.word	0xffffffff


	//----- nvinfo : EIATTR_COOP_GROUP_INSTR_OFFSETS
	.align		4
.L_1253:
        /*00f4*/ 	.byte	0x04, 0x28
        /*00f6*/ 	.short	(.L_1255 - .L_1254)


	//   ....[0]....
.L_1254:
        /*00f8*/ 	.word	0x00000ad0


	//   ....[1]....
        /*00fc*/ 	.word	0x00000b20


	//   ....[2]....
        /*0100*/ 	.word	0x00000b70


	//   ....[3]....
        /*0104*/ 	.word	0x00000b90


	//   ....[4]....
        /*0108*/ 	.word	0x00000bb0


	//   ....[5]....
        /*010c*/ 	.word	0x000010d0


	//   ....[6]....
        /*0110*/ 	.word	0x00001110


	//   ....[7]....
        /*0114*/ 	.word	0x00001140


	//   ....[8]....
        /*0118*/ 	.word	0x00001160


	//   ....[9]....
        /*011c*/ 	.word	0x00001180


	//----- nvinfo : EIATTR_EXIT_INSTR_OFFSETS
	.align		4
.L_1255:
        /*0120*/ 	.byte	0x04, 0x1c
        /*0122*/ 	.short	(.L_1257 - .L_1256)


	//   ....[0]....
.L_1256:
        /*0124*/ 	.word	0x00001650


	//   ....[1]....
        /*0128*/ 	.word	0x00001b40


	//----- nvinfo : EIATTR_CRS_STACK_SIZE
	.align		4
.L_1257:
        /*012c*/ 	.byte	0x04, 0x1e
        /*012e*/ 	.short	(.L_1259 - .L_1258)
.L_1258:
        /*0130*/ 	.word	0x00000000


	//----- nvinfo : EIATTR_CBANK_PARAM_SIZE
	.align		4
.L_1259:
        /*0134*/ 	.byte	0x03, 0x19
        /*0136*/ 	.short	0x004c


	//----- nvinfo : EIATTR_PARAM_CBANK
	.align		4
        /*0138*/ 	.byte	0x04, 0x0a
        /*013a*/ 	.short	(.L_1261 - .L_1260)
	.align		4
.L_1260:
        /*013c*/ 	.word	index@(.nv.constant0._ZN4vllm15rms_norm_kernelIN3c108BFloat16ELi8ELi3EEEvPT_PKS3_lllllS6_fii)
        /*0140*/ 	.short	0x0210
        /*0142*/ 	.short	0x004c


	//----- nvinfo : EIATTR_SW_WAR
	.align		4
.L_1261:
        /*0144*/ 	.byte	0x04, 0x36
        /*0146*/ 	.short	(.L_1263 - .L_1262)
.L_1262:
        /*0148*/ 	.word	0x00000008
.L_1263:


//--------------------- .nv.info._ZN4vllm15rms_norm_kernelIN3c108BFloat16ELi16ELi3EEEvPT_PKS3_lllllS6_fii --------------------------
	.section	.nv.info._ZN4vllm15rms_norm_kernelIN3c108BFloat16ELi16ELi3EEEvPT_PKS3_lllllS6_fii,"",@"SHT_CUDA_INFO"
	.sectionflags	@""
	.align	4


	//----- nvinfo : EIATTR_CUDA_API_VERSION
	.align		4
        /*0000*/ 	.byte	0x04, 0x37
        /*0002*/ 	.short	(.L_1265 - .L_1264)
.L_1264:
        /*0004*/ 	.word	0x00000082


	//----- nvinfo : EIATTR_KPARAM_INFO
	.align		4
.L_1265:
        /*0008*/ 	.byte	0x04, 0x17
        /*000a*/ 	.short	(.L_1267 - .L_1266)
.L_1266:
        /*000c*/ 	.word	0x00000000
        /*0010*/ 	.short	0x000a
        /*0012*/ 	.short	0x0048
        /*0014*/ 	.byte	0x00, 0xf0, 0x11, 0x00


	//----- nvinfo : EIATTR_KPARAM_INFO
	.align		4
.L_1267:
        /*0018*/ 	.byte	0x04, 0x17
        /*001a*/ 	.short	(.L_1269 - .L_1268)
.L_1268:
        /*001c*/ 	.word	0x00000000
        /*0020*/ 	.short	0x0009
        /*0022*/ 	.short	0x0044
        /*0024*/ 	.byte	0x00, 0xf0, 0x11, 0x00


	//----- nvinfo : EIATTR_KPARAM_INFO
	.align		4
.L_1269:
        /*0028*/ 	.byte	0x04, 0x17
        /*002a*/ 	.short	(.L_1271 - .L_1270)
.L_1270:
        /*002c*/ 	.word	0x00000000
        /*0030*/ 	.short	0x0008
        /*0032*/ 	.short	0x0040
        /*0034*/ 	.byte	0x00, 0xf0, 0x11, 0x00


	//----- nvinfo : EIATTR_KPARAM_INFO
	.align		4
.L_1271:
        /*0038*/ 	.byte	0x04, 0x17
        /*003a*/ 	.short	(.L_1273 - .L_1272)
.L_1272:
        /*003c*/ 	.word	0x00000000
        /*0040*/ 	.short	0x0007
        /*0042*/ 	.short	0x0038
        /*0044*/ 	.byte	0x00, 0xf0, 0x21, 0x00


	//----- nvinfo : EIATTR_KPARAM_INFO
	.align		4
.L_1273:
        /*0048*/ 	.byte	0x04, 0x17
        /*004a*/ 	.short	(.L_1275 - .L_1274)
.L_1274:
        /*004c*/ 	.word	0x00000000
        /*0050*/ 	.short	0x0006
        /*0052*/ 	.short	0x0030
        /*0054*/ 	.byte	0x00, 0xf0, 0x21, 0x00


	//----- nvinfo : EIATTR_KPARAM_INFO
	.align		4
.L_1275:
        /*0058*/ 	.byte	0x04, 0x17
        /*005a*/ 	.short	(.L_1277 - .L_1276)
.L_1276:
        /*005c*/ 	.word	0x00000000
        /*0060*/ 	.short	0x0005
        /*0062*/ 	.short	0x0028
        /*0064*/ 	.byte	0x00, 0xf0, 0x21, 0x00


	//----- nvinfo : EIATTR_KPARAM_INFO
	.align		4
.L_1277:
        /*0068*/ 	.byte	0x04, 0x17
        /*006a*/ 	.short	(.L_1279 - .L_1278)
.L_1278:
        /*006c*/ 	.word	0x00000000
        /*0070*/ 	.short	0x0004
        /*0072*/ 	.short	0x0020
        /*0074*/ 	.byte	0x00, 0xf0, 0x21, 0x00


	//----- nvinfo : EIATTR_KPARAM_INFO
	.align		4
.L_1279:
        /*0078*/ 	.byte	0x04, 0x17
        /*007a*/ 	.short	(.L_1281 - .L_1280)
.L_1280:
        /*007c*/ 	.word	0x00000000
        /*0080*/ 	.short	0x0003
        /*0082*/ 	.short	0x0018
        /*0084*/ 	.byte	0x00, 0xf0, 0x21, 0x00


	//----- nvinfo : EIATTR_KPARAM_INFO
	.align		4
.L_1281:
        /*0088*/ 	.byte	0x04, 0x17
        /*008a*/ 	.short	(.L_1283 - .L_1282)
.L_1282:
        /*008c*/ 	.word	0x00000000
        /*0090*/ 	.short	0x0002
        /*0092*/ 	.short	0x0010
        /*0094*/ 	.byte	0x00, 0xf0, 0x21, 0x00


	//----- nvinfo : EIATTR_KPARAM_INFO
	.align		4
.L_1283:
        /*0098*/ 	.byte	0x04, 0x17
        /*009a*/ 	.short	(.L_1285 - .L_1284)
.L_1284:
        /*009c*/ 	.word	0x00000000
        /*00a0*/ 	.short	0x0001
        /*00a2*/ 	.short	0x0008
        /*00a4*/ 	.byte	0x00, 0xf0, 0x21, 0x00


	//----- nvinfo : EIATTR_KPARAM_INFO
	.align		4
.L_1285:
        /*00a8*/ 	.byte	0x04, 0x17
        /*00aa*/ 	.short	(.L_1287 - .L_1286)
.L_1286:
        /*00ac*/ 	.word	0x00000000
        /*00b0*/ 	.short	0x0000
        /*00b2*/ 	.short	0x0000
        /*00b4*/ 	.byte	0x00, 0xf0, 0x21, 0x00


	//----- nvinfo : EIATTR_SPARSE_MMA_MASK
	.align		4
.L_1287:
        /*00b8*/ 	.byte	0x03, 0x50
        /*00ba*/ 	.short	0x0000


	//----- nvinfo : EIATTR_MAXREG_COUNT
	.align		4
        /*00bc*/ 	.byte	0x03, 0x1b
        /*00be*/ 	.short	0x00ff


	//----- nvinfo : EIATTR_NUM_BARRIERS
	.align		4
        /*00c0*/ 	.byte	0x02, 0x4c
        /*00c2*/ 	.byte	0x01
	.zero		1


	//----- nvinfo : EIATTR_MERCURY_ISA_VERSION
	.align		4
        /*00c4*/ 	.byte	0x03, 0x5f
        /*00c6*/ 	.short	0x0101


	//----- nvinfo : EIATTR_COOP_GROUP_MASK_REGIDS
	.align		4
        /*00c8*/ 	.byte	0x04, 0x29
        /*00ca*/ 	.short	(.L_1289 - .L_1288)


	//   ....[0]....
.L_1288:
        /*00cc*/ 	.word	0xffffffff


	//   ....[1]....
        /*00d0*/ 	.word	0xffffffff


	//   ....[2]....
        /*00d4*/ 	.word	0xffffffff


	//   ....[3]....
        /*00d8*/ 	.word	0xffffffff


	//   ....[4]....
        /*00dc*/ 	.word	0xffffffff


	//   ....[5]....
        /*00e0*/ 	.word	0xffffffff


	//   ....[6]....
        /*00e4*/ 	.word	0xffffffff


	//   ....[7]....
        /*00e8*/ 	.word	0xffffffff


	//   ....[8]....
        /*00ec*/ 	.word	0xffffffff


	//   ....[9]....
        /*00f0*/ 	.word	0xffffffff


	//----- nvinfo : EIATTR_COOP_GROUP_INSTR_OFFSETS
	.align		4
.L_1289:
        /*00f4*/ 	.byte	0x04, 0x28
        /*00f6*/ 	.short	(.L_1291 - .L_1290)


	//   ....[0]....
.L_1290:
        /*00f8*/ 	.word	0x00000da0


	//   ....[1]....
        /*00fc*/ 	.word	0x00000e00


	//   ....[2]....
        /*0100*/ 	.word	0x00000e40


	//   ....[3]....
        /*0104*/ 	.word	0x00000e60


	//   ....[4]....
        /*0108*/ 	.word	0x00000e80


	//   ....[5]....
        /*010c*/ 	.word	0x000013a0


	//   ....[6]....
        /*0110*/ 	.word	0x000013e0


	//   ....[7]....
        /*0114*/ 	.word	0x00001410


	//   ....[8]....
        /*0118*/ 	.word	0x00001430


	//   ....[9]....
        /*011c*/ 	.word	0x00001450


	//----- nvinfo : EIATTR_EXIT_INSTR_OFFSETS
	.align		4
.L_1291:
        /*0120*/ 	.byte	0x04, 0x1c
        /*0122*/ 	.short	(.L_1293 - .L_1292)


	//   ....[0]....
.L_1292:
        /*0124*/ 	.word	0x00001920


	//   ....[1]....
        /*0128*/ 	.word	0x00002200


	//----- nvinfo : EIATTR_CRS_STACK_SIZE
	.align		4
.L_1293:
        /*012c*/ 	.byte	0x04, 0x1e
        /*012e*/ 	.short	(.L_1295 - .L_1294)
.L_1294:
        /*0130*/ 	.word	0x00000000


	//----- nvinfo : EIATTR_CBANK_PARAM_SIZE
	.align		4
.L_1295:
        /*0134*/ 	.byte	0x03, 0x19
        /*0136*/ 	.short	0x004c


	//----- nvinfo : EIATTR_PARAM_CBANK
	.align		4
        /*0138*/ 	.byte	0x04, 0x0a
        /*013a*/ 	.short	(.L_1297 - .L_1296)
	.align		4
.L_1296:
        /*013c*/ 	.word	index@(.nv.constant0._ZN4vllm15rms_norm_kernelIN3c108BFloat16ELi16ELi3EEEvPT_PKS3_lllllS6_fii)
        /*0140*/ 	.short	0x0210
        /*0142*/ 	.short	0x004c


	//----- nvinfo : EIATTR_SW_WAR
	.align		4
.L_1297:
        /*0144*/ 	.byte	0x04, 0x36
        /*0146*/ 	.short	(.L_1299 - .L_1298)
.L_1298:
        /*0148*/ 	.word	0x00000008
.L_1299:


//--------------------- .nv.info._ZN4vllm15rms_norm_kernelIN3c104HalfELi1ELi3EEEvPT_PKS3_lllllS6_fii --------------------------
	.section	.nv.info._ZN4vllm15rms_norm_kernelIN3c104HalfELi1ELi3EEEvPT_PKS3_lllllS6_fii,"",@"SHT_CUDA_INFO"
	.sectionflags	@""
	.align	4


	//----- nvinfo : EIATTR_CUDA_API_VERSION
	.align		4
        /*0000*/ 	.byte	0x04, 0x37
        /*0002*/ 	.short	(.L_1301 - .L_1300)
.L_1300:
        /*0004*/ 	.word	0x00000082


	//----- nvinfo : EIATTR_KPARAM_INFO
	.align		4
.L_1301:
        /*0008*/ 	.byte	0x04, 0x17
        /*000a*/ 	.short	(.L_1303 - .L_1302)
.L_1302:
        /*000c*/ 	.word	0x00000000
        /*0010*/ 	.short	0x000a
        /*0012*/ 	.short	0x0048
        /*0014*/ 	.byte	0x00, 0xf0, 0x11, 0x00


	//----- nvinfo : EIATTR_KPARAM_INFO
	.align		4
.L_1303:
        /*0018*/ 	.byte	0x04, 0x17
        /*001a*/ 	.short	(.L_1305 - .L_1304)
.L_1304:
        /*001c*/ 	.word	0x00000000
        /*0020*/ 	.short	0x0009
        /*0022*/ 	.short	0x0044
        /*0024*/ 	.byte	0x00, 0xf0, 0x11, 0x00


	//----- nvinfo : EIATTR_KPARAM_INFO
	.align		4
.L_1305:
        /*0028*/ 	.byte	0x04, 0x17
        /*002a*/ 	.short	(.L_1307 - .L_1306)
.L_1306:
        /*002c*/ 	.word	0x00000000
        /*0030*/ 	.short	0x0008
        /*0032*/ 	.short	0x0040
        /*0034*/ 	.byte	0x00, 0xf0, 0x11, 0x00


	//----- nvinfo : EIATTR_KPARAM_INFO
	.align		4
.L_1307:
        /*0038*/ 	.byte	0x04, 0x17
        /*003a*/ 	.short	(.L_1309 - .L_1308)
.L_1308:
        /*003c*/ 	.word	0x00000000
        /*0040*/ 	.short	0x0007
        /*0042*/ 	.short	0x0038
        /*0044*/ 	.byte	0x00, 0xf0, 0x21, 0x00


	//----- nvinfo : EIATTR_KPARAM_INFO
	.align		4
.L_1309:
        /*0048*/ 	.byte	0x04, 0x17
        /*004a*/ 	.short	(.L_1311 - .L_1310)
.L_1310:
        /*004c*/ 	.word	0x00000000
        /*0050*/ 	.short	0x0006
        /*0052*/ 	.short	0x0030
        /*0054*/ 	.byte	0x00, 0xf0, 0x21, 0x00


	//----- nvinfo : EIATTR_KPARAM_INFO
	.align		4
.L_1311:
        /*0058*/ 	.byte	0x04, 0x17
        /*005a*/ 	.short	(.L_1313 - .L_1312)
.L_1312:
        /*005c*/ 	.word	0x00000000
        /*0060*/ 	.short	0x0005
        /*0062*/ 	.short	0x0028
        /*0064*/ 	.byte	0x00, 0xf0, 0x21, 0x00


	//----- nvinfo : EIATTR_KPARAM_INFO
	.align		4
.L_1313:
        /*0068*/ 	.byte	0x04, 0x17
        /*006a*/ 	.short	(.L_1315 - .L_1314)
.L_1314:
        /*006c*/ 	.word	0x00000000
        /*0070*/ 	.short	0x0004
        /*0072*/ 	.short	0x0020
        /*0074*/ 	.byte	0x00, 0xf0, 0x21, 0x00


	//----- nvinfo : EIATTR_KPARAM_INFO
	.align		4
.L_1315:
        /*0078*/ 	.byte	0x04, 0x17
        /*007a*/ 	.short	(.L_1317 - .L_1316)
.L_1316:
        /*007c*/ 	.word	0x00000000
        /*0080*/ 	.short	0x0003
        /*0082*/ 	.short	0x0018
        /*0084*/ 	.byte	0x00, 0xf0, 0x21, 0x00


	//----- nvinfo : EIATTR_KPARAM_INFO
	.align		4
.L_1317:
        /*0088*/ 	.byte	0x04, 0x17
        /*008a*/ 	.short	(.L_1319 - .L_1318)
.L_1318:
        /*008c*/ 	.word	0x00000000
        /*0090*/ 	.short	0x0002
        /*0092*/ 	.short	0x0010
        /*0094*/ 	.byte	0x00, 0xf0, 0x21, 0x00


	//----- nvinfo : EIATTR_KPARAM_INFO
	.align		4
.L_1319:
        /*0098*/ 	.byte	0x04, 0x17
        /*009a*/ 	.short	(.L_1321 - .L_1320)
.L_1320:
        /*009c*/ 	.word	0x00000000
        /*00a0*/ 	.short	0x0001
        /*00a2*/ 	.short	0x0008
        /*00a4*/ 	.byte	0x00, 0xf0, 0x21, 0x00


	//----- nvinfo : EIATTR_KPARAM_INFO
	.align		4
.L_1321:
        /*00a8*/ 	.byte	0x04, 0x17
        /*00aa*/ 	.short	(.L_1323 - .L_1322)
.L_1322:
        /*00ac*/ 	.word	0x00000000
        /*00b0*/ 	.short	0x0000
        /*00b2*/ 	.short	0x0000
        /*00b4*/ 	.byte	0x00, 0xf0, 0x21, 0x00


	//----- nvinfo : EIATTR_SPARSE_MMA_MASK
	.align		4
.L_1323:
        /*00b8*/ 	.byte	0x03, 0x50
        /*00ba*/ 	.short	0x0000


	//----- nvinfo : EIATTR_MAXREG_COUNT
	.align		4
        /*00bc*/ 	.byte	0x03, 0x1b
        /*00be*/ 	.short	0x00ff


	//----- nvinfo : EIATTR_NUM_BARRIERS
	.align		4
        /*00c0*/ 	.byte	0x02, 0x4c
        /*00c2*/ 	.byte	0x01
	.zero		1


	//----- nvinfo : EIATTR_MERCURY_ISA_VERSION
	.align		4
        /*00c4*/ 	.byte	0x03, 0x5f
        /*00c6*/ 	.short	0x0101


	//----- nvinfo : EIATTR_COOP_GROUP_MASK_REGIDS
	.align		4
        /*00c8*/ 	.byte	0x04, 0x29
        /*00ca*/ 	.short	(.L_1325 - .L_1324)


	//   ....[0]....
.L_1324:
        /*00cc*/ 	.word	0xffffffff


	//   ....[1]....
        /*00d0*/ 	.word	0xffffffff


	//   ....[2]....
        /*00d4*/ 	.word	0xffffffff


	//   ....[3]....
        /*00d8*/ 	.word	0xffffffff


	//   ....[4]....
        /*00dc*/ 	.word	0xffffffff


	//   ....[5]....
        /*00e0*/ 	.word	0xffffffff


	//   ....[6]....
        /*00e4*/ 	.word	0xffffffff


	//   ....[7]....
        /*00e8*/ 	.word	0xffffffff


	//   ....[8]....
        /*00ec*/ 	.word	0xffffffff


	//   ....[9]....
        /*00f0*/ 	.word	0xffffffff


	//----- nvinfo : EIATTR_COOP_GROUP_INSTR_OFFSETS
	.align		4
.L_1325:
        /*00f4*/ 	.byte	0x04, 0x28
        /*00f6*/ 	.short	(.L_1327 - .L_1326)


	//   ....[0]....
.L_1326:
        /*00f8*/ 	.word	0x00000900


	//   ....[1]....
        /*00fc*/ 	.word	0x00000950


	//   ....[2]....
        /*0100*/ 	.word	0x000009a0


	//   ....[3]....
        /*0104*/ 	.word	0x000009c0


	//   ....[4]....
        /*0108*/ 	.word	0x000009e0


	//   ....[5]....
        /*010c*/ 	.word	0x00000f00


	//   ....[6]....
        /*0110*/ 	.word	0x00000f40


	//   ....[7]....
        /*0114*/ 	.word	0x00000f70


	//   ....[8]....
        /*0118*/ 	.word	0x00000f90


	//   ....[9]....
        /*011c*/ 	.word	0x00000fb0


	//----- nvinfo : EIATTR_EXIT_INSTR_OFFSETS
	.align		4
.L_1327:
        /*0120*/ 	.byte	0x04, 0x1c
        /*0122*/ 	.short	(.L_1329 - .L_1328)


	//   ....[0]....
.L_1328:
        /*0124*/ 	.word	0x00001450


	//   ....[1]....
        /*0128*/ 	.word	0x00001660


	//----- nvinfo : EIATTR_CRS_STACK_SIZE
	.align		4
.L_1329:
        /*012c*/ 	.byte	0x04, 0x1e
        /*012e*/ 	.short	(.L_1331 - .L_1330)
.L_1330:
        /*0130*/ 	.word	0x00000000


	//----- nvinfo : EIATTR_CBANK_PARAM_SIZE
	.align		4
.L_1331:
        /*0134*/ 	.byte	0x03, 0x19
        /*0136*/ 	.short	0x004c


	//----- nvinfo : EIATTR_PARAM_CBANK
	.align		4
        /*0138*/ 	.byte	0x04, 0x0a
        /*013a*/ 	.short	(.L_1333 - .L_1332)
	.align		4
.L_1332:
        /*013c*/ 	.word	index@(.nv.constant0._ZN4vllm15rms_norm_kernelIN3c104HalfELi1ELi3EEEvPT_PKS3_lllllS6_fii)
        /*0140*/ 	.short	0x0210
        /*0142*/ 	.short	0x004c


	//----- nvinfo : EIATTR_SW_WAR
	.align		4
.L_1333:
        /*0144*/ 	.byte	0x04, 0x36
        /*0146*/ 	.short	(.L_1335 - .L_1334)
.L_1334:
        /*0148*/ 	.word	0x00000008
.L_1335:


//--------------------- .nv.info._ZN4vllm15rms_norm_kernelIN3c104HalfELi2ELi3EEEvPT_PKS3_lllllS6_fii --------------------------
	.section	.nv.info._ZN4vllm15rms_norm_kernelIN3c104HalfELi2ELi3EEEvPT_PKS3_lllllS6_fii,"",@"SHT_CUDA_INFO"
	.sectionflags	@""
	.align	4


	//----- nvinfo : EIATTR_CUDA_API_VERSION
	.align		4
        /*0000*/ 	.byte	0x04, 0x37
        /*0002*/ 	.short	(.L_1337 - .L_1336)
.L_1336:
        /*0004*/ 	.word	0x00000082


	//----- nvinfo : EIATTR_KPARAM_INFO
	.align		4
.L_1337:
        /*0008*/ 	.byte	0x04, 0x17
        /*000a*/ 	.short	(.L_1339 - .L_1338)
.L_1338:
        /*000c*/ 	.word	0x00000000
        /*0010*/ 	.short	0x000a
        /*0012*/ 	.short	0x0048
        /*0014*/ 	.byte	0x00, 0xf0, 0x11, 0x00


	//----- nvinfo : EIATTR_KPARAM_INFO
	.align		4
.L_1339:
        /*0018*/ 	.byte	0x04, 0x17
        /*001a*/ 	.short	(.L_1341 - .L_1340)
.L_1340:
        /*001c*/ 	.word	0x00000000
        /*0020*/ 	.short	0x0009
        /*0022*/ 	.short	0x0044
        /*0024*/ 	.byte	0x00, 0xf0, 0x11, 0x00


	//----- nvinfo : EIATTR_KPARAM_INFO
	.align		4
.L_1341:
        /*0028*/ 	.byte	0x04, 0x17
        /*002a*/ 	.short	(.L_1343 - .L_1342)
.L_1342:
        /*002c*/ 	.word	0x00000000
        /*0030*/ 	.short	0x0008
        /*0032*/ 	.short	0x0040
        /*0034*/ 	.byte	0x00, 0xf0, 0x11, 0x00


	//----- nvinfo : EIATTR_KPARAM_INFO
	.align		4
.L_1343:
        /*0038*/ 	.byte	0x04, 0x17
        /*003a*/ 	.short	(.L_1345 - .L_1344)
.L_1344:
        /*003c*/ 	.word	0x00000000
        /*0040*/ 	.short	0x0007
        /*0042*/ 	.short	0x0038
        /*0044*/ 	.byte	0x00, 0xf0, 0x21, 0x00


	//----- nvinfo : EIATTR_KPARAM_INFO
	.align		4
.L_1345:
        /*0048*/ 	.byte	0x04, 0x17
        /*004a*/ 	.short	(.L_1347 - .L_1346)
.L_1346:
        /*004c*/ 	.word	0x00000000
        /*0050*/ 	.short	0x0006
        /*0052*/ 	.short	0x0030
        /*0054*/ 	.byte	0x00, 0xf0, 0x21, 0x00


	//----- nvinfo : EIATTR_KPARAM_INFO
	.align		4
.L_1347:
        /*0058*/ 	.byte	0x04, 0x17
        /*005a*/ 	.short	(.L_1349 - .L_1348)
.L_1348:
        /*005c*/ 	.word	0x00000000
        /*0060*/ 	.short	0x0005
        /*0062*/ 	.short	0x0028
        /*0064*/ 	.byte	0x00, 0xf0, 0x21, 0x00


	//----- nvinfo : EIATTR_KPARAM_INFO
	.align		4
.L_1349:
        /*0068*/ 	.byte	0x04, 0x17
        /*006a*/ 	.short	(.L_1351 - .L_1350)
.L_1350:
        /*006c*/ 	.word	0x00000000
        /*0070*/ 	.short	0x0004
        /*0072*/ 	.short	0x0020
        /*0074*/ 	.byte	0x00, 0xf0, 0x21, 0x00


	//----- nvinfo : EIATTR_KPARAM_INFO
	.align		4
.L_1351:
        /*0078*/ 	.byte	0x04, 0x17
        /*007a*/ 	.short	(.L_1353 - .L_1352)
.L_1352:
        /*007c*/ 	.word	0x00000000
        /*0080*/ 	.short	0x0003
        /*0082*/ 	.short	0x0018
        /*0084*/ 	.byte	0x00, 0xf0, 0x21, 0x00


	//----- nvinfo : EIATTR_KPARAM_INFO
	.align		4
.L_1353:
        /*0088*/ 	.byte	0x04, 0x17
        /*008a*/ 	.short	(.L_1355 - .L_1354)
.L_1354:
        /*008c*/ 	.word	0x00000000
        /*0090*/ 	.short	0x0002
        /*0092*/ 	.short	0x0010
        /*0094*/ 	.byte	0x00, 0xf0, 0x21, 0x00


	//----- nvinfo : EIATTR_KPARAM_INFO
	.align		4
.L_1355:
        /*0098*/ 	.byte	0x04, 0x17
        /*009a*/ 	.short	(.L_1357 - .L_1356)
.L_1356:
        /*009c*/ 	.word	0x00000000
        /*00a0*/ 	.short	0x0001
        /*00a2*/ 	.short	0x0008
        /*00a4*/ 	.byte	0x00, 0xf0, 0x21, 0x00


	//----- nvinfo : EIATTR_KPARAM_INFO
	.align		4
.L_1357:
        /*00a8*/ 	.byte	0x04, 0x17
        /*00aa*/ 	.short	(.L_1359 - .L_1358)
.L_1358:
        /*00ac*/ 	.word	0x00000000
        /*00b0*/ 	.short	0x0000
        /*00b2*/ 	.short	0x0000
        /*00b4*/ 	.byte	0x00, 0xf0, 0x21, 0x00


	//----- nvinfo : EIATTR_SPARSE_MMA_MASK
	.align		4
.L_1359:
        /*00b8*/ 	.byte	0x03, 0x50
        /*00ba*/ 	.short	0x0000


	//----- nvinfo : EIATTR_MAXREG_COUNT
	.align		4
        /*00bc*/ 	.byte	0x03, 0x1b
        /*00be*/ 	.short	0x00ff


	//----- nvinfo : EIATTR_NUM_BARRIERS
	.align		4
        /*00c0*/ 	.byte	0x02, 0x4c
        /*00c2*/ 	.byte	0x01
	.zero		1


	//----- nvinfo : EIATTR_MERCURY_ISA_VERSION
	.align		4
        /*00c4*/ 	.byte	0x03, 0x5f
        /*00c6*/ 	.short	0x0101


	//----- nvinfo : EIATTR_COOP_GROUP_MASK_REGIDS
	.align		4
        /*00c8*/ 	.byte	0x04, 0x29
        /*00ca*/ 	.short	(.L_1361 - .L_1360)


	//   ....[0]....
.L_1360:
        /*00cc*/ 	.word	0xffffffff


	//   ....[1]....
        /*00d0*/ 	.word	0xffffffff


	//   ....[2]....
        /*00d4*/ 	.word	0xffffffff


	//   ....[3]....
        /*00d8*/ 	.word	0xffffffff


	//   ....[4]....
        /*00dc*/ 	.word	0xffffffff


	//   ....[5]....
        /*00e0*/ 	.word	0xffffffff


	//   ....[6]....
        /*00e4*/ 	.word	0xffffffff


	//   ....[7]....
        /*00e8*/ 	.word	0xffffffff


	//   ....[8]....
        /*00ec*/ 	.word	0xffffffff


	//   ....[9]....
        /*00f0*/ 	.word	0xffffffff


	//----- nvinfo : EIATTR_COOP_GROUP_INSTR_OFFSETS
	.align		4
.L_1361:
        /*00f4*/ 	.byte	0x04, 0x28
        /*00f6*/ 	.short	(.L_1363 - .L_1362)


	//   ....[0]....
.L_1362:
        /*00f8*/ 	.word	0x00000880


	//   ....[1]....
        /*00fc*/ 	.word	0x000008d0


	//   ....[2]....
        /*0100*/ 	.word	0x00000920


	//   ....[3]....
        /*0104*/ 	.word	0x00000950


	//   ....[4]....
        /*0108*/ 	.word	0x00000970


	//   ....[5]....
        /*010c*/ 	.word	0x00000e90


	//   ....[6]....
        /*0110*/ 	.word	0x00000ed0


	//   ....[7]....
        /*0114*/ 	.word	0x00000f00


	//   ....[8]....
        /*0118*/ 	.word	0x00000f20


	//   ....[9]....
        /*011c*/ 	.word	0x00000f40


	//----- nvinfo : EIATTR_EXIT_INSTR_OFFSETS
	.align		4
.L_1363:
        /*0120*/ 	.byte	0x04, 0x1c
        /*0122*/ 	.short	(.L_1365 - .L_1364)


	//   ....[0]....
.L_1364:
        /*0124*/ 	.word	0x00001400


	//   ....[1]....
        /*0128*/ 	.word	0x00001600


	//----- nvinfo : EIATTR_CRS_STACK_SIZE
	.align		4
.L_1365:
        /*012c*/ 	.byte	0x04, 0x1e
        /*012e*/ 	.short	(.L_1367 - .L_1366)
.L_1366:
        /*0130*/ 	.word	0x00000000


	//----- nvinfo : EIATTR_CBANK_PARAM_SIZE
	.align		4
.L_1367:
        /*0134*/ 	.byte	0x03, 0x19
        /*0136*/ 	.short	0x004c


	//----- nvinfo : EIATTR_PARAM_CBANK
	.align		4
        /*0138*/ 	.byte	0x04, 0x0a
        /*013a*/ 	.short	(.L_1369 - .L_1368)
	.align		4
.L_1368:
        /*013c*/ 	.word	index@(.nv.constant0._ZN4vllm15rms_norm_kernelIN3c104HalfELi2ELi3EEEvPT_PKS3_lllllS6_fii)
        /*0140*/ 	.short	0x0210
        /*0142*/ 	.short	0x004c


	//----- nvinfo : EIATTR_SW_WAR
	.align		4
.L_1369:
        /*0144*/ 	.byte	0x04, 0x36
        /*0146*/ 	.short	(.L_1371 - .L_1370)
.L_1370:
        /*0148*/ 	.word	0x00000008
.L_1371:


//--------------------- .nv.info._ZN4vllm15rms_norm_kernelIN3c104HalfELi4ELi3EEEvPT_PKS3_lllllS6_fii --------------------------
	.section	.nv.info._ZN4vllm15rms_norm_kernelIN3c104HalfELi4ELi3EEEvPT_PKS3_lllllS6_fii,"",@"SHT_CUDA_INFO"
	.sectionflags	@""
	.align	4


	//----- nvinfo : EIATTR_CUDA_API_VERSION
	.align		4
        /*0000*/ 	.byte	0x04, 0x37
        /*0002*/ 	.short	(.L_1373 - .L_1372)
.L_1372:
        /*0004*/ 	.word	0x00000082


	//----- nvinfo : EIATTR_KPARAM_INFO
	.align		4
.L_1373:
        /*0008*/ 	.byte	0x04, 0x17
        /*000a*/ 	.short	(.L_1375 - .L_1374)
.L_1374:
        /*000c*/ 	.word	0x00000000
        /*0010*/ 	.short	0x000a
        /*0012*/ 	.short	0x0048
        /*0014*/ 	.byte	0x00, 0xf0, 0x11, 0x00


	//----- nvinfo : EIATTR_KPARAM_INFO
	.align		4
.L_1375:
        /*0018*/ 	.byte	0x04, 0x17
        /*001a*/ 	.short	(.L_1377 - .L_1376)
.L_1376:
        /*001c*/ 	.word	0x00000000
        /*0020*/ 	.short	0x0009
        /*0022*/ 	.short	0x0044
        /*0024*/ 	.byte	0x00, 0xf0, 0x11, 0x00


	//----- nvinfo : EIATTR_KPARAM_INFO
	.align		4
.L_1377:
        /*0028*/ 	.byte	0x04, 0x17
        /*002a*/ 	.short	(.L_1379 - .L_1378)
.L_1378:
        /*002c*/ 	.word	0x00000000
        /*0030*/ 	.short	0x0008
        /*0032*/ 	.short	0x0040
        /*0034*/ 	.byte	0x00, 0xf0, 0x11, 0x00


	//----- nvinfo : EIATTR_KPARAM_INFO
	.align		4
.L_1379:
        /*0038*/ 	.byte	0x04, 0x17
        /*003a*/ 	.short	(.L_1381 - .L_1380)
.L_1380:
        /*003c*/ 	.word	0x00000000
        /*0040*/ 	.short	0x0007
        /*0042*/ 	.short	0x0038
        /*0044*/ 	.byte	0x00, 0xf0, 0x21, 0x00


	//----- nvinfo : EIATTR_KPARAM_INFO
	.align		4
.L_1381:
        /*0048*/ 	.byte	0x04, 0x17
        /*004a*/ 	.short	(.L_1383 - .L_1382)
.L_1382:
        /*004c*/ 	.word	0x00000000
        /*0050*/ 	.short	0x0006
        /*0052*/ 	.short	0x0030
        /*0054*/ 	.byte	0x00, 0xf0, 0x21, 0x00


	//----- nvinfo : EIATTR_KPARAM_INFO
	.align		4
.L_1383:
        /*0058*/ 	.byte	0x04, 0x17
        /*005a*/ 	.short	(.L_1385 - .L_1384)
.L_1384:
        /*005c*/ 	.word	0x00000000
        /*0060*/ 	.short	0x0005
        /*0062*/ 	.short	0x0028
        /*0064*/ 	.byte	0x00, 0xf0, 0x21, 0x00


	//----- nvinfo : EIATTR_KPARAM_INFO
	.align		4
.L_1385:
        /*0068*/ 	.byte	0x04, 0x17
        /*006a*/ 	.short	(.L_1387 - .L_1386)
.L_1386:
        /*006c*/ 	.word	0x00000000
        /*0070*/ 	.short	0x0004
        /*0072*/ 	.short	0x0020
        /*0074*/ 	.byte	0x00, 0xf0, 0x21, 0x00


	//----- nvinfo : EIATTR_KPARAM_INFO
	.align		4
.L_1387:
        /*0078*/ 	.byte	0x04, 0x17
        /*007a*/ 	.short	(.L_1389 - .L_1388)
.L_1388:
        /*007c*/ 	.word	0x00000000
        /*0080*/ 	.short	0x0003
        /*0082*/ 	.short	0x0018
        /*0084*/ 	.byte	0x00, 0xf0, 0x21, 0x00


	//----- nvinfo : EIATTR_KPARAM_INFO
	.align		4
.L_1389:
        /*0088*/ 	.byte	0x04, 0x17
        /*008a*/ 	.short	(.L_1391 - .L_1390)
.L_1390:
        /*008c*/ 	.word	0x00000000
        /*0090*/ 	.short	0x0002
        /*0092*/ 	.short	0x0010
        /*0094*/ 	.byte	0x00, 0xf0, 0x21, 0x00


	//----- nvinfo : EIATTR_KPARAM_INFO
	.align		4
.L_1391:
        /*0098*/ 	.byte	0x04, 0x17
        /*009a*/ 	.short	(.L_1393 - .L_1392)
.L_1392:
        /*009c*/ 	.word	0x00000000
        /*00a0*/ 	.short	0x0001
        /*00a2*/ 	.short	0x0008
        /*00a4*/ 	.byte	0x00, 0xf0, 0x21, 0x00


	//----- nvinfo : EIATTR_KPARAM_INFO
	.align		4
.L_1393:
        /*00a8*/ 	.byte	0x04, 0x17
        /*00aa*/ 	.short	(.L_1395 - .L_1394)
.L_1394:
        /*00ac*/ 	.word	0x00000000
        /*00b0*/ 	.short	0x0000
        /*00b2*/ 	.short	0x0000
        /*00b4*/ 	.byte	0x00, 0xf0, 0x21, 0x00


	//----- nvinfo : EIATTR_SPARSE_MMA_MASK
	.align		4
.L_1395:
        /*00b8*/ 	.byte	0x03, 0x50
        /*00ba*/ 	.short	0x0000


	//----- nvinfo : EIATTR_MAXREG_COUNT
	.align		4
        /*00bc*/ 	.byte	0x03, 0x1b
        /*00be*/ 	.short	0x00ff


	//----- nvinfo : EIATTR_NUM_BARRIERS
	.align		4
        /*00c0*/ 	.byte	0x02, 0x4c
        /*00c2*/ 	.byte	0x01
	.zero		1


	//----- nvinfo : EIATTR_MERCURY_ISA_VERSION
	.align		4
        /*00c4*/ 	.byte	0x03, 0x5f
        /*00c6*/ 	.short	0x0101


	//----- nvinfo : EIATTR_COOP_GROUP_MASK_REGIDS
	.align		4
        /*00c8*/ 	.byte	0x04, 0x29
        /*00ca*/ 	.short	(.L_1397 - .L_1396)


	//   ....[0]....
.L_1396:
        /*00cc*/ 	.word	0xffffffff


	//   ....[1]....
        /*00d0*/ 	.word	0xffffffff


	//   ....[2]....
        /*00d4*/ 	.word	0xffffffff


	//   ....[3]....
        /*00d8*/ 	.word	0xffffffff


	//   ....[4]....
        /*00dc*/ 	.word	0xffffffff


	//   ....[5]....
        /*00e0*/ 	.word	0xffffffff


	//   ....[6]....
        /*00e4*/ 	.word	0xffffffff


	//   ....[7]....
        /*00e8*/ 	.word	0xffffffff


	//   ....[8]....
        /*00ec*/ 	.word	0xffffffff


	//   ....[9]....
        /*00f0*/ 	.word	0xffffffff


	//----- nvinfo : EIATTR_COOP_GROUP_INSTR_OFFSETS
	.align		4
.L_1397:
        /*00f4*/ 	.byte	0x04, 0x28
        /*00f6*/ 	.short	(.L_1399 - .L_1398)


	//   ....[0]....
.L_1398:
        /*00f8*/ 	.word	0x00000940


	//   ....[1]....
        /*00fc*/ 	.word	0x00000990


	//   ....[2]....
        /*0100*/ 	.word	0x000009e0


	//   ....[3]....
        /*0104*/ 	.word	0x00000a10


	//   ....[4]....
        /*0108*/ 	.word	0x00000a30


	//   ....[5]....
        /*010c*/ 	.word	0x00000f50


	//   ....[6]....
        /*0110*/ 	.word	0x00000f90


	//   ....[7]....
        /*0114*/ 	.word	0x00000fc0


	//   ....[8]....
        /*0118*/ 	.word	0x00000fe0


	//   ....[9]....
        /*011c*/ 	.word	0x00001000


	//----- nvinfo : EIATTR_EXIT_INSTR_OFFSETS
	.align		4
.L_1399:
        /*0120*/ 	.byte	0x04, 0x1c
        /*0122*/ 	.short	(.L_1401 - .L_1400)


	//   ....[0]....
.L_1400:
        /*0124*/ 	.word	0x000014d0


	//   ....[1]....
        /*0128*/ 	.word	0x000017a0


	//----- nvinfo : EIATTR_CRS_STACK_SIZE
	.align		4
.L_1401:
        /*012c*/ 	.byte	0x04, 0x1e
        /*012e*/ 	.short	(.L_1403 - .L_1402)
.L_1402:
        /*0130*/ 	.word	0x00000000


	//----- nvinfo : EIATTR_CBANK_PARAM_SIZE
	.align		4
.L_1403:
        /*0134*/ 	.byte	0x03, 0x19
        /*0136*/ 	.short	0x004c


	//----- nvinfo : EIATTR_PARAM_CBANK
	.align		4
        /*0138*/ 	.byte	0x04, 0x0a
        /*013a*/ 	.short	(.L_1405 - .L_1404)
	.align		4
.L_1404:
        /*013c*/ 	.word	index@(.nv.constant0._ZN4vllm15rms_norm_kernelIN3c104HalfELi4ELi3EEEvPT_PKS3_lllllS6_fii)
        /*0140*/ 	.short	0x0210
        /*0142*/ 	.short	0x004c


	//----- nvinfo : EIATTR_SW_WAR
	.align		4
.L_1405:
        /*0144*/ 	.byte	0x04, 0x36
        /*0146*/ 	.short	(.L_1407 - .L_1406)
.L_1406:
        /*0148*/ 	.word	0x00000008
.L_1407:


//--------------------- .nv.info._ZN4vllm15rms_norm_kernelIN3c104HalfELi8ELi3EEEvPT_PKS3_lllllS6_fii --------------------------
	.section	.nv.info._ZN4vllm15rms_norm_kernelIN3c104HalfELi8ELi3EEEvPT_PKS3_lllllS6_fii,"",@"SHT_CUDA_INFO"
	.sectionflags	@""
	.align	4


	//----- nvinfo : EIATTR_CUDA_API_VERSION
	.align		4
        /*0000*/ 	.byte	0x04, 0x37
        /*0002*/ 	.short	(.L_1409 - .L_1408)
.L_1408:
        /*0004*/ 	.word	0x00000082


	//----- nvinfo : EIATTR_KPARAM_INFO
	.align		4
.L_1409:
        /*0008*/ 	.byte	0x04, 0x17
        /*000a*/ 	.short	(.L_1411 - .L_1410)
.L_1410:
        /*000c*/ 	.word	0x00000000
        /*0010*/ 	.short	0x000a
        /*0012*/ 	.short	0x0048
        /*0014*/ 	.byte	0x00, 0xf0, 0x11, 0x00


	//----- nvinfo : EIATTR_KPARAM_INFO
	.align		4
.L_1411:
        /*0018*/ 	.byte	0x04, 0x17
        /*001a*/ 	.short	(.L_1413 - .L_1412)
.L_1412:
        /*001c*/ 	.word	0x00000000
        /*0020*/ 	.short	0x0009
        /*0022*/ 	.short	0x0044
        /*0024*/ 	.byte	0x00, 0xf0, 0x11, 0x00


	//----- nvinfo : EIATTR_KPARAM_INFO
	.align		4
.L_1413:
        /*0028*/ 	.byte	0x04, 0x17
        /*002a*/ 	.short	(.L_1415 - .L_1414)
.L_1414:
        /*002c*/ 	.word	0x00000000
        /*0030*/ 	.short	0x0008
        /*0032*/ 	.short	0x0040
        /*0034*/ 	.byte	0x00, 0xf0, 0x11, 0x00


	//----- nvinfo : EIATTR_KPARAM_INFO
	.align		4
.L_1415:
        /*0038*/ 	.byte	0x04, 0x17
        /*003a*/ 	.short	(.L_1417 - .L_1416)
.L_1416:
        /*003c*/ 	.word	0x00000000
        /*0040*/ 	.short	0x0007
        /*0042*/ 	.short	0x0038
        /*0044*/ 	.byte	0x00, 0xf0, 0x21, 0x00


	//----- nvinfo : EIATTR_KPARAM_INFO
	.align		4
.L_1417:
        /*0048*/ 	.byte	0x04, 0x17
        /*004a*/ 	.short	(.L_1419 - .L_1418)
.L_1418:
        /*004c*/ 	.word	0x00000000
        /*0050*/ 	.short	0x0006
        /*0052*/ 	.short	0x0030
        /*0054*/ 	.byte	0x00, 0xf0, 0x21, 0x00


	//----- nvinfo : EIATTR_KPARAM_INFO
	.align		4
.L_1419:
        /*0058*/ 	.byte	0x04, 0x17
        /*005a*/ 	.short	(.L_1421 - .L_1420)
.L_1420:
        /*005c*/ 	.word	0x00000000
        /*0060*/ 	.short	0x0005
        /*0062*/ 	.short	0x0028
        /*0064*/ 	.byte	0x00, 0xf0, 0x21, 0x00


	//----- nvinfo : EIATTR_KPARAM_INFO
	.align		4
.L_1421:
        /*0068*/ 	.byte	0x04, 0x17
        /*006a*/ 	.short	(.L_1423 - .L_1422)
.L_1422:
        /*006c*/ 	.word	0x00000000
        /*0070*/ 	.short	0x0004
        /*0072*/ 	.short	0x0020
        /*0074*/ 	.byte	0x00, 0xf0, 0x21, 0x00


	//----- nvinfo : EIATTR_KPARAM_INFO
	.align		4
.L_1423:
        /*0078*/ 	.byte	0x04, 0x17
        /*007a*/ 	.short	(.L_1425 - .L_1424)
.L_1424:
        /*007c*/ 	.word	0x00000000
        /*0080*/ 	.short	0x0003
        /*0082*/ 	.short	0x0018
        /*0084*/ 	.byte	0x00, 0xf0, 0x21, 0x00


	//----- nvinfo : EIATTR_KPARAM_INFO
	.align		4
.L_1425:
        /*0088*/ 	.byte	0x04, 0x17
        /*008a*/ 	.short	(.L_1427 - .L_1426)
.L_1426:
        /*008c*/ 	.word	0x00000000
        /*0090*/ 	.short	0x0002
        /*0092*/ 	.short	0x0010
        /*0094*/ 	.byte	0x00, 0xf0, 0x21, 0x00


	//----- nvinfo : EIATTR_KPARAM_INFO
	.align		4
.L_1427:
        /*0098*/ 	.byte	0x04, 0x17
        /*009a*/ 	.short	(.L_1429 - .L_1428)
.L_1428:
        /*009c*/ 	.word	0x00000000
        /*00a0*/ 	.short	0x0001
        /*00a2*/ 	.short	0x0008
        /*00a4*/ 	.byte	0x00, 0xf0, 0x21, 0x00


	//----- nvinfo : EIATTR_KPARAM_INFO
	.align		4
.L_1429:
        /*00a8*/ 	.byte	0x04, 0x17
        /*00aa*/ 	.short	(.L_1431 - .L_1430)
.L_1430:
        /*00ac*/ 	.word	0x00000000
        /*00b0*/ 	.short	0x0000
        /*00b2*/ 	.short	0x0000
        /*00b4*/ 	.byte	0x00, 0xf0, 0x21, 0x00


	//----- nvinfo : EIATTR_SPARSE_MMA_MASK
	.align		4
.L_1431:
        /*00b8*/ 	.byte	0x03, 0x50
        /*00ba*/ 	.short	0x0000


	//----- nvinfo : EIATTR_MAXREG_COUNT
	.align		4
        /*00bc*/ 	.byte	0x03, 0x1b
        /*00be*/ 	.short	0x00ff


	//----- nvinfo : EIATTR_NUM_BARRIERS
	.align		4
        /*00c0*/ 	.byte	0x02, 0x4c
        /*00c2*/ 	.byte	0x01
	.zero		1


	//----- nvinfo : EIATTR_MERCURY_ISA_VERSION
	.align		4
        /*00c4*/ 	.byte	0x03, 0x5f
        /*00c6*/ 	.short	0x0101


	//----- nvinfo : EIATTR_COOP_GROUP_MASK_REGIDS
	.align		4
        /*00c8*/ 	.byte	0x04, 0x29
        /*00ca*/ 	.short	(.L_1433 - .L_1432)


	//   ....[0]....
.L_1432:
        /*00cc*/ 	.word	0xffffffff


	//   ....[1]....
        /*00d0*/ 	.word	0xffffffff


	//   ....[2]....
        /*00d4*/ 	.word	0xffffffff


	//   ....[3]....
        /*00d8*/ 	.word	0xffffffff


	//   ....[4]....
        /*00dc*/ 	.word	0xffffffff


	//   ....[5]....
        /*00e0*/ 	.word	0xffffffff


	//   ....[6]....
        /*00e4*/ 	.word	0xffffffff


	//   ....[7]....
        /*00e8*/ 	.word	0xffffffff


	//   ....[8]....
        /*00ec*/ 	.word	0xffffffff


	//   ....[9]....
        /*00f0*/ 	.word	0xffffffff


	//----- nvinfo : EIATTR_COOP_GROUP_INSTR_OFFSETS
	.align		4
.L_1433:
        /*00f4*/ 	.byte	0x04, 0x28
        /*00f6*/ 	.short	(.L_1435 - .L_1434)


	//   ....[0]....
.L_1434:
        /*00f8*/ 	.word	0x00000a90


	//   ....[1]....
        /*00fc*/ 	.word	0x00000ae0


	//   ....[2]....
        /*0100*/ 	.word	0x00000b30


	//   ....[3]....
        /*0104*/ 	.word	0x00000b50


	//   ....[4]....
        /*0108*/ 	.word	0x00000b70


	//   ....[5]....
        /*010c*/ 	.word	0x00001090


	//   ....[6]....
        /*0110*/ 	.word	0x000010d0


	//   ....[7]....
        /*0114*/ 	.word	0x00001100


	//   ....[8]....
        /*0118*/ 	.word	0x00001120


	//   ....[9]....
        /*011c*/ 	.word	0x00001140


	//----- nvinfo : EIATTR_EXIT_INSTR_OFFSETS
	.align		4
.L_1435:
        /*0120*/ 	.byte	0x04, 0x1c
        /*0122*/ 	.short	(.L_1437 - .L_1436)


	//   ....[0]....
.L_1436:
        /*0124*/ 	.word	0x00001610


	//   ....[1]....
        /*0128*/ 	.word	0x00001a80


	//----- nvinfo : EIATTR_CRS_STACK_SIZE
	.align		4
.L_1437:
        /*012c*/ 	.byte	0x04, 0x1e
        /*012e*/ 	.short	(.L_1439 - .L_1438)
.L_1438:
        /*0130*/ 	.word	0x00000000


	//----- nvinfo : EIATTR_CBANK_PARAM_SIZE
	.align		4
.L_1439:
        /*0134*/ 	.byte	0x03, 0x19
        /*0136*/ 	.short	0x004c


	//----- nvinfo : EIATTR_PARAM_CBANK
	.align		4
        /*0138*/ 	.byte	0x04, 0x0a
        /*013a*/ 	.short	(.L_1441 - .L_1440)
	.align		4
.L_1440:
        /*013c*/ 	.word	index@(.nv.constant0._ZN4vllm15rms_norm_kernelIN3c104HalfELi8ELi3EEEvPT_PKS3_lllllS6_fii)
        /*0140*/ 	.short	0x0210
        /*0142*/ 	.short	0x004c


	//----- nvinfo : EIATTR_SW_WAR
	.align		4
.L_1441:
        /*0144*/ 	.byte	0x04, 0x36
        /*0146*/ 	.short	(.L_1443 - .L_1442)
.L_1442:
        /*0148*/ 	.word	0x00000008
.L_1443:


//--------------------- .nv.info._ZN4vllm15rms_norm_kernelIN3c104HalfELi16ELi3EEEvPT_PKS3_lllllS6_fii --------------------------
	.section	.nv.info._ZN4vllm15rms_norm_kernelIN3c104HalfELi16ELi3EEEvPT_PKS3_lllllS6_fii,"",@"SHT_CUDA_INFO"
	.sectionflags	@""
	.align	4


	//----- nvinfo : EIATTR_CUDA_API_VERSION
	.align		4
        /*0000*/ 	.byte	0x04, 0x37
        /*0002*/ 	.short	(.L_1445 - .L_1444)
.L_1444:
        /*0004*/ 	.word	0x00000082


	//----- nvinfo : EIATTR_KPARAM_INFO
	.align		4
.L_1445:
        /*0008*/ 	.byte	0x04, 0x17
        /*000a*/ 	.short	(.L_1447 - .L_1446)
.L_1446:
        /*000c*/ 	.word	0x00000000
        /*0010*/ 	.short	0x000a
        /*0012*/ 	.short	0x0048
        /*0014*/ 	.byte	0x00, 0xf0, 0x11, 0x00


	//----- nvinfo : EIATTR_KPARAM_INFO
	.align		4
.L_1447:
        /*0018*/ 	.byte	0x04, 0x17
        /*001a*/ 	.short	(.L_1449 - .L_1448)
.L_1448:
        /*001c*/ 	.word	0x00000000
        /*0020*/ 	.short	0x0009
        /*0022*/ 	.short	0x0044
        /*0024*/ 	.byte	0x00, 0xf0, 0x11, 0x00


	//----- nvinfo : EIATTR_KPARAM_INFO
	.align		4
.L_1449:
        /*0028*/ 	.byte	0x04, 0x17
        /*002a*/ 	.short	(.L_1451 - .L_1450)
.L_1450:
        /*002c*/ 	.word	0x00000000
        /*0030*/ 	.short	0x0008
        /*0032*/ 	.short	0x0040
        /*0034*/ 	.byte	0x00, 0xf0, 0x11, 0x00


	//----- nvinfo : EIATTR_KPARAM_INFO
	.align		4
.L_1451:
        /*0038*/ 	.byte	0x04, 0x17
        /*003a*/ 	.short	(.L_1453 - .L_1452)
.L_1452:
        /*003c*/ 	.word	0x00000000
        /*0040*/ 	.short	0x0007
        /*0042*/ 	.short	0x0038
        /*0044*/ 	.byte	0x00, 0xf0, 0x21, 0x00


	//----- nvinfo : EIATTR_KPARAM_INFO
	.align		4
.L_1453:
        /*0048*/ 	.byte	0x04, 0x17
        /*004a*/ 	.short	(.L_1455 - .L_1454)
.L_1454:
        /*004c*/ 	.word	0x00000000
        /*0050*/ 	.short	0x0006
        /*0052*/ 	.short	0x0030
        /*0054*/ 	.byte	0x00, 0xf0, 0x21, 0x00


	//----- nvinfo : EIATTR_KPARAM_INFO
	.align		4
.L_1455:
        /*0058*/ 	.byte	0x04, 0x17
        /*005a*/ 	.short	(.L_1457 - .L_1456)
.L_1456:
        /*005c*/ 	.word	0x00000000
        /*0060*/ 	.short	0x0005
        /*0062*/ 	.short	0x0028
        /*0064*/ 	.byte	0x00, 0xf0, 0x21, 0x00


	//----- nvinfo : EIATTR_KPARAM_INFO
	.align		4
.L_1457:
        /*0068*/ 	.byte	0x04, 0x17
        /*006a*/ 	.short	(.L_1459 - .L_1458)
.L_1458:
        /*006c*/ 	.word	0x00000000
        /*0070*/ 	.short	0x0004
        /*0072*/ 	.short	0x0020
        /*0074*/ 	.byte	0x00, 0xf0, 0x21, 0x00


	//----- nvinfo : EIATTR_KPARAM_INFO
	.align		4
.L_1459:
        /*0078*/ 	.byte	0x04, 0x17
        /*007a*/ 	.short	(.L_1461 - .L_1460)
.L_1460:
        /*007c*/ 	.word	0x00000000
        /*0080*/ 	.short	0x0003
        /*0082*/ 	.short	0x0018
        /*0084*/ 	.byte	0x00, 0xf0, 0x21, 0x00


	//----- nvinfo : EIATTR_KPARAM_INFO
	.align		4
.L_1461:
        /*0088*/ 	.byte	0x04, 0x17
        /*008a*/ 	.short	(.L_1463 - .L_1462)
.L_1462:
        /*008c*/ 	.word	0x00000000
        /*0090*/ 	.short	0x0002
        /*0092*/ 	.short	0x0010
        /*0094*/ 	.byte	0x00, 0xf0, 0x21, 0x00


	//----- nvinfo : EIATTR_KPARAM_INFO
	.align		4
.L_1463:
        /*0098*/ 	.byte	0x04, 0x17
        /*009a*/ 	.short	(.L_1465 - .L_1464)
.L_1464:
        /*009c*/ 	.word	0x00000000
        /*00a0*/ 	.short	0x0001
        /*00a2*/ 	.short	0x0008
        /*00a4*/ 	.byte	0x00, 0xf0, 0x21, 0x00


	//----- nvinfo : EIATTR_KPARAM_INFO
	.align		4
.L_1465:
        /*00a8*/ 	.byte	0x04, 0x17
        /*00aa*/ 	.short	(.L_1467 - .L_1466)
.L_1466:
        /*00ac*/ 	.word	0x00000000
        /*00b0*/ 	.short	0x0000
        /*00b2*/ 	.short	0x0000
        /*00b4*/ 	.byte	0x00, 0xf0, 0x21, 0x00


	//----- nvinfo : EIATTR_SPARSE_MMA_MASK
	.align		4
.L_1467:
        /*00b8*/ 	.byte	0x03, 0x50
        /*00ba*/ 	.short	0x0000


	//----- nvinfo : EIATTR_MAXREG_COUNT
	.align		4
        /*00bc*/ 	.byte	0x03, 0x1b
        /*00be*/ 	.short	0x00ff


	//----- nvinfo : EIATTR_NUM_BARRIERS
	.align		4
        /*00c0*/ 	.byte	0x02, 0x4c
        /*00c2*/ 	.byte	0x01
	.zero		1


	//----- nvinfo : EIATTR_MERCURY_ISA_VERSION
	.align		4
        /*00c4*/ 	.byte	0x03, 0x5f
        /*00c6*/ 	.short	0x0101


	//----- nvinfo : EIATTR_COOP_GROUP_MASK_REGIDS
	.align		4
        /*00c8*/ 	.byte	0x04, 0x29
        /*00ca*/ 	.short	(.L_1469 - .L_1468)


	//   ....[0]....
.L_1468:
        /*00cc*/ 	.word	0xffffffff


	//   ....[1]....
        /*00d0*/ 	.word	0xffffffff


	//   ....[2]....
        /*00d4*/ 	.word	0xffffffff


	//   ....[3]....
        /*00d8*/ 	.word	0xffffffff


	//   ....[4]....
        /*00dc*/ 	.word	0xffffffff


	//   ....[5]....
        /*00e0*/ 	.word	0xffffffff


	//   ....[6]....
        /*00e4*/ 	.word	0xffffffff


	//   ....[7]....
        /*00e8*/ 	.word	0xffffffff


	//   ....[8]....
        /*00ec*/ 	.word	0xffffffff


	//   ....[9]....
        /*00f0*/ 	.word	0xffffffff


	//----- nvinfo : EIATTR_COOP_GROUP_INSTR_OFFSETS
	.align		4
.L_1469:
        /*00f4*/ 	.byte	0x04, 0x28
        /*00f6*/ 	.short	(.L_1471 - .L_1470)


	//   ....[0]....
.L_1470:
        /*00f8*/ 	.word	0x00000d20


	//   ....[1]....
        /*00fc*/ 	.word	0x00000d80


	//   ....[2]....
        /*0100*/ 	.word	0x00000dc0


	//   ....[3]....
        /*0104*/ 	.word	0x00000de0


	//   ....[4]....
        /*0108*/ 	.word	0x00000e00


	//   ....[5]....
        /*010c*/ 	.word	0x00001320


	//   ....[6]....
        /*0110*/ 	.word	0x00001360


	//   ....[7]....
        /*0114*/ 	.word	0x00001390


	//   ....[8]....
        /*0118*/ 	.word	0x000013b0


	//   ....[9]....
        /*011c*/ 	.word	0x000013d0


	//----- nvinfo : EIATTR_EXIT_INSTR_OFFSETS
	.align		4
.L_1471:
        /*0120*/ 	.byte	0x04, 0x1c
        /*0122*/ 	.short	(.L_1473 - .L_1472)


	//   ....[0]....
.L_1472:
        /*0124*/ 	.word	0x000018a0


	//   ....[1]....
        /*0128*/ 	.word	0x00002080


	//----- nvinfo : EIATTR_CRS_STACK_SIZE
	.align		4
.L_1473:
        /*012c*/ 	.byte	0x04, 0x1e
        /*012e*/ 	.short	(.L_1475 - .L_1474)
.L_1474:
        /*0130*/ 	.word	0x00000000


	//----- nvinfo : EIATTR_CBANK_PARAM_SIZE
	.align		4
.L_1475:
        /*0134*/ 	.byte	0x03, 0x19
        /*0136*/ 	.short	0x004c


	//----- nvinfo : EIATTR_PARAM_CBANK
	.align		4
        /*0138*/ 	.byte	0x04, 0x0a
        /*013a*/ 	.short	(.L_1477 - .L_1476)
	.align		4
.L_1476:
        /*013c*/ 	.word	index@(.nv.constant0._ZN4vllm15rms_norm_kernelIN3c104HalfELi16ELi3EEEvPT_PKS3_lllllS6_fii)
        /*0140*/ 	.short	0x0210
        /*0142*/ 	.short	0x004c


	//----- nvinfo : EIATTR_SW_WAR
	.align		4
.L_1477:
        /*0144*/ 	.byte	0x04, 0x36
        /*0146*/ 	.short	(.L_1479 - .L_1478)
.L_1478:
        /*0148*/ 	.word	0x00000008
.L_1479:


//--------------------- .nv.info._ZN4vllm15rms_norm_kernelIfLi1ELi3EEEvPT_PKS1_lllllS4_fii --------------------------
	.section	.nv.info._ZN4vllm15rms_norm_kernelIfLi1ELi3EEEvPT_PKS1_lllllS4_fii,"",@"SHT_CUDA_INFO"
	.sectionflags	@""
	.align	4


	//----- nvinfo : EIATTR_CUDA_API_VERSION
	.align		4
        /*0000*/ 	.byte	0x04, 0x37
        /*0002*/ 	.short	(.L_1481 - .L_1480)
.L_1480:
        /*0004*/ 	.word	0x00000082


	//----- nvinfo : EIATTR_KPARAM_INFO
	.align		4
.L_1481:
        /*0008*/ 	.byte	0x04, 0x17
        /*000a*/ 	.short	(.L_1483 - .L_1482)
.L_1482:
        /*000c*/ 	.word	0x00000000
        /*0010*/ 	.short	0x000a
        /*0012*/ 	.short	0x0048
        /*0014*/ 	.byte	0x00, 0xf0, 0x11, 0x00


	//----- nvinfo : EIATTR_KPARAM_INFO
	.align		4
.L_1483:
        /*0018*/ 	.byte	0x04, 0x17
        /*001a*/ 	.short	(.L_1485 - .L_1484)
.L_1484:
        /*001c*/ 	.word	0x00000000
        /*0020*/ 	.short	0x0009
        /*0022*/ 	.short	0x0044
        /*0024*/ 	.byte	0x00, 0xf0, 0x11, 0x00


	//----- nvinfo : EIATTR_KPARAM_INFO
	.align		4
.L_1485:
        /*0028*/ 	.byte	0x04, 0x17
        /*002a*/ 	.short	(.L_1487 - .L_1486)
.L_1486:
        /*002c*/ 	.word	0x00000000
        /*0030*/ 	.short	0x0008
        /*0032*/ 	.short	0x0040
        /*0034*/ 	.byte	0x00, 0xf0, 0x11, 0x00


	//----- nvinfo : EIATTR_KPARAM_INFO
	.align		4
.L_1487:
        /*0038*/ 	.byte	0x04, 0x17
        /*003a*/ 	.short	(.L_1489 - .L_1488)
.L_1488:
        /*003c*/ 	.word	0x00000000
        /*0040*/ 	.short	0x0007
        /*0042*/ 	.short	0x0038
        /*0044*/ 	.byte	0x00, 0xf0, 0x21, 0x00


	//----- nvinfo : EIATTR_KPARAM_INFO
	.align		4
.L_1489:
        /*0048*/ 	.byte	0x04, 0x17
        /*004a*/ 	.short	(.L_1491 - .L_1490)
.L_1490:
        /*004c*/ 	.word	0x00000000
        /*0050*/ 	.short	0x0006
        /*0052*/ 	.short	0x0030
        /*0054*/ 	.byte	0x00, 0xf0, 0x21, 0x00


	//----- nvinfo : EIATTR_KPARAM_INFO
	.align		4
.L_1491:
        /*0058*/ 	.byte	0x04, 0x17
        /*005a*/ 	.short	(.L_1493 - .L_1492)
.L_1492:
        /*005c*/ 	.word	0x00000000
        /*0060*/ 	.short	0x0005
        /*0062*/ 	.short	0x0028
        /*0064*/ 	.byte	0x00, 0xf0, 0x21, 0x00


	//----- nvinfo : EIATTR_KPARAM_INFO
	.align		4
.L_1493:
        /*0068*/ 	.byte	0x04, 0x17
        /*006a*/ 	.short	(.L_1495 - .L_1494)
.L_1494:
        /*006c*/ 	.word	0x00000000
        /*0070*/ 	.short	0x0004
        /*0072*/ 	.short	0x0020
        /*0074*/ 	.byte	0x00, 0xf0, 0x21, 0x00


	//----- nvinfo : EIATTR_KPARAM_INFO
	.align		4
.L_1495:
        /*0078*/ 	.byte	0x04, 0x17
        /*007a*/ 	.short	(.L_1497 - .L_1496)
.L_1496:
        /*007c*/ 	.word	0x00000000
        /*0080*/ 	.short	0x0003
        /*0082*/ 	.short	0x0018
        /*0084*/ 	.byte	0x00, 0xf0, 0x21, 0x00


	//----- nvinfo : EIATTR_KPARAM_INFO
	.align		4
.L_1497:
        /*0088*/ 	.byte	0x04, 0x17
        /*008a*/ 	.short	(.L_1499 - .L_1498)
.L_1498:
        /*008c*/ 	.word	0x00000000
        /*0090*/ 	.short	0x0002
        /*0092*/ 	.short	0x0010
        /*0094*/ 	.byte	0x00, 0xf0, 0x21, 0x00


	//----- nvinfo : EIATTR_KPARAM_INFO
	.align		4
.L_1499:
        /*0098*/ 	.byte	0x04, 0x17
        /*009a*/ 	.short	(.L_1501 - .L_1500)
.L_1500:
        /*009c*/ 	.word	0x00000000
        /*00a0*/ 	.short	0x0001
        /*00a2*/ 	.short	0x0008
        /*00a4*/ 	.byte	0x00, 0xf0, 0x21, 0x00


	//----- nvinfo : EIATTR_KPARAM_INFO
	.align		4
.L_1501:
        /*00a8*/ 	.byte	0x04, 0x17
        /*00aa*/ 	.short	(.L_1503 - .L_1502)
.L_1502:
        /*00ac*/ 	.word	0x00000000
        /*00b0*/ 	.short	0x0000
        /*00b2*/ 	.short	0x0000
        /*00b4*/ 	.byte	0x00, 0xf0, 0x21, 0x00


	//----- nvinfo : EIATTR_SPARSE_MMA_MASK
	.align		4
.L_1503:
        /*00b8*/ 	.byte	0x03, 0x50
        /*00ba*/ 	.short	0x0000


	//----- nvinfo : EIATTR_MAXREG_COUNT
	.align		4
        /*00bc*/ 	.byte	0x03, 0x1b
        /*00be*/ 	.short	0x00ff


	//----- nvinfo : EIATTR_NUM_BARRIERS
	.align		4
        /*00c0*/ 	.byte	0x02, 0x4c
        /*00c2*/ 	.byte	0x01
	.zero		1


	//----- nvinfo : EIATTR_MERCURY_ISA_VERSION
	.align		4
        /*00c4*/ 	.byte	0x03, 0x5f
        /*00c6*/ 	.short	0x0101


	//----- nvinfo : EIATTR_COOP_GROUP_MASK_REGIDS
	.align		4
        /*00c8*/ 	.byte	0x04, 0x29
        /*00ca*/ 	.short	(.L_1505 - .L_1504)


	//   ....[0]....
.L_1504:
        /*00cc*/ 	.word	0xffffffff


	//   ....[1]....
        /*00d0*/ 	.word	0xffffffff


	//   ....[2]....
        /*00d4*/ 	.word	0xffffffff


	//   ....[3]....
        /*00d8*/ 	.word	0xffffffff


	//   ....[4]....
        /*00dc*/ 	.word	0xffffffff


	//   ....[5]....
        /*00e0*/ 	.word	0xffffffff


	//   ....[6]....
        /*00e4*/ 	.word	0xffffffff


	//   ....[7]....
        /*00e8*/ 	.word	0xffffffff


	//   ....[8]....
        /*00ec*/ 	.word	0xffffffff


	//   ....[9]....
        /*00f0*/ 	.word	0xffffffff


	//----- nvinfo : EIATTR_COOP_GROUP_INSTR_OFFSETS
	.align		4
.L_1505:
        /*00f4*/ 	.byte	0x04, 0x28
        /*00f6*/ 	.short	(.L_1507 - .L_1506)


	//   ....[0]....
.L_1506:
        /*00f8*/ 	.word	0x00001830


	//   ....[1]....
        /*00fc*/ 	.word	0x00001880


	//   ....[2]....
        /*0100*/ 	.word	0x000018d0


	//   ....[3]....
        /*0104*/ 	.word	0x000018f0


	//   ....[4]....
        /*0108*/ 	.word	0x00001910


	//   ....[5]....
        /*010c*/ 	.word	0x00001e30


	//   ....[6]....
        /*0110*/ 	.word	0x00001e70


	//   ....[7]....
        /*0114*/ 	.word	0x00001ea0


	//   ....[8]....
        /*0118*/ 	.word	0x00001ec0


	//   ....[9]....
        /*011c*/ 	.word	0x00001ee0


	//----- nvinfo : EIATTR_EXIT_INSTR_OFFSETS
	.align		4
.L_1507:
        /*0120*/ 	.byte	0x04, 0x1c
        /*0122*/ 	.short	(.L_1509 - .L_1508)


	//   ....[0]....
.L_1508:
        /*0124*/ 	.word	0x00002380


	//   ....[1]....
        /*0128*/ 	.word	0x00002540


	//----- nvinfo : EIATTR_CRS_STACK_SIZE
	.align		4
.L_1509:
        /*012c*/ 	.byte	0x04, 0x1e
        /*012e*/ 	.short	(.L_1511 - .L_1510)
.L_1510:
        /*0130*/ 	.word	0x00000000


	//----- nvinfo : EIATTR_CBANK_PARAM_SIZE
	.align		4
.L_1511:
        /*0134*/ 	.byte	0x03, 0x19
        /*0136*/ 	.short	0x004c


	//----- nvinfo : EIATTR_PARAM_CBANK
	.align		4
        /*0138*/ 	.byte	0x04, 0x0a
        /*013a*/ 	.short	(.L_1513 - .L_1512)
	.align		4
.L_1512:
        /*013c*/ 	.word	index@(.nv.constant0._ZN4vllm15rms_norm_kernelIfLi1ELi3EEEvPT_PKS1_lllllS4_fii)
        /*0140*/ 	.short	0x0210
        /*0142*/ 	.short	0x004c


	//----- nvinfo : EIATTR_SW_WAR
	.align		4
.L_1513:
        /*0144*/ 	.byte	0x04, 0x36
        /*0146*/ 	.short	(.L_1515 - .L_1514)
.L_1514:
        /*0148*/ 	.word	0x00000008
.L_1515:


//--------------------- .nv.info._ZN4vllm15rms_norm_kernelIfLi2ELi3EEEvPT_PKS1_lllllS4_fii --------------------------
	.section	.nv.info._ZN4vllm15rms_norm_kernelIfLi2ELi3EEEvPT_PKS1_lllllS4_fii,"",@"SHT_CUDA_INFO"
	.sectionflags	@""
	.align	4


	//----- nvinfo : EIATTR_CUDA_API_VERSION
	.align		4
        /*0000*/ 	.byte	0x04, 0x37
        /*0002*/ 	.short	(.L_1517 - .L_1516)
.L_1516:
        /*0004*/ 	.word	0x00000082


	//----- nvinfo : EIATTR_KPARAM_INFO
	.align		4
.L_1517:
        /*0008*/ 	.byte	0x04, 0x17
        /*000a*/ 	.short	(.L_1519 - .L_1518)
.L_1518:
        /*000c*/ 	.word	0x00000000
        /*0010*/ 	.short	0x000a
        /*0012*/ 	.short	0x0048
        /*0014*/ 	.byte	0x00, 0xf0, 0x11, 0x00


	//----- nvinfo : EIATTR_KPARAM_INFO
	.align		4
.L_1519:
        /*0018*/ 	.byte	0x04, 0x17
        /*001a*/ 	.short	(.L_1521 - .L_1520)
.L_1520:
        /*001c*/ 	.word	0x00000000
        /*0020*/ 	.short	0x0009
        /*0022*/ 	.short	0x0044
        /*0024*/ 	.byte	0x00, 0xf0, 0x11, 0x00


	//----- nvinfo : EIATTR_KPARAM_INFO
	.align		4
.L_1521:
        /*0028*/ 	.byte	0x04, 0x17
        /*002a*/ 	.short	(.L_1523 - .L_1522)
.L_1522:
        /*002c*/ 	.word	0x00000000
        /*0030*/ 	.short	0x0008
        /*0032*/ 	.short	0x0040
        /*0034*/ 	.byte	0x00, 0xf0, 0x11, 0x00


	//----- nvinfo : EIATTR_KPARAM_INFO
	.align		4
.L_1523:
        /*0038*/ 	.byte	0x04, 0x17
        /*003a*/ 	.short	(.L_1525 - .L_1524)
.L_1524:
        /*003c*/ 	.word	0x00000000
        /*0040*/ 	.short	0x0007
        /*0042*/ 	.short	0x0038
        /*0044*/ 	.byte	0x00, 0xf0, 0x21, 0x00


	//----- nvinfo : EIATTR_KPARAM_INFO
	.align		4
.L_1525:
        /*0048*/ 	.byte	0x04, 0x17
        /*004a*/ 	.short	(.L_1527 - .L_1526)
.L_1526:
        /*004c*/ 	.word	0x00000000
        /*0050*/ 	.short	0x0006
        /*0052*/ 	.short	0x0030
        /*0054*/ 	.byte	0x00, 0xf0, 0x21, 0x00


	//----- nvinfo : EIATTR_KPARAM_INFO
	.align		4
.L_1527:
        /*0058*/ 	.byte	0x04, 0x17
        /*005a*/ 	.short	(.L_1529 - .L_1528)
.L_1528:
        /*005c*/ 	.word	0x00000000
        /*0060*/ 	.short	0x0005
        /*0062*/ 	.short	0x0028
        /*0064*/ 	.byte	0x00, 0xf0, 0x21, 0x00


	//----- nvinfo : EIATTR_KPARAM_INFO
	.align		4
.L_1529:
        /*0068*/ 	.byte	0x04, 0x17
        /*006a*/ 	.short	(.L_1531 - .L_1530)
.L_1530:
        /*006c*/ 	.word	0x00000000
        /*0070*/ 	.short	0x0004
        /*0072*/ 	.short	0x0020
        /*0074*/ 	.byte	0x00, 0xf0, 0x21, 0x00


	//----- nvinfo : EIATTR_KPARAM_INFO
	.align		4
.L_1531:
        /*0078*/ 	.byte	0x04, 0x17
        /*007a*/ 	.short	(.L_1533 - .L_1532)
.L_1532:
        /*007c*/ 	.word	0x00000000
        /*0080*/ 	.short	0x0003
        /*0082*/ 	.short	0x0018
        /*0084*/ 	.byte	0x00, 0xf0, 0x21, 0x00


	//----- nvinfo : EIATTR_KPARAM_INFO
	.align		4
.L_1533:
        /*0088*/ 	.byte	0x04, 0x17
        /*008a*/ 	.short	(.L_1535 - .L_1534)
.L_1534:
        /*008c*/ 	.word	0x00000000
        /*0090*/ 	.short	0x0002
        /*0092*/ 	.short	0x0010
        /*0094*/ 	.byte	0x00, 0xf0, 0x21, 0x00


	//----- nvinfo : EIATTR_KPARAM_INFO
	.align		4
.L_1535:
        /*0098*/ 	.byte	0x04, 0x17
        /*009a*/ 	.short	(.L_1537 - .L_1536)
.L_1536:
        /*009c*/ 	.word	0x00000000
        /*00a0*/ 	.short	0x0001
        /*00a2*/ 	.short	0x0008
        /*00a4*/ 	.byte	0x00, 0xf0, 0x21, 0x00


	//----- nvinfo : EIATTR_KPARAM_INFO
	.align		4
.L_1537:
        /*00a8*/ 	.byte	0x04, 0x17
        /*00aa*/ 	.short	(.L_1539 - .L_1538)
.L_1538:
        /*00ac*/ 	.word	0x00000000
        /*00b0*/ 	.short	0x0000
        /*00b2*/ 	.short	0x0000
        /*00b4*/ 	.byte	0x00, 0xf0, 0x21, 0x00


	//----- nvinfo : EIATTR_SPARSE_MMA_MASK
	.align		4
.L_1539:
        /*00b8*/ 	.byte	0x03, 0x50
        /*00ba*/ 	.short	0x0000


	//----- nvinfo : EIATTR_MAXREG_COUNT
	.align		4
        /*00bc*/ 	.byte	0x03, 0x1b
        /*00be*/ 	.short	0x00ff


	//----- nvinfo : EIATTR_NUM_BARRIERS
	.align		4
        /*00c0*/ 	.byte	0x02, 0x4c
        /*00c2*/ 	.byte	0x01
	.zero		1


	//----- nvinfo : EIATTR_MERCURY_ISA_VERSION
	.align		4
        /*00c4*/ 	.byte	0x03, 0x5f
        /*00c6*/ 	.short	0x0101


	//----- nvinfo : EIATTR_COOP_GROUP_MASK_REGIDS
	.align		4
        /*00c8*/ 	.byte	0x04, 0x29
        /*00ca*/ 	.short	(.L_1541 - .L_1540)


	//   ....[0]....
.L_1540:
        /*00cc*/ 	.word	0xffffffff


	//   ....[1]....
        /*00d0*/ 	.word	0xffffffff


	//   ....[2]....
        /*00d4*/ 	.word	0xffffffff


	//   ....[3]....
        /*00d8*/ 	.word	0xffffffff


	//   ....[4]....
        /*00dc*/ 	.word	0xffffffff


	//   ....[5]....
        /*00e0*/ 	.word	0xffffffff


	//   ....[6]....
        /*00e4*/ 	.word	0xffffffff


	//   ....[7]....
        /*00e8*/ 	.word	0xffffffff


	//   ....[8]....
        /*00ec*/ 	.word	0xffffffff


	//   ....[9]....
        /*00f0*/ 	.word	0xffffffff


	//----- nvinfo : EIATTR_COOP_GROUP_INSTR_OFFSETS
	.align		4
.L_1541:
        /*00f4*/ 	.byte	0x04, 0x28
        /*00f6*/ 	.short	(.L_1543 - .L_1542)


	//   ....[0]....
.L_1542:
        /*00f8*/ 	.word	0x000017f0


	//   ....[1]....
        /*00fc*/ 	.word	0x00001850


	//   ....[2]....
        /*0100*/ 	.word	0x00001890


	//   ....[3]....
        /*0104*/ 	.word	0x000018c0


	//   ....[4]....
        /*0108*/ 	.word	0x000018e0


	//   ....[5]....
        /*010c*/ 	.word	0x00001e00


	//   ....[6]....
        /*0110*/ 	.word	0x00001e40


	//   ....[7]....
        /*0114*/ 	.word	0x00001e70


	//   ....[8]....
        /*0118*/ 	.word	0x00001e90


	//   ....[9]....
        /*011c*/ 	.word	0x00001eb0


	//----- nvinfo : EIATTR_EXIT_INSTR_OFFSETS
	.align		4
.L_1543:
        /*0120*/ 	.byte	0x04, 0x1c
        /*0122*/ 	.short	(.L_1545 - .L_1544)


	//   ....[0]....
.L_1544:
        /*0124*/ 	.word	0x00002370


	//   ....[1]....
        /*0128*/ 	.word	0x000024e0


	//----- nvinfo : EIATTR_CRS_STACK_SIZE
	.align		4
.L_1545:
        /*012c*/ 	.byte	0x04, 0x1e
        /*012e*/ 	.short	(.L_1547 - .L_1546)
.L_1546:
        /*0130*/ 	.word	0x00000000


	//----- nvinfo : EIATTR_CBANK_PARAM_SIZE
	.align		4
.L_1547:
        /*0134*/ 	.byte	0x03, 0x19
        /*0136*/ 	.short	0x004c


	//----- nvinfo : EIATTR_PARAM_CBANK
	.align		4
        /*0138*/ 	.byte	0x04, 0x0a
        /*013a*/ 	.short	(.L_1549 - .L_1548)
	.align		4
.L_1548:
        /*013c*/ 	.word	index@(.nv.constant0._ZN4vllm15rms_norm_kernelIfLi2ELi3EEEvPT_PKS1_lllllS4_fii)
        /*0140*/ 	.short	0x0210
        /*0142*/ 	.short	0x004c


	//----- nvinfo : EIATTR_SW_WAR
	.align		4
.L_1549:
        /*0144*/ 	.byte	0x04, 0x36
        /*0146*/ 	.short	(.L_1551 - .L_1550)
.L_1550:
        /*0148*/ 	.word	0x00000008
.L_1551:


//--------------------- .nv.info._ZN4vllm15rms_norm_kernelIfLi4ELi3EEEvPT_PKS1_lllllS4_fii --------------------------
	.section	.nv.info._ZN4vllm15rms_norm_kernelIfLi4ELi3EEEvPT_PKS1_lllllS4_fii,"",@"SHT_CUDA_INFO"
	.sectionflags	@""
	.align	4


	//----- nvinfo : EIATTR_CUDA_API_VERSION
	.align		4
        /*0000*/ 	.byte	0x04, 0x37
        /*0002*/ 	.short	(.L_1553 - .L_1552)
.L_1552:
        /*0004*/ 	.word	0x00000082


	//----- nvinfo : EIATTR_KPARAM_INFO
	.align		4
.L_1553:
        /*0008*/ 	.byte	0x04, 0x17
        /*000a*/ 	.short	(.L_1555 - .L_1554)
.L_1554:
        /*000c*/ 	.word	0x00000000
        /*0010*/ 	.short	0x000a
        /*0012*/ 	.short	0x0048
        /*0014*/ 	.byte	0x00, 0xf0, 0x11, 0x00


	//----- nvinfo : EIATTR_KPARAM_INFO
	.align		4
.L_1555:
        /*0018*/ 	.byte	0x04, 0x17
        /*001a*/ 	.short	(.L_1557 - .L_1556)
.L_1556:
        /*001c*/ 	.word	0x00000000
        /*0020*/ 	.short	0x0009
        /*0022*/ 	.short	0x0044
        /*0024*/ 	.byte	0x00, 0xf0, 0x11, 0x00


	//----- nvinfo : EIATTR_KPARAM_INFO
	.align		4
.L_1557:
        /*0028*/ 	.byte	0x04, 0x17
        /*002a*/ 	.short	(.L_1559 - .L_1558)
.L_1558:
        /*002c*/ 	.word	0x00000000
        /*0030*/ 	.short	0x0008
        /*0032*/ 	.short	0x0040
        /*0034*/ 	.byte	0x00, 0xf0, 0x11, 0x00


	//----- nvinfo : EIATTR_KPARAM_INFO
	.align		4
.L_1559:
        /*0038*/ 	.byte	0x04, 0x17
        /*003a*/ 	.short	(.L_1561 - .L_1560)
.L_1560:
        /*003c*/ 	.word	0x00000000
        /*0040*/ 	.short	0x0007
        /*0042*/ 	.short	0x0038
        /*0044*/ 	.byte	0x00, 0xf0, 0x21, 0x00


	//----- nvinfo : EIATTR_KPARAM_INFO
	.align		4
.L_1561:
        /*0048*/ 	.byte	0x04, 0x17
        /*004a*/ 	.short	(.L_1563 - .L_1562)
.L_1562:
        /*004c*/ 	.word	0x00000000
        /*0050*/ 	.short	0x0006
        /*0052*/ 	.short	0x0030
        /*0054*/ 	.byte	0x00, 0xf0, 0x21, 0x00


	//----- nvinfo : EIATTR_KPARAM_INFO
	.align		4
.L_1563:
        /*0058*/ 	.byte	0x04, 0x17
        /*005a*/ 	.short	(.L_1565 - .L_1564)
.L_1564:
        /*005c*/ 	.word	0x00000000
        /*0060*/ 	.short	0x0005
        /*0062*/ 	.short	0x0028
        /*0064*/ 	.byte	0x00, 0xf0, 0x21, 0x00


	//----- nvinfo : EIATTR_KPARAM_INFO
	.align		4
.L_1565:
        /*0068*/ 	.byte	0x04, 0x17
        /*006a*/ 	.short	(.L_1567 - .L_1566)
.L_1566:
        /*006c*/ 	.word	0x00000000
        /*0070*/ 	.short	0x0004
        /*0072*/ 	.short	0x0020
        /*0074*/ 	.byte	0x00, 0xf0, 0x21, 0x00


	//----- nvinfo : EIATTR_KPARAM_INFO
	.align		4
.L_1567:
        /*0078*/ 	.byte	0x04, 0x17
        /*007a*/ 	.short	(.L_1569 - .L_1568)
.L_1568:
        /*007c*/ 	.word	0x00000000
        /*0080*/ 	.short	0x0003
        /*0082*/ 	.short	0x0018
        /*0084*/ 	.byte	0x00, 0xf0, 0x21, 0x00


	//----- nvinfo : EIATTR_KPARAM_INFO
	.align		4
.L_1569:
        /*0088*/ 	.byte	0x04, 0x17
        /*008a*/ 	.short	(.L_1571 - .L_1570)
.L_1570:
        /*008c*/ 	.word	0x00000000
        /*0090*/ 	.short	0x0002
        /*0092*/ 	.short	0x0010
        /*0094*/ 	.byte	0x00, 0xf0, 0x21, 0x00


	//----- nvinfo : EIATTR_KPARAM_INFO
	.align		4
.L_1571:
        /*0098*/ 	.byte	0x04, 0x17
        /*009a*/ 	.short	(.L_1573 - .L_1572)
.L_1572:
        /*009c*/ 	.word	0x00000000
        /*00a0*/ 	.short	0x0001
        /*00a2*/ 	.short	0x0008
        /*00a4*/ 	.byte	0x00, 0xf0, 0x21, 0x00


	//----- nvinfo : EIATTR_KPARAM_INFO
	.align		4
.L_1573:
        /*00a8*/ 	.byte	0x04, 0x17
        /*00aa*/ 	.short	(.L_1575 - .L_1574)
.L_1574:
        /*00ac*/ 	.word	0x00000000
        /*00b0*/ 	.short	0x0000
        /*00b2*/ 	.short	0x0000
        /*00b4*/ 	.byte	0x00, 0xf0, 0x21, 0x00


	//----- nvinfo : EIATTR_SPARSE_MMA_MASK
	.align		4
.L_1575:
        /*00b8*/ 	.byte	0x03, 0x50
        /*00ba*/ 	.short	0x0000


	//----- nvinfo : EIATTR_MAXREG_COUNT
	.align		4
        /*00bc*/ 	.byte	0x03, 0x1b
        /*00be*/ 	.short	0x00ff


	//----- nvinfo : EIATTR_NUM_BARRIERS
	.align		4
        /*00c0*/ 	.byte	0x02, 0x4c
        /*00c2*/ 	.byte	0x01
	.zero		1


	//----- nvinfo : EIATTR_MERCURY_ISA_VERSION
	.align		4
        /*00c4*/ 	.byte	0x03, 0x5f
        /*00c6*/ 	.short	0x0101


	//----- nvinfo : EIATTR_COOP_GROUP_MASK_REGIDS
	.align		4
        /*00c8*/ 	.byte	0x04, 0x29
        /*00ca*/ 	.short	(.L_1577 - .L_1576)


	//   ....[0]....
.L_1576:
        /*00cc*/ 	.word	0xffffffff


	//   ....[1]....
        /*00d0*/ 	.word	0xffffffff


	//   ....[2]....
        /*00d4*/ 	.word	0xffffffff


	//   ....[3]....
        /*00d8*/ 	.word	0xffffffff


	//   ....[4]....
        /*00dc*/ 	.word	0xffffffff


	//   ....[5]....
        /*00e0*/ 	.word	0xffffffff


	//   ....[6]....
        /*00e4*/ 	.word	0xffffffff


	//   ....[7]....
        /*00e8*/ 	.word	0xffffffff


	//   ....[8]....
        /*00ec*/ 	.word	0xffffffff


	//   ....[9]....
        /*00f0*/ 	.word	0xffffffff


	//----- nvinfo : EIATTR_COOP_GROUP_INSTR_OFFSETS
	.align		4
.L_1577:
        /*00f4*/ 	.byte	0x04, 0x28
        /*00f6*/ 	.short	(.L_1579 - .L_1578)


	//   ....[0]....
.L_1578:
        /*00f8*/ 	.word	0x00001a00


	//   ....[1]....
        /*00fc*/ 	.word	0x00001a60


	//   ....[2]....
        /*0100*/ 	.word	0x00001aa0


	//   ....[3]....
        /*0104*/ 	.word	0x00001ad0


	//   ....[4]....
        /*0108*/ 	.word	0x00001af0


	//   ....[5]....
        /*010c*/ 	.word	0x00002010


	//   ....[6]....
        /*0110*/ 	.word	0x00002050


	//   ....[7]....
        /*0114*/ 	.word	0x00002080


	//   ....[8]....
        /*0118*/ 	.word	0x000020a0


	//   ....[9]....
        /*011c*/ 	.word	0x000020c0


	//----- nvinfo : EIATTR_EXIT_INSTR_OFFSETS
	.align		4
.L_1579:
        /*0120*/ 	.byte	0x04, 0x1c
        /*0122*/ 	.short	(.L_1581 - .L_1580)


	//   ....[0]....
.L_1580:
        /*0124*/ 	.word	0x00002590


	//   ....[1]....
        /*0128*/ 	.word	0x00002740


	//----- nvinfo : EIATTR_CRS_STACK_SIZE
	.align		4
.L_1581:
        /*012c*/ 	.byte	0x04, 0x1e
        /*012e*/ 	.short	(.L_1583 - .L_1582)
.L_1582:
        /*0130*/ 	.word	0x00000000


	//----- nvinfo : EIATTR_CBANK_PARAM_SIZE
	.align		4
.L_1583:
        /*0134*/ 	.byte	0x03, 0x19
        /*0136*/ 	.short	0x004c


	//----- nvinfo : EIATTR_PARAM_CBANK
	.align		4
        /*0138*/ 	.byte	0x04, 0x0a
        /*013a*/ 	.short	(.L_1585 - .L_1584)
	.align		4
.L_1584:
        /*013c*/ 	.word	index@(.nv.constant0._ZN4vllm15rms_norm_kernelIfLi4ELi3EEEvPT_PKS1_lllllS4_fii)
        /*0140*/ 	.short	0x0210
        /*0142*/ 	.short	0x004c


	//----- nvinfo : EIATTR_SW_WAR
	.align		4
.L_1585:
        /*0144*/ 	.byte	0x04, 0x36
        /*0146*/ 	.short	(.L_1587 - .L_1586)
.L_1586:
        /*0148*/ 	.word	0x00000008
.L_1587:


//--------------------- .nv.info._ZN4vllm15rms_norm_kernelIfLi8ELi3EEEvPT_PKS1_lllllS4_fii --------------------------
	.section	.nv.info._ZN4vllm15rms_norm_kernelIfLi8ELi3EEEvPT_PKS1_lllllS4_fii,"",@"SHT_CUDA_INFO"
	.sectionflags	@""
	.align	4


	//----- nvinfo : EIATTR_CUDA_API_VERSION
	.align		4
        /*0000*/ 	.byte	0x04, 0x37
        /*0002*/ 	.short	(.L_1589 - .L_1588)
.L_1588:
        /*0004*/ 	.word	0x00000082


	//----- nvinfo : EIATTR_KPARAM_INFO
	.align		4
.L_1589:
        /*0008*/ 	.byte	0x04, 0x17
        /*000a*/ 	.short	(.L_1591 - .L_1590)
.L_1590:
        /*000c*/ 	.word	0x00000000
        /*0010*/ 	.short	0x000a
        /*0012*/ 	.short	0x0048
        /*0014*/ 	.byte	0x00, 0xf0, 0x11, 0x00


	//----- nvinfo : EIATTR_KPARAM_INFO
	.align		4
.L_1591:
        /*0018*/ 	.byte	0x04, 0x17
        /*001a*/ 	.short	(.L_1593 - .L_1592)
.L_1592:
        /*001c*/ 	.word	0x00000000
        /*0020*/ 	.short	0x0009
        /*0022*/ 	.short	0x0044
        /*0024*/ 	.byte	0x00, 0xf0, 0x11, 0x00


	//----- nvinfo : EIATTR_KPARAM_INFO
	.align		4
.L_1593:
        /*0028*/ 	.byte	0x04, 0x17
        /*002a*/ 	.short	(.L_1595 - .L_1594)
.L_1594:
        /*002c*/ 	.word	0x00000000
        /*0030*/ 	.short	0x0008
        /*0032*/ 	.short	0x0040
        /*0034*/ 	.byte	0x00, 0xf0, 0x11, 0x00


	//----- nvinfo : EIATTR_KPARAM_INFO
	.align		4
.L_1595:
        /*0038*/ 	.byte	0x04, 0x17
        /*003a*/ 	.short	(.L_1597 - .L_1596)
.L_1596:
        /*003c*/ 	.word	0x00000000
        /*0040*/ 	.short	0x0007
        /*0042*/ 	.short	0x0038
        /*0044*/ 	.byte	0x00, 0xf0, 0x21, 0x00


	//----- nvinfo : EIATTR_KPARAM_INFO
	.align		4
.L_1597:
        /*0048*/ 	.byte	0x04, 0x17
        /*004a*/ 	.short	(.L_1599 - .L_1598)
.L_1598:
        /*004c*/ 	.word	0x00000000
        /*0050*/ 	.short	0x0006
        /*0052*/ 	.short	0x0030
        /*0054*/ 	.byte	0x00, 0xf0, 0x21, 0x00


	//----- nvinfo : EIATTR_KPARAM_INFO
	.align		4
.L_1599:
        /*0058*/ 	.byte	0x04, 0x17
        /*005a*/ 	.short	(.L_1601 - .L_1600)
.L_1600:
        /*005c*/ 	.word	0x00000000
        /*0060*/ 	.short	0x0005
        /*0062*/ 	.short	0x0028
        /*0064*/ 	.byte	0x00, 0xf0, 0x21, 0x00


	//----- nvinfo : EIATTR_KPARAM_INFO
	.align		4
.L_1601:
        /*0068*/ 	.byte	0x04, 0x17
        /*006a*/ 	.short	(.L_1603 - .L_1602)
.L_1602:
        /*006c*/ 	.word	0x00000000
        /*0070*/ 	.short	0x0004
        /*0072*/ 	.short	0x0020
        /*0074*/ 	.byte	0x00, 0xf0, 0x21, 0x00


	//----- nvinfo : EIATTR_KPARAM_INFO
	.align		4
.L_1603:
        /*0078*/ 	.byte	0x04, 0x17
        /*007a*/ 	.short	(.L_1605 - .L_1604)
.L_1604:
        /*007c*/ 	.word	0x00000000
        /*0080*/ 	.short	0x0003
        /*0082*/ 	.short	0x0018
        /*0084*/ 	.byte	0x00, 0xf0, 0x21, 0x00


	//----- nvinfo : EIATTR_KPARAM_INFO
	.align		4
.L_1605:
        /*0088*/ 	.byte	0x04, 0x17
        /*008a*/ 	.short	(.L_1607 - .L_1606)
.L_1606:
        /*008c*/ 	.word	0x00000000
        /*0090*/ 	.short	0x0002
        /*0092*/ 	.short	0x0010
        /*0094*/ 	.byte	0x00, 0xf0, 0x21, 0x00


	//----- nvinfo : EIATTR_KPARAM_INFO
	.align		4
.L_1607:
        /*0098*/ 	.byte	0x04, 0x17
        /*009a*/ 	.short	(.L_1609 - .L_1608)
.L_1608:
        /*009c*/ 	.word	0x00000000
        /*00a0*/ 	.short	0x0001
        /*00a2*/ 	.short	0x0008
        /*00a4*/ 	.byte	0x00, 0xf0, 0x21, 0x00


	//----- nvinfo : EIATTR_KPARAM_INFO
	.align		4
.L_1609:
        /*00a8*/ 	.byte	0x04, 0x17
        /*00aa*/ 	.short	(.L_1611 - .L_1610)
.L_1610:
        /*00ac*/ 	.word	0x00000000
        /*00b0*/ 	.short	0x0000
        /*00b2*/ 	.short	0x0000
        /*00b4*/ 	.byte	0x00, 0xf0, 0x21, 0x00


	//----- nvinfo : EIATTR_SPARSE_MMA_MASK
	.align		4
.L_1611:
        /*00b8*/ 	.byte	0x03, 0x50
        /*00ba*/ 	.short	0x0000


	//----- nvinfo : EIATTR_MAXREG_COUNT
	.align		4
        /*00bc*/ 	.byte	0x03, 0x1b
        /*00be*/ 	.short	0x00ff


	//----- nvinfo : EIATTR_NUM_BARRIERS
	.align		4
        /*00c0*/ 	.byte	0x02, 0x4c
        /*00c2*/ 	.byte	0x01
	.zero		1


	//----- nvinfo : EIATTR_MERCURY_ISA_VERSION
	.align		4
        /*00c4*/ 	.byte	0x03, 0x5f
        /*00c6*/ 	.short	0x0101


	//----- nvinfo : EIATTR_COOP_GROUP_MASK_REGIDS
	.align		4
        /*00c8*/ 	.byte	0x04, 0x29
        /*00ca*/ 	.short	(.L_1613 - .L_1612)


	//   ....[0]....
.L_1612:
        /*00cc*/ 	.word	0xffffffff


	//   ....[1]....
        /*00d0*/ 	.word	0xffffffff


	//   ....[2]....
        /*00d4*/ 	.word	0xffffffff


	//   ....[3]....
        /*00d8*/ 	.word	0xffffffff


	//   ....[4]....
        /*00dc*/ 	.word	0xffffffff


	//   ....[5]....
        /*00e0*/ 	.word	0xffffffff


	//   ....[6]....
        /*00e4*/ 	.word	0xffffffff


	//   ....[7]....
        /*00e8*/ 	.word	0xffffffff


	//   ....[8]....
        /*00ec*/ 	.word	0xffffffff


	//   ....[9]....
        /*00f0*/ 	.word	0xffffffff


	//----- nvinfo : EIATTR_COOP_GROUP_INSTR_OFFSETS
	.align		4
.L_1613:
        /*00f4*/ 	.byte	0x04, 0x28
        /*00f6*/ 	.short	(.L_1615 - .L_1614)


	//   ....[0]....
.L_1614:
        /*00f8*/ 	.word	0x00001e20


	//   ....[1]....
        /*00fc*/ 	.word	0x00001e80


	//   ....[2]....
        /*0100*/ 	.word	0x00001ec0


	//   ....[3]....
        /*0104*/ 	.word	0x00001ef0


	//   ....[4]....
        /*0108*/ 	.word	0x00001f10


	//   ....[5]....
        /*010c*/ 	.word	0x00002430


	//   ....[6]....
        /*0110*/ 	.word	0x00002470


	//   ....[7]....
        /*0114*/ 	.word	0x000024a0


	//   ....[8]....
        /*0118*/ 	.word	0x000024c0


	//   ....[9]....
        /*011c*/ 	.word	0x000024e0


	//----- nvinfo : EIATTR_EXIT_INSTR_OFFSETS
	.align		4
.L_1615:
        /*0120*/ 	.byte	0x04, 0x1c
        /*0122*/ 	.short	(.L_1617 - .L_1616)


	//   ....[0]....
.L_1616:
        /*0124*/ 	.word	0x000029b0


	//   ....[1]....
        /*0128*/ 	.word	0x00002c10


	//----- nvinfo : EIATTR_CRS_STACK_SIZE
	.align		4
.L_1617:
        /*012c*/ 	.byte	0x04, 0x1e
        /*012e*/ 	.short	(.L_1619 - .L_1618)
.L_1618:
        /*0130*/ 	.word	0x00000000


	//----- nvinfo : EIATTR_CBANK_PARAM_SIZE
	.align		4
.L_1619:
        /*0134*/ 	.byte	0x03, 0x19
        /*0136*/ 	.short	0x004c


	//----- nvinfo : EIATTR_PARAM_CBANK
	.align		4
        /*0138*/ 	.byte	0x04, 0x0a
        /*013a*/ 	.short	(.L_1621 - .L_1620)
	.align		4
.L_1620:
        /*013c*/ 	.word	index@(.nv.constant0._ZN4vllm15rms_norm_kernelIfLi8ELi3EEEvPT_PKS1_lllllS4_fii)
        /*0140*/ 	.short	0x0210
        /*0142*/ 	.short	0x004c


	//----- nvinfo : EIATTR_SW_WAR
	.align		4
.L_1621:
        /*0144*/ 	.byte	0x04, 0x36
        /*0146*/ 	.short	(.L_1623 - .L_1622)
.L_1622:
        /*0148*/ 	.word	0x00000008
.L_1623:


//--------------------- .nv.info._ZN4vllm15rms_norm_kernelIfLi16ELi3EEEvPT_PKS1_lllllS4_fii --------------------------
	.section	.nv.info._ZN4vllm15rms_norm_kernelIfLi16ELi3EEEvPT_PKS1_lllllS4_fii,"",@"SHT_CUDA_INFO"
	.sectionflags	@""
	.align	4


	//----- nvinfo : EIATTR_CUDA_API_VERSION
	.align		4
        /*0000*/ 	.byte	0x04, 0x37
        /*0002*/ 	.short	(.L_1625 - .L_1624)
.L_1624:
        /*0004*/ 	.word	0x00000082


	//----- nvinfo : EIATTR_KPARAM_INFO
	.align		4
.L_1625:
        /*0008*/ 	.byte	0x04, 0x17
        /*000a*/ 	.short	(.L_1627 - .L_1626)
.L_1626:
        /*000c*/ 	.word	0x00000000
        /*0010*/ 	.short	0x000a
        /*0012*/ 	.short	0x0048
        /*0014*/ 	.byte	0x00, 0xf0, 0x11, 0x00


	//----- nvinfo : EIATTR_KPARAM_INFO
	.align		4
.L_1627:
        /*0018*/ 	.byte	0x04, 0x17
        /*001a*/ 	.short	(.L_1629 - .L_1628)
.L_1628:
        /*001c*/ 	.word	0x00000000
        /*0020*/ 	.short	0x0009
        /*0022*/ 	.short	0x0044
        /*0024*/ 	.byte	0x00, 0xf0, 0x11, 0x00


	//----- nvinfo : EIATTR_KPARAM_INFO
	.align		4
.L_1629:
        /*0028*/ 	.byte	0x04, 0x17
        /*002a*/ 	.short	(.L_1631 - .L_1630)
.L_1630:
        /*002c*/ 	.word	0x00000000
        /*0030*/ 	.short	0x0008
        /*0032*/ 	.short	0x0040
        /*0034*/ 	.byte	0x00, 0xf0, 0x11, 0x00


	//----- nvinfo : EIATTR_KPARAM_INFO
	.align		4
.L_1631:
        /*0038*/ 	.byte	0x04, 0x17
        /*003a*/ 	.short	(.L_1633 - .L_1632)
.L_1632:
        /*003c*/ 	.word	0x00000000
        /*0040*/ 	.short	0x0007
        /*0042*/ 	.short	0x0038
        /*0044*/ 	.byte	0x00, 0xf0, 0x21, 0x00


	//----- nvinfo : EIATTR_KPARAM_INFO
	.align		4
.L_1633:
        /*0048*/ 	.byte	0x04, 0x17
        /*004a*/ 	.short	(.L_1635 - .L_1634)
.L_1634:
        /*004c*/ 	.word	0x00000000
        /*0050*/ 	.short	0x0006
        /*0052*/ 	.short	0x0030
        /*0054*/ 	.byte	0x00, 0xf0, 0x21, 0x00


	//----- nvinfo : EIATTR_KPARAM_INFO
	.align		4
.L_1635:
        /*0058*/ 	.byte	0x04, 0x17
        /*005a*/ 	.short	(.L_1637 - .L_1636)
.L_1636:
        /*005c*/ 	.word	0x00000000
        /*0060*/ 	.short	0x0005
        /*0062*/ 	.short	0x0028
        /*0064*/ 	.byte	0x00, 0xf0, 0x21, 0x00


	//----- nvinfo : EIATTR_KPARAM_INFO
	.align		4
.L_1637:
        /*0068*/ 	.byte	0x04, 0x17
        /*006a*/ 	.short	(.L_1639 - .L_1638)
.L_1638:
        /*006c*/ 	.word	0x00000000
        /*0070*/ 	.short	0x0004
        /*0072*/ 	.short	0x0020
        /*0074*/ 	.byte	0x00, 0xf0, 0x21, 0x00


	//----- nvinfo : EIATTR_KPARAM_INFO
	.align		4
.L_1639:
        /*0078*/ 	.byte	0x04, 0x17
        /*007a*/ 	.short	(.L_1641 - .L_1640)
.L_1640:
        /*007c*/ 	.word	0x00000000
        /*0080*/ 	.short	0x0003
        /*0082*/ 	.short	0x0018
        /*0084*/ 	.byte	0x00, 0xf0, 0x21, 0x00


	//----- nvinfo : EIATTR_KPARAM_INFO
	.align		4
.L_1641:
        /*0088*/ 	.byte	0x04, 0x17
        /*008a*/ 	.short	(.L_1643 - .L_1642)
.L_1642:
        /*008c*/ 	.word	0x00000000
        /*0090*/ 	.short	0x0002
        /*0092*/ 	.short	0x0010
        /*0094*/ 	.byte	0x00, 0xf0, 0x21, 0x00


	//----- nvinfo : EIATTR_KPARAM_INFO
	.align		4
.L_1643:
        /*0098*/ 	.byte	0x04, 0x17
        /*009a*/ 	.short	(.L_1645 - .L_1644)
.L_1644:
        /*009c*/ 	.word	0x00000000
        /*00a0*/ 	.short	0x0001
        /*00a2*/ 	.short	0x0008
        /*00a4*/ 	.byte	0x00, 0xf0, 0x21, 0x00


	//----- nvinfo : EIATTR_KPARAM_INFO
	.align		4
.L_1645:
        /*00a8*/ 	.byte	0x04, 0x17
        /*00aa*/ 	.short	(.L_1647 - .L_1646)
.L_1646:
        /*00ac*/ 	.word	0x00000000
        /*00b0*/ 	.short	0x0000
        /*00b2*/ 	.short	0x0000
        /*00b4*/ 	.byte	0x00, 0xf0, 0x21, 0x00


	//----- nvinfo : EIATTR_SPARSE_MMA_MASK
	.align		4
.L_1647:
        /*00b8*/ 	.byte	0x03, 0x50
        /*00ba*/ 	.short	0x0000


	//----- nvinfo : EIATTR_MAXREG_COUNT
	.align		4
        /*00bc*/ 	.byte	0x03, 0x1b
        /*00be*/ 	.short	0x00ff


	//----- nvinfo : EIATTR_NUM_BARRIERS
	.align		4
        /*00c0*/ 	.byte	0x02, 0x4c
        /*00c2*/ 	.byte	0x01
	.zero		1


	//----- nvinfo : EIATTR_MERCURY_ISA_VERSION
	.align		4
        /*00c4*/ 	.byte	0x03, 0x5f
        /*00c6*/ 	.short	0x0101


	//----- nvinfo : EIATTR_COOP_GROUP_MASK_REGIDS
	.align		4
        /*00c8*/ 	.byte	0x04, 0x29
        /*00ca*/ 	.short	(.L_1649 - .L_1648)


	//   ....[0]....
.L_1648:
        /*00cc*/ 	.word	0xffffffff


	//   ....[1]....
        /*00d0*/ 	.word	0xffffffff


	//   ....[2]....
        /*00d4*/ 	.word	0xffffffff


	//   ....[3]....
        /*00d8*/ 	.word	0xffffffff


	//   ....[4]....
        /*00dc*/ 	.word	0xffffffff


	//   ....[5]....
        /*00e0*/ 	.word	0xffffffff


	//   ....[6]....
        /*00e4*/ 	.word	0xffffffff


	//   ....[7]....
        /*00e8*/ 	.word	0xffffffff


	//   ....[8]....
        /*00ec*/ 	.word	0xffffffff


	//   ....[9]....
        /*00f0*/ 	.word	0xffffffff


	//----- nvinfo : EIATTR_COOP_GROUP_INSTR_OFFSETS
	.align		4
.L_1649:
        /*00f4*/ 	.byte	0x04, 0x28
        /*00f6*/ 	.short	(.L_1651 - .L_1650)


	//   ....[0]....
.L_1650:
        /*00f8*/ 	.word	0x00002010


	//   ....[1]....
        /*00fc*/ 	.word	0x00002070


	//   ....[2]....
        /*0100*/ 	.word	0x000020a0


	//   ....[3]....
        /*0104*/ 	.word	0x000020d0


	//   ....[4]....
        /*0108*/ 	.word	0x000020f0


	//   ....[5]....
        /*010c*/ 	.word	0x00002610


	//   ....[6]....
        /*0110*/ 	.word	0x00002650


	//   ....[7]....
        /*0114*/ 	.word	0x00002680


	//   ....[8]....
        /*0118*/ 	.word	0x000026a0


	//   ....[9]....
        /*011c*/ 	.word	0x000026c0


	//----- nvinfo : EIATTR_EXIT_INSTR_OFFSETS
	.align		4
.L_1651:
        /*0120*/ 	.byte	0x04, 0x1c
        /*0122*/ 	.short	(.L_1653 - .L_1652)


	//   ....[0]....
.L_1652:
        /*0124*/ 	.word	0x00002b90


	//   ....[1]....
        /*0128*/ 	.word	0x00002f50


	//----- nvinfo : EIATTR_CRS_STACK_SIZE
	.align		4
.L_1653:
        /*012c*/ 	.byte	0x04, 0x1e
        /*012e*/ 	.short	(.L_1655 - .L_1654)
.L_1654:
        /*0130*/ 	.word	0x00000000


	//----- nvinfo : EIATTR_CBANK_PARAM_SIZE
	.align		4
.L_1655:
        /*0134*/ 	.byte	0x03, 0x19
        /*0136*/ 	.short	0x004c


	//----- nvinfo : EIATTR_PARAM_CBANK
	.align		4
        /*0138*/ 	.byte	0x04, 0x0a
        /*013a*/ 	.short	(.L_1657 - .L_1656)
	.align		4
.L_1656:
        /*013c*/ 	.word	index@(.nv.constant0._ZN4vllm15rms_norm_kernelIfLi16ELi3EEEvPT_PKS1_lllllS4_fii)
        /*0140*/ 	.short	0x0210
        /*0142*/ 	.short	0x004c


	//----- nvinfo : EIATTR_SW_WAR
	.align		4
.L_1657:
        /*0144*/ 	.byte	0x04, 0x36
        /*0146*/ 	.short	(.L_1659 - .L_1658)
.L_1658:
        /*0148*/ 	.word	0x00000008
.L_1659:


//--------------------- .nv.info._ZN4vllm15rms_norm_kernelIN3c108BFloat16ELi1ELi2EEEvPT_PKS3_lllllS6_fii --------------------------
	.section	.nv.info._ZN4vllm15rms_norm_kernelIN3c108BFloat16ELi1ELi2EEEvPT_PKS3_lllllS6_fii,"",@"SHT_CUDA_INFO"
	.sectionflags	@""
	.align	4


	//----- nvinfo : EIATTR_CUDA_API_VERSION
	.align		4
        /*0000*/ 	.byte	0x04, 0x37
        /*0002*/ 	.short	(.L_1661 - .L_1660)
.L_1660:
        /*0004*/ 	.word	0x00000082


	//----- nvinfo : EIATTR_KPARAM_INFO
	.align		4
.L_1661:
        /*0008*/ 	.byte	0x04, 0x17
        /*000a*/ 	.short	(.L_1663 - .L_1662)
.L_1662:
        /*000c*/ 	.word	0x00000000
        /*0010*/ 	.short	0x000a
        /*0012*/ 	.short	0x0048
        /*0014*/ 	.byte	0x00, 0xf0, 0x11, 0x00


	//----- nvinfo : EIATTR_KPARAM_INFO
	.align		4
.L_1663:
        /*0018*/ 	.byte	0x04, 0x17
        /*001a*/ 	.short	(.L_1665 - .L_1664)
.L_1664:
        /*001c*/ 	.word	0x00000000
        /*0020*/ 	.short	0x0009
        /*0022*/ 	.short	0x0044
        /*0024*/ 	.byte	0x00, 0xf0, 0x11, 0x00


	//----- nvinfo : EIATTR_KPARAM_INFO
	.align		4
.L_1665:
        /*0028*/ 	.byte	0x04, 0x17
        /*002a*/ 	.short	(.L_1667 - .L_1666)
.L_1666:
        /*002c*/ 	.word	0x00000000
        /*0030*/ 	.short	0x0008
        /*0032*/ 	.short	0x0040
        /*0034*/ 	.byte	0x00, 0xf0, 0x11, 0x00


	//----- nvinfo : EIATTR_KPARAM_INFO
	.align		4
.L_1667:
        /*0038*/ 	.byte	0x04, 0x17
        /*003a*/ 	.short	(.L_1669 - .L_1668)
.L_1668:
        /*003c*/ 	.word	0x00000000
        /*0040*/ 	.short	0x0007
        /*0042*/ 	.short	0x0038
        /*0044*/ 	.byte	0x00, 0xf0, 0x21, 0x00


	//----- nvinfo : EIATTR_KPARAM_INFO
	.align		4
.L_1669:
        /*0048*/ 	.byte	0x04, 0x17
        /*004a*/ 	.short	(.L_1671 - .L_1670)
.L_1670:
        /*004c*/ 	.word	0x00000000
        /*0050*/ 	.short	0x0006
        /*0052*/ 	.short	0x0030
        /*0054*/ 	.byte	0x00, 0xf0, 0x21, 0x00


	//----- nvinfo : EIATTR_KPARAM_INFO
	.align		4
.L_1671:
        /*0058*/ 	.byte	0x04, 0x17
        /*005a*/ 	.short	(.L_1673 - .L_1672)
.L_1672:
        /*005c*/ 	.word	0x00000000
        /*0060*/ 	.short	0x0005
        /*0062*/ 	.short	0x0028
        /*0064*/ 	.byte	0x00, 0xf0, 0x21, 0x00


	//----- nvinfo : EIATTR_KPARAM_INFO
	.align		4
.L_1673:
        /*0068*/ 	.byte	0x04, 0x17
        /*006a*/ 	.short	(.L_1675 - .L_1674)
.L_1674:
        /*006c*/ 	.word	0x00000000
        /*0070*/ 	.short	0x0004
        /*0072*/ 	.short	0x0020
        /*0074*/ 	.byte	0x00, 0xf0, 0x21, 0x00


	//----- nvinfo : EIATTR_KPARAM_INFO
	.align		4
.L_1675:
        /*0078*/ 	.byte	0x04, 0x17
        /*007a*/ 	.short	(.L_1677 - .L_1676)
.L_1676:
        /*007c*/ 	.word	0x00000000
        /*0080*/ 	.short	0x0003
        /*0082*/ 	.short	0x0018
        /*0084*/ 	.byte	0x00, 0xf0, 0x21, 0x00


	//----- nvinfo : EIATTR_KPARAM_INFO
	.align		4
.L_1677:
        /*0088*/ 	.byte	0x04, 0x17
        /*008a*/ 	.short	(.L_1679 - .L_1678)
.L_1678:
        /*008c*/ 	.word	0x00000000
        /*0090*/ 	.short	0x0002
        /*0092*/ 	.short	0x0010
        /*0094*/ 	.byte	0x00, 0xf0, 0x21, 0x00


	//----- nvinfo : EIATTR_KPARAM_INFO
	.align		4
.L_1679:
        /*0098*/ 	.byte	0x04, 0x17
        /*009a*/ 	.short	(.L_1681 - .L_1680)
.L_1680:
        /*009c*/ 	.word	0x00000000
        /*00a0*/ 	.short	0x0001
        /*00a2*/ 	.short	0x0008
        /*00a4*/ 	.byte	0x00, 0xf0, 0x21, 0x00


	//----- nvinfo : EIATTR_KPARAM_INFO
	.align		4
.L_1681:
        /*00a8*/ 	.byte	0x04, 0x17
        /*00aa*/ 	.short	(.L_1683 - .L_1682)
.L_1682:
        /*00ac*/ 	.word	0x00000000
        /*00b0*/ 	.short	0x0000
        /*00b2*/ 	.short	0x0000
        /*00b4*/ 	.byte	0x00, 0xf0, 0x21, 0x00


	//----- nvinfo : EIATTR_SPARSE_MMA_MASK
	.align		4
.L_1683:
        /*00b8*/ 	.byte	0x03, 0x50
        /*00ba*/ 	.short	0x0000


	//----- nvinfo : EIATTR_MAXREG_COUNT
	.align		4
        /*00bc*/ 	.byte	0x03, 0x1b
        /*00be*/ 	.short	0x00ff


	//----- nvinfo : EIATTR_NUM_BARRIERS
	.align		4
        /*00c0*/ 	.byte	0x02, 0x4c
        /*00c2*/ 	.byte	0x01
	.zero		1


	//----- nvinfo : EIATTR_MERCURY_ISA_VERSION
	.align		4
        /*00c4*/ 	.byte	0x03, 0x5f
        /*00c6*/ 	.short	0x0101


	//----- nvinfo : EIATTR_COOP_GROUP_MASK_REGIDS
	.align		4
        /*00c8*/ 	.byte	0x04, 0x29
        /*00ca*/ 	.short	(.L_1685 - .L_1684)


	//   ....[0]....
.L_1684:
        /*00cc*/ 	.word	0xffffffff


	//   ....[1]....
        /*00d0*/ 	.word	0xffffffff


	//   ....[2]....
        /*00d4*/ 	.word	0xffffffff


	//   ....[3]....
        /*00d8*/ 	.word	0xffffffff


	//   ....[4]....
        /*00dc*/ 	.word	0xffffffff


	//   ....[5]....
        /*00e0*/ 	.word	0xffffffff


	//   ....[6]....
        /*00e4*/ 	.word	0xffffffff


	//   ....[7]....
        /*00e8*/ 	.word	0xffffffff


	//   ....[8]....
        /*00ec*/ 	.word	0xffffffff


	//   ....[9]....
        /*00f0*/ 	.word	0xffffffff


	//----- nvinfo : EIATTR_COOP_GROUP_INSTR_OFFSETS
	.align		4
.L_1685:
        /*00f4*/ 	.byte	0x04, 0x28
        /*00f6*/ 	.short	(.L_1687 - .L_1686)


	//   ....[0]....
.L_1686:
        /*00f8*/ 	.word	0x00000710


	//   ....[1]....
        /*00fc*/ 	.word	0x00000760


	//   ....[2]....
        /*0100*/ 	.word	0x000007b0


	//   ....[3]....
        /*0104*/ 	.word	0x000007e0


	//   ....[4]....
        /*0108*/ 	.word	0x00000800


	//   ....[5]....
        /*010c*/ 	.word	0x00000d20


	//   ....[6]....
        /*0110*/ 	.word	0x00000d60


	//   ....[7]....
        /*0114*/ 	.word	0x00000d90


	//   ....[8]....
        /*0118*/ 	.word	0x00000db0


	//   ....[9]....
        /*011c*/ 	.word	0x00000dd0


	//----- nvinfo : EIATTR_EXIT_INSTR_OFFSETS
	.align		4
.L_1687:
        /*0120*/ 	.byte	0x04, 0x1c
        /*0122*/ 	.short	(.L_1689 - .L_1688)


	//   ....[0]....
.L_1688:
        /*0124*/ 	.word	0x00001270


	//   ....[1]....
        /*0128*/ 	.word	0x00001490


	//----- nvinfo : EIATTR_CRS_STACK_SIZE
	.align		4
.L_1689:
        /*012c*/ 	.byte	0x04, 0x1e
        /*012e*/ 	.short	(.L_1691 - .L_1690)
.L_1690:
        /*0130*/ 	.word	0x00000000


	//----- nvinfo : EIATTR_CBANK_PARAM_SIZE
	.align		4
.L_1691:
        /*0134*/ 	.byte	0x03, 0x19
        /*0136*/ 	.short	0x004c


	//----- nvinfo : EIATTR_PARAM_CBANK
	.align		4
        /*0138*/ 	.byte	0x04, 0x0a
        /*013a*/ 	.short	(.L_1693 - .L_1692)
	.align		4
.L_1692:
        /*013c*/ 	.word	index@(.nv.constant0._ZN4vllm15rms_norm_kernelIN3c108BFloat16ELi1ELi2EEEvPT_PKS3_lllllS6_fii)
        /*0140*/ 	.short	0x0210
        /*0142*/ 	.short	0x004c


	//----- nvinfo : EIATTR_SW_WAR
	.align		4
.L_1693:
        /*0144*/ 	.byte	0x04, 0x36
        /*0146*/ 	.short	(.L_1695 - .L_1694)
.L_1694:
        /*0148*/ 	.word	0x00000008
.L_1695:


//--------------------- .nv.info._ZN4vllm15rms_norm_kernelIN3c108BFloat16ELi2ELi2EEEvPT_PKS3_lllllS6_fii --------------------------
	.section	.nv.info._ZN4vllm15rms_norm_kernelIN3c108BFloat16ELi2ELi2EEEvPT_PKS3_lllllS6_fii,"",@"SHT_CUDA_INFO"
	.sectionflags	@""
	.align	4


	//----- nvinfo : EIATTR_CUDA_API_VERSION
	.align		4
        /*0000*/ 	.byte	0x04, 0x37
        /*0002*/ 	.short	(.L_1697 - .L_1696)
.L_1696:
        /*0004*/ 	.word	0x00000082


	//----- nvinfo : EIATTR_KPARAM_INFO
	.align		4
.L_1697:
        /*0008*/ 	.byte	0x04, 0x17
        /*000a*/ 	.short	(.L_1699 - .L_1698)
.L_1698:
        /*000c*/ 	.word	0x00000000
        /*0010*/ 	.short	0x000a
        /*0012*/ 	.short	0x0048
        /*0014*/ 	.byte	0x00, 0xf0, 0x11, 0x00


	//----- nvinfo : EIATTR_KPARAM_INFO
	.align		4
.L_1699:
        /*0018*/ 	.byte	0x04, 0x17
        /*001a*/ 	.short	(.L_1701 - .L_1700)
.L_1700:
        /*001c*/ 	.word	0x00000000
        /*0020*/ 	.short	0x0009
        /*0022*/ 	.short	0x0044
        /*0024*/ 	.byte	0x00, 0xf0, 0x11, 0x00


	//----- nvinfo : EIATTR_KPARAM_INFO
	.align		4
.L_1701:
        /*0028*/ 	.byte	0x04, 0x17
        /*002a*/ 	.short	(.L_1703 - .L_1702)
.L_1702:
        /*002c*/ 	.word	0x00000000
        /*0030*/ 	.short	0x0008
        /*0032*/ 	.short	0x0040
        /*0034*/ 	.byte	0x00, 0xf0, 0x11, 0x00


	//----- nvinfo : EIATTR_KPARAM_INFO
	.align		4
.L_1703:
        /*0038*/ 	.byte	0x04, 0x17
        /*003a*/ 	.short	(.L_1705 - .L_1704)
.L_1704:
        /*003c*/ 	.word	0x00000000
        /*0040*/ 	.short	0x0007
        /*0042*/ 	.short	0x0038
        /*0044*/ 	.byte	0x00, 0xf0, 0x21, 0x00


	//----- nvinfo : EIATTR_KPARAM_INFO
	.align		4
.L_1705:
        /*0048*/ 	.byte	0x04, 0x17
        /*004a*/ 	.short	(.L_1707 - .L_1706)
.L_1706:
        /*004c*/ 	.word	0x00000000
        /*0050*/ 	.short	0x0006
        /*0052*/ 	.short	0x0030
        /*0054*/ 	.byte	0x00, 0xf0, 0x21, 0x00


	//----- nvinfo : EIATTR_KPARAM_INFO
	.align		4
.L_1707:
        /*0058*/ 	.byte	0x04, 0x17
        /*005a*/ 	.short	(.L_1709 - .L_1708)
.L_1708:
        /*005c*/ 	.word	0x00000000
        /*0060*/ 	.short	0x0005
        /*0062*/ 	.short	0x0028
        /*0064*/ 	.byte	0x00, 0xf0, 0x21, 0x00


	//----- nvinfo : EIATTR_KPARAM_INFO
	.align		4
.L_1709:
        /*0068*/ 	.byte	0x04, 0x17
        /*006a*/ 	.short	(.L_1711 - .L_1710)
.L_1710:
        /*006c*/ 	.word	0x00000000
        /*0070*/ 	.short	0x0004
        /*0072*/ 	.short	0x0020
        /*0074*/ 	.byte	0x00, 0xf0, 0x21, 0x00


	//----- nvinfo : EIATTR_KPARAM_INFO
	.align		4
.L_1711:
        /*0078*/ 	.byte	0x04, 0x17
        /*007a*/ 	.short	(.L_1713 - .L_1712)
.L_1712:
        /*007c*/ 	.word	0x00000000
        /*0080*/ 	.short	0x0003
        /*0082*/ 	.short	0x0018
        /*0084*/ 	.byte	0x00, 0xf0, 0x21, 0x00


	//----- nvinfo : EIATTR_KPARAM_INFO
	.align		4
.L_1713:
        /*0088*/ 	.byte	0x04, 0x17
        /*008a*/ 	.short	(.L_1715 - .L_1714)
.L_1714:
        /*008c*/ 	.word	0x00000000
        /*0090*/ 	.short	0x0002
        /*0092*/ 	.short	0x0010
        /*0094*/ 	.byte	0x00, 0xf0, 0x21, 0x00


	//----- nvinfo : EIATTR_KPARAM_INFO
	.align		4
.L_1715:
        /*0098*/ 	.byte	0x04, 0x17
        /*009a*/ 	.short	(.L_1717 - .L_1716)
.L_1716:
        /*009c*/ 	.word	0x00000000
        /*00a0*/ 	.short	0x0001
        /*00a2*/ 	.short	0x0008
        /*00a4*/ 	.byte	0x00, 0xf0, 0x21, 0x00


	//----- nvinfo : EIATTR_KPARAM_INFO
	.align		4
.L_1717:
        /*00a8*/ 	.byte	0x04, 0x17
        /*00aa*/ 	.short	(.L_1719 - .L_1718)
.L_1718:
        /*00ac*/ 	.word	0x00000000
        /*00b0*/ 	.short	0x0000
        /*00b2*/ 	.short	0x0000
        /*00b4*/ 	.byte	0x00, 0xf0, 0x21, 0x00


	//----- nvinfo : EIATTR_SPARSE_MMA_MASK
	.align		4
.L_1719:
        /*00b8*/ 	.byte	0x03, 0x50
        /*00ba*/ 	.short	0x0000


	//----- nvinfo : EIATTR_MAXREG_COUNT
	.align		4
        /*00bc*/ 	.byte	0x03, 0x1b
        /*00be*/ 	.short	0x00ff


	//----- nvinfo : EIATTR_NUM_BARRIERS
	.align		4
        /*00c0*/ 	.byte	0x02, 0x4c
        /*00c2*/ 	.byte	0x01
	.zero		1


	//----- nvinfo : EIATTR_MERCURY_ISA_VERSION
	.align		4
        /*00c4*/ 	.byte	0x03, 0x5f
        /*00c6*/ 	.short	0x0101


	//----- nvinfo : EIATTR_COOP_GROUP_MASK_REGIDS
	.align		4
        /*00c8*/ 	.byte	0x04, 0x29
        /*00ca*/ 	.short	(.L_1721 - .L_1720)


	//   ....[0]....
.L_1720:
        /*00cc*/ 	.word	0xffffffff


	//   ....[1]....
        /*00d0*/ 	.word	0xffffffff


	//   ....[2]....
        /*00d4*/ 	.word	0xffffffff


	//   ....[3]....
        /*00d8*/ 	.word	0xffffffff


	//   ....[4]....
        /*00dc*/ 	.word	0xffffffff


	//   ....[5]....
        /*00e0*/ 	.word	0xffffffff


	//   ....[6]....
        /*00e4*/ 	.word	0xffffffff


	//   ....[7]....
        /*00e8*/ 	.word	0xffffffff


	//   ....[8]....
        /*00ec*/ 	.word	0xffffffff


	//   ....[9]....
        /*00f0*/ 	.word	0xffffffff


	//----- nvinfo : EIATTR_COOP_GROUP_INSTR_OFFSETS
	.align		4
.L_1721:
        /*00f4*/ 	.byte	0x04, 0x28
        /*00f6*/ 	.short	(.L_1723 - .L_1722)


	//   ....[0]....
.L_1722:
        /*00f8*/ 	.word	0x00000620


	//   ....[1]....
        /*00fc*/ 	.word	0x00000670


	//   ....[2]....
        /*0100*/ 	.word	0x000006c0


	//   ....[3]....
        /*0104*/ 	.word	0x000006f0


	//   ....[4]....
        /*0108*/ 	.word	0x00000710


	//   ....[5]....
        /*010c*/ 	.word	0x00000c30


	//   ....[6]....
        /*0110*/ 	.word	0x00000c70


	//   ....[7]....
        /*0114*/ 	.word	0x00000ca0


	//   ....[8]....
        /*0118*/ 	.word	0x00000cc0


	//   ....[9]....
        /*011c*/ 	.word	0x00000ce0


	//----- nvinfo : EIATTR_EXIT_INSTR_OFFSETS
	.align		4
.L_1723:
        /*0120*/ 	.byte	0x04, 0x1c
        /*0122*/ 	.short	(.L_1725 - .L_1724)


	//   ....[0]....
.L_1724:
        /*0124*/ 	.word	0x000011a0


	//   ....[1]....
        /*0128*/ 	.word	0x000013b0


	//----- nvinfo : EIATTR_CRS_STACK_SIZE
	.align		4
.L_1725:
        /*012c*/ 	.byte	0x04, 0x1e
        /*012e*/ 	.short	(.L_1727 - .L_1726)
.L_1726:
        /*0130*/ 	.word	0x00000000


	//----- nvinfo : EIATTR_CBANK_PARAM_SIZE
	.align		4
.L_1727:
        /*0134*/ 	.byte	0x03, 0x19
        /*0136*/ 	.short	0x004c


	//----- nvinfo : EIATTR_PARAM_CBANK
	.align		4
        /*0138*/ 	.byte	0x04, 0x0a
        /*013a*/ 	.short	(.L_1729 - .L_1728)
	.align		4
.L_1728:
        /*013c*/ 	.word	index@(.nv.constant0._ZN4vllm15rms_norm_kernelIN3c108BFloat16ELi2ELi2EEEvPT_PKS3_lllllS6_fii)
        /*0140*/ 	.short	0x0210
        /*0142*/ 	.short	0x004c


	//----- nvinfo : EIATTR_SW_WAR
	.align		4
.L_1729:
        /*0144*/ 	.byte	0x04, 0x36
        /*0146*/ 	.short	(.L_1731 - .L_1730)
.L_1730:
        /*0148*/ 	.word	0x00000008
.L_1731:


//--------------------- .nv.info._ZN4vllm15rms_norm_kernelIN3c108BFloat16ELi4ELi2EEEvPT_PKS3_lllllS6_fii --------------------------
	.section	.nv.info._ZN4vllm15rms_norm_kernelIN3c108BFloat16ELi4ELi2EEEvPT_PKS3_lllllS6_fii,"",@"SHT_CUDA_INFO"
	.sectionflags	@""
	.align	4


	//----- nvinfo : EIATTR_CUDA_API_VERSION
	.align		4
        /*0000*/ 	.byte	0x04, 0x37
        /*0002*/ 	.short	(.L_1733 - .L_1732)
.L_1732:
        /*0004*/ 	.word	0x00000082


	//----- nvinfo : EIATTR_KPARAM_INFO
	.align		4
.L_1733:
        /*0008*/ 	.byte	0x04, 0x17
        /*000a*/ 	.short	(.L_1735 - .L_1734)
.L_1734:
        /*000c*/ 	.word	0x00000000
        /*0010*/ 	.short	0x000a
        /*0012*/ 	.short	0x0048
        /*0014*/ 	.byte	0x00, 0xf0, 0x11, 0x00


	//----- nvinfo : EIATTR_KPARAM_INFO
	.align		4
.L_1735:
        /*0018*/ 	.byte	0x04, 0x17
        /*001a*/ 	.short	(.L_1737 - .L_1736)
.L_1736:
        /*001c*/ 	.word	0x00000000
        /*0020*/ 	.short	0x0009
        /*0022*/ 	.short	0x0044
        /*0024*/ 	.byte	0x00, 0xf0, 0x11, 0x00


	//----- nvinfo : EIATTR_KPARAM_INFO
	.align		4
.L_1737:
        /*0028*/ 	.byte	0x04, 0x17
        /*002a*/ 	.short	(.L_1739 - .L_1738)
.L_1738:
        /*002c*/ 	.word	0x00000000
        /*0030*/ 	.short	0x0008
        /*0032*/ 	.short	0x0040
        /*0034*/ 	.byte	0x00, 0xf0, 0x11, 0x00


	//----- nvinfo : EIATTR_KPARAM_INFO
	.align		4
.L_1739:
        /*0038*/ 	.byte	0x04, 0x17
        /*003a*/ 	.short	(.L_1741 - .L_1740)
.L_1740:
        /*003c*/ 	.word	0x00000000
        /*0040*/ 	.short	0x0007
        /*0042*/ 	.short	0x0038
        /*0044*/ 	.byte	0x00, 0xf0, 0x21, 0x00


	//----- nvinfo : EIATTR_KPARAM_INFO
	.align		4
.L_1741:
        /*0048*/ 	.byte	0x04, 0x17
        /*004a*/ 	.short	(.L_1743 - .L_1742)
.L_1742:
        /*004c*/ 	.word	0x00000000
        /*0050*/ 	.short	0x0006
        /*0052*/ 	.short	0x0030
        /*0054*/ 	.byte	0x00, 0xf0, 0x21, 0x00


	//----- nvinfo : EIATTR_KPARAM_INFO
	.align		4
.L_1743:
        /*0058*/ 	.byte	0x04, 0x17
        /*005a*/ 	.short	(.L_1745 - .L_1744)
.L_1744:
        /*005c*/ 	.word	0x00000000
        /*0060*/ 	.short	0x0005
        /*0062*/ 	.short	0x0028
        /*0064*/ 	.byte	0x00, 0xf0, 0x21, 0x00


	//----- nvinfo : EIATTR_KPARAM_INFO
	.align		4
.L_1745:
        /*0068*/ 	.byte	0x04, 0x17
        /*006a*/ 	.short	(.L_1747 - .L_1746)
.L_1746:
        /*006c*/ 	.word	0x00000000
        /*0070*/ 	.short	0x0004
        /*0072*/ 	.short	0x0020
        /*0074*/ 	.byte	0x00, 0xf0, 0x21, 0x00


	//----- nvinfo : EIATTR_KPARAM_INFO
	.align		4
.L_1747:
        /*0078*/ 	.byte	0x04, 0x17
        /*007a*/ 	.short	(.L_1749 - .L_1748)
.L_1748:
        /*007c*/ 	.word	0x00000000
        /*0080*/ 	.short	0x0003
        /*0082*/ 	.short	0x0018
        /*0084*/ 	.byte	0x00, 0xf0, 0x21, 0x00


	//----- nvinfo : EIATTR_KPARAM_INFO
	.align		4
.L_1749:
        /*0088*/ 	.byte	0x04, 0x17
        /*008a*/ 	.short	(.L_1751 - .L_1750)
.L_1750:
        /*008c*/ 	.word	0x00000000
        /*0090*/ 	.short	0x0002
        /*0092*/ 	.short	0x0010
        /*0094*/ 	.byte	0x00, 0xf0, 0x21, 0x00


	//----- nvinfo : EIATTR_KPARAM_INFO
	.align		4
.L_1751:
        /*0098*/ 	.byte	0x04, 0x17
        /*009a*/ 	.short	(.L_1753 - .L_1752)
.L_1752:
        /*009c*/ 	.word	0x00000000
        /*00a0*/ 	.short	0x0001
        /*00a2*/ 	.short	0x0008
        /*00a4*/ 	.byte	0x00, 0xf0, 0x21, 0x00


	//----- nvinfo : EIATTR_KPARAM_INFO
	.align		4
.L_1753:
        /*00a8*/ 	.byte	0x04, 0x17
        /*00aa*/ 	.short	(.L_1755 - .L_1754)
.L_1754:
        /*00ac*/ 	.word	0x00000000
        /*00b0*/ 	.short	0x0000
        /*00b2*/ 	.short	0x0000
        /*00b4*/ 	.byte	0x00, 0xf0, 0x21, 0x00


	//----- nvinfo : EIATTR_SPARSE_MMA_MASK
	.align		4
.L_1755:
        /*00b8*/ 	.byte	0x03, 0x50
        /*00ba*/ 	.short	0x0000


	//----- nvinfo : EIATTR_MAXREG_COUNT
	.align		4
        /*00bc*/ 	.byte	0x03, 0x1b
        /*00be*/ 	.short	0x00ff


	//----- nvinfo : EIATTR_NUM_BARRIERS
	.align		4
        /*00c0*/ 	.byte	0x02, 0x4c
        /*00c2*/ 	.byte	0x01
	.zero		1


	//----- nvinfo : EIATTR_MERCURY_ISA_VERSION
	.align		4
        /*00c4*/ 	.byte	0x03, 0x5f
        /*00c6*/ 	.short	0x0101


	//----- nvinfo : EIATTR_COOP_GROUP_MASK_REGIDS
	.align		4
        /*00c8*/ 	.byte	0x04, 0x29
        /*00ca*/ 	.short	(.L_1757 - .L_1756)


	//   ....[0]....
.L_1756:
        /*00cc*/ 	.word	0xffffffff


	//   ....[1]....
        /*00d0*/ 	.word	0xffffffff


	//   ....[2]....
        /*00d4*/ 	.word	0xffffffff


	//   ....[3]....
        /*00d8*/ 	.word	0xffffffff


	//   ....[4]....
        /*00dc*/ 	.word	0xffffffff


	//   ....[5]....
        /*00e0*/ 	.word	0xffffffff


	//   ....[6]....
        /*00e4*/ 	.word	0xffffffff


	//   ....[7]....
        /*00e8*/ 	.word	0xffffffff


	//   ....[8]....
        /*00ec*/ 	.word	0xffffffff


	//   ....[9]....
        /*00f0*/ 	.word	0xffffffff


	//----- nvinfo : EIATTR_COOP_GROUP_INSTR_OFFSETS
	.align		4
.L_1757:
        /*00f4*/ 	.byte	0x04, 0x28
        /*00f6*/ 	.short	(.L_1759 - .L_1758)


	//   ....[0]....
.L_1758:
        /*00f8*/ 	.word	0x000006f0


	//   ....[1]....
        /*00fc*/ 	.word	0x00000740


	//   ....[2]....
        /*0100*/ 	.word	0x00000790


	//   ....[3]....
        /*0104*/ 	.word	0x000007c0


	//   ....[4]....
        /*0108*/ 	.word	0x000007e0


	//   ....[5]....
        /*010c*/ 	.word	0x00000d00


	//   ....[6]....
        /*0110*/ 	.word	0x00000d40


	//   ....[7]....
        /*0114*/ 	.word	0x00000d70


	//   ....[8]....
        /*0118*/ 	.word	0x00000d90


	//   ....[9]....
        /*011c*/ 	.word	0x00000db0


	//----- nvinfo : EIATTR_EXIT_INSTR_OFFSETS
	.align		4
.L_1759:
        /*0120*/ 	.byte	0x04, 0x1c
        /*0122*/ 	.short	(.L_1761 - .L_1760)


	//   ....[0]....
.L_1760:
        /*0124*/ 	.word	0x00001280


	//   ....[1]....
        /*0128*/ 	.word	0x00001580


	//----- nvinfo : EIATTR_CRS_STACK_SIZE
	.align		4
.L_1761:
        /*012c*/ 	.byte	0x04, 0x1e
        /*012e*/ 	.short	(.L_1763 - .L_1762)
.L_1762:
        /*0130*/ 	.word	0x00000000


	//----- nvinfo : EIATTR_CBANK_PARAM_SIZE
	.align		4
.L_1763:
        /*0134*/ 	.byte	0x03, 0x19
        /*0136*/ 	.short	0x004c


	//----- nvinfo : EIATTR_PARAM_CBANK
	.align		4
        /*0138*/ 	.byte	0x04, 0x0a
        /*013a*/ 	.short	(.L_1765 - .L_1764)
	.align		4
.L_1764:
        /*013c*/ 	.word	index@(.nv.constant0._ZN4vllm15rms_norm_kernelIN3c108BFloat16ELi4ELi2EEEvPT_PKS3_lllllS6_fii)
        /*0140*/ 	.short	0x0210
        /*0142*/ 	.short	0x004c


	//----- nvinfo : EIATTR_SW_WAR
	.align		4
.L_1765:
        /*0144*/ 	.byte	0x04, 0x36
        /*0146*/ 	.short	(.L_1767 - .L_1766)
.L_1766:
        /*0148*/ 	.word	0x00000008
.L_1767:


//--------------------- .nv.info._ZN4vllm15rms_norm_kernelIN3c108BFloat16ELi8ELi2EEEvPT_PKS3_lllllS6_fii --------------------------
	.section	.nv.info._ZN4vllm15rms_norm_kernelIN3c108BFloat16ELi8ELi2EEEvPT_PKS3_lllllS6_fii,"",@"SHT_CUDA_INFO"
	.sectionflags	@""
	.align	4


	//----- nvinfo : EIATTR_CUDA_API_VERSION
	.align		4
        /*0000*/ 	.byte	0x04, 0x37
        /*0002*/ 	.short	(.L_1769 - .L_1768)
.L_1768:
        /*0004*/ 	.word	0x00000082


	//----- nvinfo : EIATTR_KPARAM_INFO
	.align		4
.L_1769:
        /*0008*/ 	.byte	0x04, 0x17
        /*000a*/ 	.short	(.L_1771 - .L_1770)
.L_1770:
        /*000c*/ 	.word	0x00000000
        /*0010*/ 	.short	0x000a
        /*0012*/ 	.short	0x0048
        /*0014*/ 	.byte	0x00, 0xf0, 0x11, 0x00


	//----- nvinfo : EIATTR_KPARAM_INFO
	.align		4
.L_1771:
        /*0018*/ 	.byte	0x04, 0x17
        /*001a*/ 	.short	(.L_1773 - .L_1772)
.L_1772:
        /*001c*/ 	.word	0x00000000
        /*0020*/ 	.short	0x0009
        /*0022*/ 	.short	0x0044
        /*0024*/ 	.byte	0x00, 0xf0, 0x11, 0x00


	//----- nvinfo : EIATTR_KPARAM_INFO
	.align		4
.L_1773:
        /*0028*/ 	.byte	0x04, 0x17
        /*002a*/ 	.short	(.L_1775 - .L_1774)
.L_1774:
        /*002c*/ 	.word	0x00000000
        /*0030*/ 	.short	0x0008
        /*0032*/ 	.short	0x0040
        /*0034*/ 	.byte	0x00, 0xf0, 0x11, 0x00


	//----- nvinfo : EIATTR_KPARAM_INFO
	.align		4
.L_1775:
        /*0038*/ 	.byte	0x04, 0x17
        /*003a*/ 	.short	(.L_1777 - .L_1776)
.L_1776:
        /*003c*/ 	.word	0x00000000
        /*0040*/ 	.short	0x0007
        /*0042*/ 	.short	0x0038
        /*0044*/ 	.byte	0x00, 0xf0, 0x21, 0x00


	//----- nvinfo : EIATTR_KPARAM_INFO
	.align		4
.L_1777:
        /*0048*/ 	.byte	0x04, 0x17
        /*004a*/ 	.short	(.L_1779 - .L_1778)
.L_1778:
        /*004c*/ 	.word	0x00000000
        /*0050*/ 	.short	0x0006
        /*0052*/ 	.short	0x0030
        /*0054*/ 	.byte	0x00, 0xf0, 0x21, 0x00


	//----- nvinfo : EIATTR_KPARAM_INFO
	.align		4
.L_1779:
        /*0058*/ 	.byte	0x04, 0x17
        /*005a*/ 	.short	(.L_1781 - .L_1780)
.L_1780:
        /*005c*/ 	.word	0x00000000
        /*0060*/ 	.short	0x0005
        /*0062*/ 	.short	0x0028
        /*0064*/ 	.byte	0x00, 0xf0, 0x21, 0x00


	//----- nvinfo : EIATTR_KPARAM_INFO
	.align		4
.L_1781:
        /*0068*/ 	.byte	0x04, 0x17
        /*006a*/ 	.short	(.L_1783 - .L_1782)
.L_1782:
        /*006c*/ 	.word	0x00000000
        /*0070*/ 	.short	0x0004
        /*0072*/ 	.short	0x0020
        /*0074*/ 	.byte	0x00, 0xf0, 0x21, 0x00


	//----- nvinfo : EIATTR_KPARAM_INFO
	.align		4
.L_1783:
        /*0078*/ 	.byte	0x04, 0x17
        /*007a*/ 	.short	(.L_1785 - .L_1784)
.L_1784:
        /*007c*/ 	.word	0x00000000
        /*0080*/ 	.short	0x0003
        /*0082*/ 	.short	0x0018
        /*0084*/ 	.byte	0x00, 0xf0, 0x21, 0x00


	//----- nvinfo : EIATTR_KPARAM_INFO
	.align		4
.L_1785:
        /*0088*/ 	.byte	0x04, 0x17
        /*008a*/ 	.short	(.L_1787 - .L_1786)
.L_1786:
        /*008c*/ 	.word	0x00000000
        /*0090*/ 	.short	0x0002
        /*0092*/ 	.short	0x0010
        /*0094*/ 	.byte	0x00, 0xf0, 0x21, 0x00


	//----- nvinfo : EIATTR_KPARAM_INFO
	.align		4
.L_1787:
        /*0098*/ 	.byte	0x04, 0x17
        /*009a*/ 	.short	(.L_1789 - .L_1788)
.L_1788:
        /*009c*/ 	.word	0x00000000
        /*00a0*/ 	.short	0x0001
        /*00a2*/ 	.short	0x0008
        /*00a4*/ 	.byte	0x00, 0xf0, 0x21, 0x00


	//----- nvinfo : EIATTR_KPARAM_INFO
	.align		4
.L_1789:
        /*00a8*/ 	.byte	0x04, 0x17
        /*00aa*/ 	.short	(.L_1791 - .L_1790)
.L_1790:
        /*00ac*/ 	.word	0x00000000
        /*00b0*/ 	.short	0x0000
        /*00b2*/ 	.short	0x0000
        /*00b4*/ 	.byte	0x00, 0xf0, 0x21, 0x00


	//----- nvinfo : EIATTR_SPARSE_MMA_MASK
	.align		4
.L_1791:
        /*00b8*/ 	.byte	0x03, 0x50
        /*00ba*/ 	.short	0x0000


	//----- nvinfo : EIATTR_MAXREG_COUNT
	.align		4
        /*00bc*/ 	.byte	0x03, 0x1b
        /*00be*/ 	.short	0x00ff


	//----- nvinfo : EIATTR_NUM_BARRIERS
	.align		4
        /*00c0*/ 	.byte	0x02, 0x4c
        /*00c2*/ 	.byte	0x01
	.zero		1


	//----- nvinfo : EIATTR_MERCURY_ISA_VERSION
	.align		4
        /*00c4*/ 	.byte	0x03, 0x5f
        /*00c6*/ 	.short	0x0101


	//----- nvinfo : EIATTR_COOP_GROUP_MASK_REGIDS
	.align		4
        /*00c8*/ 	.byte	0x04, 0x29
        /*00ca*/ 	.short	(.L_1793 - .L_1792)


	//   ....[0]....
.L_1792:
        /*00cc*/ 	.word	0xffffffff


	//   ....[1]....
        /*00d0*/ 	.word	0xffffffff


	//   ....[2]....
        /*00d4*/ 	.word	0xffffffff


	//   ....[3]....
        /*00d8*/ 	.word	0xffffffff


	//   ....[4]....
        /*00dc*/ 	.word	0xffffffff


	//   ....[5]....
        /*00e0*/ 	.word	0xffffffff


	//   ....[6]....
        /*00e4*/ 	.word	0xffffffff


	//   ....[7]....
        /*00e8*/ 	.word	0xffffffff


	//   ....[8]....
        /*00ec*/ 	.word	0xffffffff


	//   ....[9]....
        /*00f0*/ 	.word	0xffffffff


	//----- nvinfo : EIATTR_COOP_GROUP_INSTR_OFFSETS
	.align		4
.L_1793:
        /*00f4*/ 	.byte	0x04, 0x28
        /*00f6*/ 	.short	(.L_1795 - .L_1794)


	//   ....[0]....
.L_1794:
        /*00f8*/ 	.word	0x00000860


	//   ....[1]....
        /*00fc*/ 	.word	0x000008b0


	//   ....[2]....
        /*0100*/ 	.word	0x00000900


	//   ....[3]....
        /*0104*/ 	.word	0x00000920


	//   ....[4]....
        /*0108*/ 	.word	0x00000940


	//   ....[5]....
        /*010c*/ 	.word	0x00000e60


	//   ....[6]....
        /*0110*/ 	.word	0x00000ea0


	//   ....[7]....
        /*0114*/ 	.word	0x00000ed0


	//   ....[8]....
        /*0118*/ 	.word	0x00000ef0


	//   ....[9]....
        /*011c*/ 	.word	0x00000f10


	//----- nvinfo : EIATTR_EXIT_INSTR_OFFSETS
	.align		4
.L_1795:
        /*0120*/ 	.byte	0x04, 0x1c
        /*0122*/ 	.short	(.L_1797 - .L_1796)


	//   ....[0]....
.L_1796:
        /*0124*/ 	.word	0x000013e0


	//   ....[1]....
        /*0128*/ 	.word	0x000018c0


	//----- nvinfo : EIATTR_CRS_STACK_SIZE
	.align		4
.L_1797:
        /*012c*/ 	.byte	0x04, 0x1e
        /*012e*/ 	.short	(.L_1799 - .L_1798)
.L_1798:
        /*0130*/ 	.word	0x00000000


	//----- nvinfo : EIATTR_CBANK_PARAM_SIZE
	.align		4
.L_1799:
        /*0134*/ 	.byte	0x03, 0x19
        /*0136*/ 	.short	0x004c


	//----- nvinfo : EIATTR_PARAM_CBANK
	.align		4
        /*0138*/ 	.byte	0x04, 0x0a
        /*013a*/ 	.short	(.L_1801 - .L_1800)
	.align		4
.L_1800:
        /*013c*/ 	.word	index@(.nv.constant0._ZN4vllm15rms_norm_kernelIN3c108BFloat16ELi8ELi2EEEvPT_PKS3_lllllS6_fii)
        /*0140*/ 	.short	0x0210
        /*0142*/ 	.short	0x004c


	//----- nvinfo : EIATTR_SW_WAR
	.align		4
.L_1801:
        /*0144*/ 	.byte	0x04, 0x36
        /*0146*/ 	.short	(.L_1803 - .L_1802)
.L_1802:
        /*0148*/ 	.word	0x00000008
.L_1803:


//--------------------- .nv.info._ZN4vllm15rms_norm_kernelIN3c108BFloat16ELi16ELi2EEEvPT_PKS3_lllllS6_fii --------------------------
	.section	.nv.info._ZN4vllm15rms_norm_kernelIN3c108BFloat16ELi16ELi2EEEvPT_PKS3_lllllS6_fii,"",@"SHT_CUDA_INFO"
	.sectionflags	@""
	.align	4


	//----- nvinfo : EIATTR_CUDA_API_VERSION
	.align		4
        /*0000*/ 	.byte	0x04, 0x37
        /*0002*/ 	.short	(.L_1805 - .L_1804)
.L_1804:
        /*0004*/ 	.word	0x00000082


	//----- nvinfo : EIATTR_KPARAM_INFO
	.align		4
.L_1805:
        /*0008*/ 	.byte	0x04, 0x17
        /*000a*/ 	.short	(.L_1807 - .L_1806)
.L_1806:
        /*000c*/ 	.word	0x00000000
        /*0010*/ 	.short	0x000a
        /*0012*/ 	.short	0x0048
        /*0014*/ 	.byte	0x00, 0xf0, 0x11, 0x00


	//----- nvinfo : EIATTR_KPARAM_INFO
	.align		4
.L_1807:
        /*0018*/ 	.byte	0x04, 0x17
        /*001a*/ 	.short	(.L_1809 - .L_1808)
.L_1808:
        /*001c*/ 	.word	0x00000000
        /*0020*/ 	.short	0x0009
        /*0022*/ 	.short	0x0044
        /*0024*/ 	.byte	0x00, 0xf0, 0x11, 0x00


	//----- nvinfo : EIATTR_KPARAM_INFO
	.align		4
.L_1809:
        /*0028*/ 	.byte	0x04, 0x17
        /*002a*/ 	.short	(.L_1811 - .L_1810)
.L_1810:
        /*002c*/ 	.word	0x00000000
        /*0030*/ 	.short	0x0008
        /*0032*/ 	.short	0x0040
        /*0034*/ 	.byte	0x00, 0xf0, 0x11, 0x00


	//----- nvinfo : EIATTR_KPARAM_INFO
	.align		4
.L_1811:
        /*0038*/ 	.byte	0x04, 0x17
        /*003a*/ 	.short	(.L_1813 - .L_1812)
.L_1812:
        /*003c*/ 	.word	0x00000000
        /*0040*/ 	.short	0x0007
        /*0042*/ 	.short	0x0038
        /*0044*/ 	.byte	0x00, 0xf0, 0x21, 0x00


	//----- nvinfo : EIATTR_KPARAM_INFO
	.align		4
.L_1813:
        /*0048*/ 	.byte	0x04, 0x17
        /*004a*/ 	.short	(.L_1815 - .L_1814)
.L_1814:
        /*004c*/ 	.word	0x00000000
        /*0050*/ 	.short	0x0006
        /*0052*/ 	.short	0x0030
        /*0054*/ 	.byte	0x00, 0xf0, 0x21, 0x00


	//----- nvinfo : EIATTR_KPARAM_INFO
	.align		4
.L_1815:
        /*0058*/ 	.byte	0x04, 0x17
        /*005a*/ 	.short	(.L_1817 - .L_1816)
.L_1816:
        /*005c*/ 	.word	0x00000000
        /*0060*/ 	.short	0x0005
        /*0062*/ 	.short	0x0028
        /*0064*/ 	.byte	0x00, 0xf0, 0x21, 0x00


	//----- nvinfo : EIATTR_KPARAM_INFO
	.align		4
.L_1817:
        /*0068*/ 	.byte	0x04, 0x17
        /*006a*/ 	.short	(.L_1819 - .L_1818)
.L_1818:
        /*006c*/ 	.word	0x00000000
        /*0070*/ 	.short	0x0004
        /*0072*/ 	.short	0x0020
        /*0074*/ 	.byte	0x00, 0xf0, 0x21, 0x00


	//----- nvinfo : EIATTR_KPARAM_INFO
	.align		4
.L_1819:
        /*0078*/ 	.byte	0x04, 0x17
        /*007a*/ 	.short	(.L_1821 - .L_1820)
.L_1820:
        /*007c*/ 	.word	0x00000000
        /*0080*/ 	.short	0x0003
        /*0082*/ 	.short	0x0018
        /*0084*/ 	.byte	0x00, 0xf0, 0x21, 0x00


	//----- nvinfo : EIATTR_KPARAM_INFO
	.align		4
.L_1821:
        /*0088*/ 	.byte	0x04, 0x17
        /*008a*/ 	.short	(.L_1823 - .L_1822)
.L_1822:
        /*008c*/ 	.word	0x00000000
        /*0090*/ 	.short	0x0002
        /*0092*/ 	.short	0x0010
        /*0094*/ 	.byte	0x00, 0xf0, 0x21, 0x00


	//----- nvinfo : EIATTR_KPARAM_INFO
	.align		4
.L_1823:
        /*0098*/ 	.byte	0x04, 0x17
        /*009a*/ 	.short	(.L_1825 - .L_1824)
.L_1824:
        /*009c*/ 	.word	0x00000000
        /*00a0*/ 	.short	0x0001
        /*00a2*/ 	.short	0x0008
        /*00a4*/ 	.byte	0x00, 0xf0, 0x21, 0x00


	//----- nvinfo : EIATTR_KPARAM_INFO
	.align		4
.L_1825:
        /*00a8*/ 	.byte	0x04, 0x17
        /*00aa*/ 	.short	(.L_1827 - .L_1826)
.L_1826:
        /*00ac*/ 	.word	0x00000000
        /*00b0*/ 	.short	0x0000
        /*00b2*/ 	.short	0x0000
        /*00b4*/ 	.byte	0x00, 0xf0, 0x21, 0x00


	//----- nvinfo : EIATTR_SPARSE_MMA_MASK
	.align		4
.L_1827:
        /*00b8*/ 	.byte	0x03, 0x50
        /*00ba*/ 	.short	0x0000


	//----- nvinfo : EIATTR_MAXREG_COUNT
	.align		4
        /*00bc*/ 	.byte	0x03, 0x1b
        /*00be*/ 	.short	0x00ff


	//----- nvinfo : EIATTR_NUM_BARRIERS
	.align		4
        /*00c0*/ 	.byte	0x02, 0x4c
        /*00c2*/ 	.byte	0x01
	.zero		1


	//----- nvinfo : EIATTR_MERCURY_ISA_VERSION
	.align		4
        /*00c4*/ 	.byte	0x03, 0x5f
        /*00c6*/ 	.short	0x0101


	//----- nvinfo : EIATTR_COOP_GROUP_MASK_REGIDS
	.align		4
        /*00c8*/ 	.byte	0x04, 0x29
        /*00ca*/ 	.short	(.L_1829 - .L_1828)


	//   ....[0]....
.L_1828:
        /*00cc*/ 	.word	0xffffffff


	//   ....[1]....
        /*00d0*/ 	.word	0xffffffff


	//   ....[2]....
        /*00d4*/ 	.word	0xffffffff


	//   ....[3]....
        /*00d8*/ 	.word	0xffffffff


	//   ....[4]....
        /*00dc*/ 	.word	0xffffffff


	//   ....[5]....
        /*00e0*/ 	.word	0xffffffff


	//   ....[6]....
        /*00e4*/ 	.word	0xffffffff


	//   ....[7]....
        /*00e8*/ 	.word	0xffffffff


	//   ....[8]....
        /*00ec*/ 	.word	0xffffffff


	//   ....[9]....
        /*00f0*/ 	.word	0xffffffff


	//----- nvinfo : EIATTR_COOP_GROUP_INSTR_OFFSETS
	.align		4
.L_1829:
        /*00f4*/ 	.byte	0x04, 0x28
        /*00f6*/ 	.short	(.L_1831 - .L_1830)


	//   ....[0]....
.L_1830:
        /*00f8*/ 	.word	0x00000bd0


	//   ....[1]....
        /*00fc*/ 	.word	0x00000c00


	//   ....[2]....
        /*0100*/ 	.word	0x00000c50


	//   ....[3]....
        /*0104*/ 	.word	0x00000c90


	//   ....[4]....
        /*0108*/ 	.word	0x00000cb0


	//   ....[5]....
        /*010c*/ 	.word	0x000011d0


	//   ....[6]....
        /*0110*/ 	.word	0x00001210


	//   ....[7]....
        /*0114*/ 	.word	0x00001240


	//   ....[8]....
        /*0118*/ 	.word	0x00001260


	//   ....[9]....
        /*011c*/ 	.word	0x00001280


	//----- nvinfo : EIATTR_EXIT_INSTR_OFFSETS
	.align		4
.L_1831:
        /*0120*/ 	.byte	0x04, 0x1c
        /*0122*/ 	.short	(.L_1833 - .L_1832)


	//   ....[0]....
.L_1832:
        /*0124*/ 	.word	0x00001750


	//   ....[1]....
        /*0128*/ 	.word	0x00002040


	//----- nvinfo : EIATTR_CRS_STACK_SIZE
	.align		4
.L_1833:
        /*012c*/ 	.byte	0x04, 0x1e
        /*012e*/ 	.short	(.L_1835 - .L_1834)
.L_1834:
        /*0130*/ 	.word	0x00000000


	//----- nvinfo : EIATTR_CBANK_PARAM_SIZE
	.align		4
.L_1835:
        /*0134*/ 	.byte	0x03, 0x19
        /*0136*/ 	.short	0x004c


	//----- nvinfo : EIATTR_PARAM_CBANK
	.align		4
        /*0138*/ 	.byte	0x04, 0x0a
        /*013a*/ 	.short	(.L_1837 - .L_1836)
	.align		4
.L_1836:
        /*013c*/ 	.word	index@(.nv.constant0._ZN4vllm15rms_norm_kernelIN3c108BFloat16ELi16ELi2EEEvPT_PKS3_lllllS6_fii)
        /*0140*/ 	.short	0x0210
        /*0142*/ 	.short	0x004c


	//----- nvinfo : EIATTR_SW_WAR
	.align		4
.L_1837:
        /*0144*/ 	.byte	0x04, 0x36
        /*0146*/ 	.short	(.L_1839 - .L_1838)
.L_1838:
        /*0148*/ 	.word	0x00000008
.L_1839:


//--------------------- .nv.info._ZN4vllm15rms_norm_kernelIN3c104HalfELi1ELi2EEEvPT_PKS3_lllllS6_fii --------------------------
	.section	.nv.info._ZN4vllm15rms_norm_kernelIN3c104HalfELi1ELi2EEEvPT_PKS3_lllllS6_fii,"",@"SHT_CUDA_INFO"
	.sectionflags	@""
	.align	4


	//----- nvinfo : EIATTR_CUDA_API_VERSION
	.align		4
        /*0000*/ 	.byte	0x04, 0x37
        /*0002*/ 	.short	(.L_1841 - .L_1840)
.L_1840:
        /*0004*/ 	.word	0x00000082


	//----- nvinfo : EIATTR_KPARAM_INFO
	.align		4
.L_1841:
        /*0008*/ 	.byte	0x04, 0x17
        /*000a*/ 	.short	(.L_1843 - .L_1842)
.L_1842:
        /*000c*/ 	.word	0x00000000
        /*0010*/ 	.short	0x000a
        /*0012*/ 	.short	0x0048
        /*0014*/ 	.byte	0x00, 0xf0, 0x11, 0x00


	//----- nvinfo : EIATTR_KPARAM_INFO
	.align		4
.L_1843:
        /*0018*/ 	.byte	0x04, 0x17
        /*001a*/ 	.short	(.L_1845 - .L_1844)
.L_1844:
        /*001c*/ 	.word	0x00000000
        /*0020*/ 	.short	0x0009
        /*0022*/ 	.short	0x0044
        /*0024*/ 	.byte	0x00, 0xf0, 0x11, 0x00


	//----- nvinfo : EIATTR_KPARAM_INFO
	.align		4
.L_1845:
        /*0028*/ 	.byte	0x04, 0x17
        /*002a*/ 	.short	(.L_1847 - .L_1846)
.L_1846:
        /*002c*/ 	.word	0x00000000
        /*0030*/ 	.short	0x0008
        /*0032*/ 	.short	0x0040
        /*0034*/ 	.byte	0x00, 0xf0, 0x11, 0x00


	//----- nvinfo : EIATTR_KPARAM_INFO
	.align		4
.L_1847:
        /*0038*/ 	.byte	0x04, 0x17
        /*003a*/ 	.short	(.L_1849 - .L_1848)
.L_1848:
        /*003c*/ 	.word	0x00000000
        /*0040*/ 	.short	0x0007
        /*0042*/ 	.short	0x0038
        /*0044*/ 	.byte	0x00, 0xf0, 0x21, 0x00


	//----- nvinfo : EIATTR_KPARAM_INFO
	.align		4
.L_1849:
        /*0048*/ 	.byte	0x04, 0x17
        /*004a*/ 	.short	(.L_1851 - .L_1850)
.L_1850:
        /*004c*/ 	.word	0x00000000
        /*0050*/ 	.short	0x0006
        /*0052*/ 	.short	0x0030
        /*0054*/ 	.byte	0x00, 0xf0, 0x21, 0x00


	//----- nvinfo : EIATTR_KPARAM_INFO
	.align		4
.L_1851:
        /*0058*/ 	.byte	0x04, 0x17
        /*005a*/ 	.short	(.L_1853 - .L_1852)
.L_1852:
        /*005c*/ 	.word	0x00000000
        /*0060*/ 	.short	0x0005
        /*0062*/ 	.short	0x0028
        /*0064*/ 	.byte	0x00, 0xf0, 0x21, 0x00


	//----- nvinfo : EIATTR_KPARAM_INFO
	.align		4
.L_1853:
        /*0068*/ 	.byte	0x04, 0x17
        /*006a*/ 	.short	(.L_1855 - .L_1854)
.L_1854:
        /*006c*/ 	.word	0x00000000
        /*0070*/ 	.short	0x0004
        /*0072*/ 	.short	0x0020
        /*0074*/ 	.byte	0x00, 0xf0, 0x21, 0x00


	//----- nvinfo : EIATTR_KPARAM_INFO
	.align		4
.L_1855:
        /*0078*/ 	.byte	0x04, 0x17
        /*007a*/ 	.short	(.L_1857 - .L_1856)
.L_1856:
        /*007c*/ 	.word	0x00000000
        /*0080*/ 	.short	0x0003
        /*0082*/ 	.short	0x0018
        /*0084*/ 	.byte	0x00, 0xf0, 0x21, 0x00


	//----- nvinfo : EIATTR_KPARAM_INFO
	.align		4
.L_1857:
        /*0088*/ 	.byte	0x04, 0x17
        /*008a*/ 	.short	(.L_1859 - .L_1858)
.L_1858:
        /*008c*/ 	.word	0x00000000
        /*0090*/ 	.short	0x0002
        /*0092*/ 	.short	0x0010
        /*0094*/ 	.byte	0x00, 0xf0, 0x21, 0x00


	//----- nvinfo : EIATTR_KPARAM_INFO
	.align		4
.L_1859:
        /*0098*/ 	.byte	0x04, 0x17
        /*009a*/ 	.short	(.L_1861 - .L_1860)
.L_1860:
        /*009c*/ 	.word	0x00000000
        /*00a0*/ 	.short	0x0001
        /*00a2*/ 	.short	0x0008
        /*00a4*/ 	.byte	0x00, 0xf0, 0x21, 0x00


	//----- nvinfo : EIATTR_KPARAM_INFO
	.align		4
.L_1861:
        /*00a8*/ 	.byte	0x04, 0x17
        /*00aa*/ 	.short	(.L_1863 - .L_1862)
.L_1862:
        /*00ac*/ 	.word	0x00000000
        /*00b0*/ 	.short	0x0000
        /*00b2*/ 	.short	0x0000
        /*00b4*/ 	.byte	0x00, 0xf0, 0x21, 0x00


	//----- nvinfo : EIATTR_SPARSE_MMA_MASK
	.align		4
.L_1863:
        /*00b8*/ 	.byte	0x03, 0x50
        /*00ba*/ 	.short	0x0000


	//----- nvinfo : EIATTR_MAXREG_COUNT
	.align		4
        /*00bc*/ 	.byte	0x03, 0x1b
        /*00be*/ 	.short	0x00ff


	//----- nvinfo : EIATTR_NUM_BARRIERS
	.align		4
        /*00c0*/ 	.byte	0x02, 0x4c
        /*00c2*/ 	.byte	0x01
	.zero		1


	//----- nvinfo : EIATTR_MERCURY_ISA_VERSION
	.align		4
        /*00c4*/ 	.byte	0x03, 0x5f
        /*00c6*/ 	.short	0x0101


	//----- nvinfo : EIATTR_COOP_GROUP_MASK_REGIDS
	.align		4
        /*00c8*/ 	.byte	0x04, 0x29
        /*00ca*/ 	.short	(.L_1865 - .L_1864)


	//   ....[0]....
.L_1864:
        /*00cc*/ 	.word	0xffffffff


	//   ....[1]....
        /*00d0*/ 	.word	0xffffffff


	//   ....[2]....
        /*00d4*/ 	.word	0xffffffff


	//   ....[3]....
        /*00d8*/ 	.word	0xffffffff


	//   ....[4]....
        /*00dc*/ 	.word	0xffffffff


	//   ....[5]....
        /*00e0*/ 	.word	0xffffffff


	//   ....[6]....
        /*00e4*/ 	.word	0xffffffff


	//   ....[7]....
        /*00e8*/ 	.word	0xffffffff


	//   ....[8]....
        /*00ec*/ 	.word	0xffffffff


	//   ....[9]....
        /*00f0*/ 	.word	0xffffffff


	//----- nvinfo : EIATTR_COOP_GROUP_INSTR_OFFSETS
	.align		4
.L_1865:
        /*00f4*/ 	.byte	0x04, 0x28
        /*00f6*/ 	.short	(.L_1867 - .L_1866)


	//   ....[0]....
.L_1866:
        /*00f8*/ 	.word	0x00000710


	//   ....[1]....
        /*00fc*/ 	.word	0x00000760


	//   ....[2]....
        /*0100*/ 	.word	0x000007b0


	//   ....[3]....
        /*0104*/ 	.word	0x000007e0


	//   ....[4]....
        /*0108*/ 	.word	0x00000800


	//   ....[5]....
        /*010c*/ 	.word	0x00000d20


	//   ....[6]....
        /*0110*/ 	.word	0x00000d60


	//   ....[7]....
        /*0114*/ 	.word	0x00000d90


	//   ....[8]....
        /*0118*/ 	.word	0x00000db0


	//   ....[9]....
        /*011c*/ 	.word	0x00000dd0


	//----- nvinfo : EIATTR_EXIT_INSTR_OFFSETS
	.align		4
.L_1867:
        /*0120*/ 	.byte	0x04, 0x1c
        /*0122*/ 	.short	(.L_1869 - .L_1868)


	//   ....[0]....
.L_1868:
        /*0124*/ 	.word	0x00001270


	//   ....[1]....
        /*0128*/ 	.word	0x00001490


	//----- nvinfo : EIATTR_CRS_STACK_SIZE
	.align		4
.L_1869:
        /*012c*/ 	.byte	0x04, 0x1e
        /*012e*/ 	.short	(.L_1871 - .L_1870)
.L_1870:
        /*0130*/ 	.word	0x00000000


	//----- nvinfo : EIATTR_CBANK_PARAM_SIZE
	.align		4
.L_1871:
        /*0134*/ 	.byte	0x03, 0x19
        /*0136*/ 	.short	0x004c


	//----- nvinfo : EIATTR_PARAM_CBANK
	.align		4
        /*0138*/ 	.byte	0x04, 0x0a
        /*013a*/ 	.short	(.L_1873 - .L_1872)
	.align		4
.L_1872:
        /*013c*/ 	.word	index@(.nv.constant0._ZN4vllm15rms_norm_kernelIN3c104HalfELi1ELi2EEEvPT_PKS3_lllllS6_fii)
        /*0140*/ 	.short	0x0210
        /*0142*/ 	.short	0x004c


	//----- nvinfo : EIATTR_SW_WAR
	.align		4
.L_1873:
        /*0144*/ 	.byte	0x04, 0x36
        /*0146*/ 	.short	(.L_1875 - .L_1874)
.L_1874:
        /*0148*/ 	.word	0x00000008
.L_1875:


//--------------------- .nv.info._ZN4vllm15rms_norm_kernelIN3c104HalfELi2ELi2EEEvPT_PKS3_lllllS6_fii --------------------------
	.section	.nv.info._ZN4vllm15rms_norm_kernelIN3c104HalfELi2ELi2EEEvPT_PKS3_lllllS6_fii,"",@"SHT_CUDA_INFO"
	.sectionflags	@""
	.align	4


	//----- nvinfo : EIATTR_CUDA_API_VERSION
	.align		4
        /*0000*/ 	.byte	0x04, 0x37
        /*0002*/ 	.short	(.L_1877 - .L_1876)
.L_1876:
        /*0004*/ 	.word	0x00000082


	//----- nvinfo : EIATTR_KPARAM_INFO
	.align		4
.L_1877:
        /*0008*/ 	.byte	0x04, 0x17
        /*000a*/ 	.short	(.L_1879 - .L_1878)
.L_1878:
        /*000c*/ 	.word	0x00000000
        /*0010*/ 	.short	0x000a
        /*0012*/ 	.short	0x0048
        /*0014*/ 	.byte	0x00, 0xf0, 0x11, 0x00


	//----- nvinfo : EIATTR_KPARAM_INFO
	.align		4
.L_1879:
        /*0018*/ 	.byte	0x04, 0x17
        /*001a*/ 	.short	(.L_1881 - .L_1880)
.L_1880:
        /*001c*/ 	.word	0x00000000
        /*0020*/ 	.short	0x0009
        /*0022*/ 	.short	0x0044
        /*0024*/ 	.byte	0x00, 0xf0, 0x11, 0x00


	//----- nvinfo : EIATTR_KPARAM_INFO
	.align		4
.L_1881:
        /*0028*/ 	.byte	0x04, 0x17
        /*002a*/ 	.short	(.L_1883 - .L_1882)
.L_1882:
        /*002c*/ 	.word	0x00000000
        /*0030*/ 	.short	0x0008
        /*0032*/ 	.short	0x0040
        /*0034*/ 	.byte	0x00, 0xf0, 0x11, 0x00


	//----- nvinfo : EIATTR_KPARAM_INFO
	.align		4
.L_1883:
        /*0038*/ 	.byte	0x04, 0x17
        /*003a*/ 	.short	(.L_1885 - .L_1884)
.L_1884:
        /*003c*/ 	.word	0x00000000
        /*0040*/ 	.short	0x0007
        /*0042*/ 	.short	0x0038
        /*0044*/ 	.byte	0x00, 0xf0, 0x21, 0x00


	//----- nvinfo : EIATTR_KPARAM_INFO
	.align		4
.L_1885:
        /*0048*/ 	.byte	0x04, 0x17
        /*004a*/ 	.short	(.L_1887 - .L_1886)
.L_1886:
        /*004c*/ 	.word	0x00000000
        /*0050*/ 	.short	0x0006
        /*0052*/ 	.short	0x0030
        /*0054*/ 	.byte	0x00, 0xf0, 0x21, 0x00


	//----- nvinfo : EIATTR_KPARAM_INFO
	.align		4
.L_1887:
        /*0058*/ 	.byte	0x04, 0x17
        /*005a*/ 	.short	(.L_1889 - .L_1888)
.L_1888:
        /*005c*/ 	.word	0x00000000
        /*0060*/ 	.short	0x0005
        /*0062*/ 	.short	0x0028
        /*0064*/ 	.byte	0x00, 0xf0, 0x21, 0x00


	//----- nvinfo : EIATTR_KPARAM_INFO
	.align		4
.L_1889:
        /*0068*/ 	.byte	0x04, 0x17
        /*006a*/ 	.short	(.L_1891 - .L_1890)
.L_1890:
        /*006c*/ 	.word	0x00000000
        /*0070*/ 	.short	0x0004
        /*0072*/ 	.short	0x0020
        /*0074*/ 	.byte	0x00, 0xf0, 0x21, 0x00


	//----- nvinfo : EIATTR_KPARAM_INFO
	.align		4
.L_1891:
        /*0078*/ 	.byte	0x04, 0x17
        /*007a*/ 	.short	(.L_1893 - .L_1892)
.L_1892:
        /*007c*/ 	.word	0x00000000
        /*0080*/ 	.short	0x0003
        /*0082*/ 	.short	0x0018
        /*0084*/ 	.byte	0x00, 0xf0, 0x21, 0x00


	//----- nvinfo : EIATTR_KPARAM_INFO
	.align		4
.L_1893:
        /*0088*/ 	.byte	0x04, 0x17
        /*008a*/ 	.short	(.L_1895 - .L_1894)
.L_1894:
        /*008c*/ 	.word	0x00000000
        /*0090*/ 	.short	0x0002
        /*0092*/ 	.short	0x0010
        /*0094*/ 	.byte	0x00, 0xf0, 0x21, 0x00


	//----- nvinfo : EIATTR_KPARAM_INFO
	.align		4
.L_1895:
        /*0098*/ 	.byte	0x04, 0x17
        /*009a*/ 	.short	(.L_1897 - .L_1896)
.L_1896:
        /*009c*/ 	.word	0x00000000
        /*00a0*/ 	.short	0x0001
        /*00a2*/ 	.short	0x0008
        /*00a4*/ 	.byte	0x00, 0xf0, 0x21, 0x00


	//----- nvinfo : EIATTR_KPARAM_INFO
	.align		4
.L_1897:
        /*00a8*/ 	.byte	0x04, 0x17
        /*00aa*/ 	.short	(.L_1899 - .L_1898)
.L_1898:
        /*00ac*/ 	.word	0x00000000
        /*00b0*/ 	.short	0x0000
        /*00b2*/ 	.short	0x0000
        /*00b4*/ 	.byte	0x00, 0xf0, 0x21, 0x00


	//----- nvinfo : EIATTR_SPARSE_MMA_MASK
	.align		4
.L_1899:
        /*00b8*/ 	.byte	0x03, 0x50
        /*00ba*/ 	.short	0x0000


	//----- nvinfo : EIATTR_MAXREG_COUNT
	.align		4
        /*00bc*/ 	.byte	0x03, 0x1b
        /*00be*/ 	.short	0x00ff


	//----- nvinfo : EIATTR_NUM_BARRIERS
	.align		4
        /*00c0*/ 	.byte	0x02, 0x4c
        /*00c2*/ 	.byte	0x01
	.zero		1


	//----- nvinfo : EIATTR_MERCURY_ISA_VERSION
	.align		4
        /*00c4*/ 	.byte	0x03, 0x5f
        /*00c6*/ 	.short	0x0101


	//----- nvinfo : EIATTR_COOP_GROUP_MASK_REGIDS
	.align		4
        /*00c8*/ 	.byte	0x04, 0x29
        /*00ca*/ 	.short	(.L_1901 - .L_1900)


	//   ....[0]....
.L_1900:
        /*00cc*/ 	.word	0xffffffff


	//   ....[1]....
        /*00d0*/ 	.word	0xffffffff


	//   ....[2]....
        /*00d4*/ 	.word	0xffffffff


	//   ....[3]....
        /*00d8*/ 	.word	0xffffffff


	//   ....[4]....
        /*00dc*/ 	.word	0xffffffff


	//   ....[5]....
        /*00e0*/ 	.word	0xffffffff


	//   ....[6]....
        /*00e4*/ 	.word	0xffffffff


	//   ....[7]....
        /*00e8*/ 	.word	0xffffffff


	//   ....[8]....
        /*00ec*/ 	.word	0xffffffff


	//   ....[9]....
        /*00f0*/ 	.word	0xffffffff


	//----- nvinfo : EIATTR_COOP_GROUP_INSTR_OFFSETS
	.align		4
.L_1901:
        /*00f4*/ 	.byte	0x04, 0x28
        /*00f6*/ 	.short	(.L_1903 - .L_1902)


	//   ....[0]....
.L_1902:
        /*00f8*/ 	.word	0x00000610


	//   ....[1]....
        /*00fc*/ 	.word	0x00000660


	//   ....[2]....
        /*0100*/ 	.word	0x000006b0


	//   ....[3]....
        /*0104*/ 	.word	0x000006e0


	//   ....[4]....
        /*0108*/ 	.word	0x00000700


	//   ....[5]....
        /*010c*/ 	.word	0x00000c20


	//   ....[6]....
        /*0110*/ 	.word	0x00000c60


	//   ....[7]....
        /*0114*/ 	.word	0x00000c90


	//   ....[8]....
        /*0118*/ 	.word	0x00000cb0


	//   ....[9]....
        /*011c*/ 	.word	0x00000cd0


	//----- nvinfo : EIATTR_EXIT_INSTR_OFFSETS
	.align		4
.L_1903:
        /*0120*/ 	.byte	0x04, 0x1c
        /*0122*/ 	.short	(.L_1905 - .L_1904)


	//   ....[0]....
.L_1904:
        /*0124*/ 	.word	0x00001190


	//   ....[1]....
        /*0128*/ 	.word	0x00001380


	//----- nvinfo : EIATTR_CRS_STACK_SIZE
	.align		4
.L_1905:
        /*012c*/ 	.byte	0x04, 0x1e
        /*012e*/ 	.short	(.L_1907 - .L_1906)
.L_1906:
        /*0130*/ 	.word	0x00000000


	//----- nvinfo : EIATTR_CBANK_PARAM_SIZE
	.align		4
.L_1907:
        /*0134*/ 	.byte	0x03, 0x19
        /*0136*/ 	.short	0x004c


	//----- nvinfo : EIATTR_PARAM_CBANK
	.align		4
        /*0138*/ 	.byte	0x04, 0x0a
        /*013a*/ 	.short	(.L_1909 - .L_1908)
	.align		4
.L_1908:
        /*013c*/ 	.word	index@(.nv.constant0._ZN4vllm15rms_norm_kernelIN3c104HalfELi2ELi2EEEvPT_PKS3_lllllS6_fii)
        /*0140*/ 	.short	0x0210
        /*0142*/ 	.short	0x004c


	//----- nvinfo : EIATTR_SW_WAR
	.align		4
.L_1909:
        /*0144*/ 	.byte	0x04, 0x36
        /*0146*/ 	.short	(.L_1911 - .L_1910)
.L_1910:
        /*0148*/ 	.word	0x00000008
.L_1911:


//--------------------- .nv.info._ZN4vllm15rms_norm_kernelIN3c104HalfELi4ELi2EEEvPT_PKS3_lllllS6_fii --------------------------
	.section	.nv.info._ZN4vllm15rms_norm_kernelIN3c104HalfELi4ELi2EEEvPT_PKS3_lllllS6_fii,"",@"SHT_CUDA_INFO"
	.sectionflags	@""
	.align	4


	//----- nvinfo : EIATTR_CUDA_API_VERSION
	.align		4
        /*0000*/ 	.byte	0x04, 0x37
        /*0002*/ 	.short	(.L_1913 - .L_1912)
.L_1912:
        /*0004*/ 	.word	0x00000082


	//----- nvinfo : EIATTR_KPARAM_INFO
	.align		4
.L_1913:
        /*0008*/ 	.byte	0x04, 0x17
        /*000a*/ 	.short	(.L_1915 - .L_1914)
.L_1914:
        /*000c*/ 	.word	0x00000000
        /*0010*/ 	.short	0x000a
        /*0012*/ 	.short	0x0048
        /*0014*/ 	.byte	0x00, 0xf0, 0x11, 0x00


	//----- nvinfo : EIATTR_KPARAM_INFO
	.align		4
.L_1915:
        /*0018*/ 	.byte	0x04, 0x17
        /*001a*/ 	.short	(.L_1917 - .L_1916)
.L_1916:
        /*001c*/ 	.word	0x00000000
        /*0020*/ 	.short	0x0009
        /*0022*/ 	.short	0x0044
        /*0024*/ 	.byte	0x00, 0xf0, 0x11, 0x00


	//----- nvinfo : EIATTR_KPARAM_INFO
	.align		4
.L_1917:
        /*0028*/ 	.byte	0x04, 0x17
        /*002a*/ 	.short	(.L_1919 - .L_1918)
.L_1918:
        /*002c*/ 	.word	0x00000000
        /*0030*/ 	.short	0x0008
        /*0032*/ 	.short	0x0040
        /*0034*/ 	.byte	0x00, 0xf0, 0x11, 0x00


	//----- nvinfo : EIATTR_KPARAM_INFO
	.align		4
.L_1919:
        /*0038*/ 	.byte	0x04, 0x17
        /*003a*/ 	.short	(.L_1921 - .L_1920)
.L_1920:
        /*003c*/ 	.word	0x00000000
        /*0040*/ 	.short	0x0007
        /*0042*/ 	.short	0x0038
        /*0044*/ 	.byte	0x00, 0xf0, 0x21, 0x00


	//----- nvinfo : EIATTR_KPARAM_INFO
	.align		4
.L_1921:
        /*0048*/ 	.byte	0x04, 0x17
        /*004a*/ 	.short	(.L_1923 - .L_1922)
.L_1922:
        /*004c*/ 	.word	0x00000000
        /*0050*/ 	.short	0x0006
        /*0052*/ 	.short	0x0030
        /*0054*/ 	.byte	0x00, 0xf0, 0x21, 0x00


	//----- nvinfo : EIATTR_KPARAM_INFO
	.align		4
.L_1923:
        /*0058*/ 	.byte	0x04, 0x17
        /*005a*/ 	.short	(.L_1925 - .L_1924)
.L_1924:
        /*005c*/ 	.word	0x00000000
        /*0060*/ 	.short	0x0005
        /*0062*/ 	.short	0x0028
        /*0064*/ 	.byte	0x00, 0xf0, 0x21, 0x00


	//----- nvinfo : EIATTR_KPARAM_INFO
	.align		4
.L_1925:
        /*0068*/ 	.byte	0x04, 0x17
        /*006a*/ 	.short	(.L_1927 - .L_1926)
.L_1926:
        /*006c*/ 	.word	0x00000000
        /*0070*/ 	.short	0x0004
        /*0072*/ 	.short	0x0020
        /*0074*/ 	.byte	0x00, 0xf0, 0x21, 0x00


	//----- nvinfo : EIATTR_KPARAM_INFO
	.align		4
.L_1927:
        /*0078*/ 	.byte	0x04, 0x17
        /*007a*/ 	.short	(.L_1929 - .L_1928)
.L_1928:
        /*007c*/ 	.word	0x00000000
        /*0080*/ 	.short	0x0003
        /*0082*/ 	.short	0x0018
        /*0084*/ 	.byte	0x00, 0xf0, 0x21, 0x00


	//----- nvinfo : EIATTR_KPARAM_INFO
	.align		4
.L_1929:
        /*0088*/ 	.byte	0x04, 0x17
        /*008a*/ 	.short	(.L_1931 - .L_1930)
.L_1930:
        /*008c*/ 	.word	0x00000000
        /*0090*/ 	.short	0x0002
        /*0092*/ 	.short	0x0010
        /*0094*/ 	.byte	0x00, 0xf0, 0x21, 0x00


	//----- nvinfo : EIATTR_KPARAM_INFO
	.align		4
.L_1931:
        /*0098*/ 	.byte	0x04, 0x17
        /*009a*/ 	.short	(.L_1933 - .L_1932)
.L_1932:
        /*009c*/ 	.word	0x00000000
        /*00a0*/ 	.short	0x0001
        /*00a2*/ 	.short	0x0008
        /*00a4*/ 	.byte	0x00, 0xf0, 0x21, 0x00


	//----- nvinfo : EIATTR_KPARAM_INFO
	.align		4
.L_1933:
        /*00a8*/ 	.byte	0x04, 0x17
        /*00aa*/ 	.short	(.L_1935 - .L_1934)
.L_1934:
        /*00ac*/ 	.word	0x00000000
        /*00b0*/ 	.short	0x0000
        /*00b2*/ 	.short	0x0000
        /*00b4*/ 	.byte	0x00, 0xf0, 0x21, 0x00


	//----- nvinfo : EIATTR_SPARSE_MMA_MASK
	.align		4
.L_1935:
        /*00b8*/ 	.byte	0x03, 0x50
        /*00ba*/ 	.short	0x0000


	//----- nvinfo : EIATTR_MAXREG_COUNT
	.align		4
        /*00bc*/ 	.byte	0x03, 0x1b
        /*00be*/ 	.short	0x00ff


	//----- nvinfo : EIATTR_NUM_BARRIERS
	.align		4
        /*00c0*/ 	.byte	0x02, 0x4c
        /*00c2*/ 	.byte	0x01
	.zero		1


	//----- nvinfo : EIATTR_MERCURY_ISA_VERSION
	.align		4
        /*00c4*/ 	.byte	0x03, 0x5f
        /*00c6*/ 	.short	0x0101


	//----- nvinfo : EIATTR_COOP_GROUP_MASK_REGIDS
	.align		4
        /*00c8*/ 	.byte	0x04, 0x29
        /*00ca*/ 	.short	(.L_1937 - .L_1936)


	//   ....[0]....
.L_1936:
        /*00cc*/ 	.word	0xffffffff


	//   ....[1]....
        /*00d0*/ 	.word	0xffffffff


	//   ....[2]....
        /*00d4*/ 	.word	0xffffffff


	//   ....[3]....
        /*00d8*/ 	.word	0xffffffff


	//   ....[4]....
        /*00dc*/ 	.word	0xffffffff


	//   ....[5]....
        /*00e0*/ 	.word	0xffffffff


	//   ....[6]....
        /*00e4*/ 	.word	0xffffffff


	//   ....[7]....
        /*00e8*/ 	.word	0xffffffff


	//   ....[8]....
        /*00ec*/ 	.word	0xffffffff


	//   ....[9]....
        /*00f0*/ 	.word	0xffffffff


	//----- nvinfo : EIATTR_COOP_GROUP_INSTR_OFFSETS
	.align		4
.L_1937:
        /*00f4*/ 	.byte	0x04, 0x28
        /*00f6*/ 	.short	(.L_1939 - .L_1938)


	//   ....[0]....
.L_1938:
        /*00f8*/ 	.word	0x000006d0


	//   ....[1]....
        /*00fc*/ 	.word	0x00000720


	//   ....[2]....
        /*0100*/ 	.word	0x00000770


	//   ....[3]....
        /*0104*/ 	.word	0x000007a0


	//   ....[4]....
        /*0108*/ 	.word	0x000007c0


	//   ....[5]....
        /*010c*/ 	.word	0x00000ce0


	//   ....[6]....
        /*0110*/ 	.word	0x00000d20


	//   ....[7]....
        /*0114*/ 	.word	0x00000d50


	//   ....[8]....
        /*0118*/ 	.word	0x00000d70


	//   ....[9]....
        /*011c*/ 	.word	0x00000d90


	//----- nvinfo : EIATTR_EXIT_INSTR_OFFSETS
	.align		4
.L_1939:
        /*0120*/ 	.byte	0x04, 0x1c
        /*0122*/ 	.short	(.L_1941 - .L_1940)


	//   ....[0]....
.L_1940:
        /*0124*/ 	.word	0x00001260


	//   ....[1]....
        /*0128*/ 	.word	0x00001520


	//----- nvinfo : EIATTR_CRS_STACK_SIZE
	.align		4
.L_1941:
        /*012c*/ 	.byte	0x04, 0x1e
        /*012e*/ 	.short	(.L_1943 - .L_1942)
.L_1942:
        /*0130*/ 	.word	0x00000000


	//----- nvinfo : EIATTR_CBANK_PARAM_SIZE
	.align		4
.L_1943:
        /*0134*/ 	.byte	0x03, 0x19
        /*0136*/ 	.short	0x004c


	//----- nvinfo : EIATTR_PARAM_CBANK
	.align		4
        /*0138*/ 	.byte	0x04, 0x0a
        /*013a*/ 	.short	(.L_1945 - .L_1944)
	.align		4
.L_1944:
        /*013c*/ 	.word	index@(.nv.constant0._ZN4vllm15rms_norm_kernelIN3c104HalfELi4ELi2EEEvPT_PKS3_lllllS6_fii)
        /*0140*/ 	.short	0x0210
        /*0142*/ 	.short	0x004c


	//----- nvinfo : EIATTR_SW_WAR
	.align		4
.L_1945:
        /*0144*/ 	.byte	0x04, 0x36
        /*0146*/ 	.short	(.L_1947 - .L_1946)
.L_1946:
        /*0148*/ 	.word	0x00000008
.L_1947:


//--------------------- .nv.info._ZN4vllm15rms_norm_kernelIN3c104HalfELi8ELi2EEEvPT_PKS3_lllllS6_fii --------------------------
	.section	.nv.info._ZN4vllm15rms_norm_kernelIN3c104HalfELi8ELi2EEEvPT_PKS3_lllllS6_fii,"",@"SHT_CUDA_INFO"
	.sectionflags	@""
	.align	4


	//----- nvinfo : EIATTR_CUDA_API_VERSION
	.align		4
        /*0000*/ 	.byte	0x04, 0x37
        /*0002*/ 	.short	(.L_1949 - .L_1948)
.L_1948:
        /*0004*/ 	.word	0x00000082


	//----- nvinfo : EIATTR_KPARAM_INFO
	.align		4
.L_1949:
        /*0008*/ 	.byte	0x04, 0x17
        /*000a*/ 	.short	(.L_1951 - .L_1950)
.L_1950:
        /*000c*/ 	.word	0x00000000
        /*0010*/ 	.short	0x000a
        /*0012*/ 	.short	0x0048
        /*0014*/ 	.byte	0x00, 0xf0, 0x11, 0x00


	//----- nvinfo : EIATTR_KPARAM_INFO
	.align		4
.L_1951:
        /*0018*/ 	.byte	0x04, 0x17
        /*001a*/ 	.short	(.L_1953 - .L_1952)
.L_1952:
        /*001c*/ 	.word	0x00000000
        /*0020*/ 	.short	0x0009
        /*0022*/ 	.short	0x0044
        /*0024*/ 	.byte	0x00, 0xf0, 0x11, 0x00


	//----- nvinfo : EIATTR_KPARAM_INFO
	.align		4
.L_1953:
        /*0028*/ 	.byte	0x04, 0x17
        /*002a*/ 	.short	(.L_1955 - .L_1954)
.L_1954:
        /*002c*/ 	.word	0x00000000
        /*0030*/ 	.short	0x0008
        /*0032*/ 	.short	0x0040
        /*0034*/ 	.byte	0x00, 0xf0, 0x11, 0x00


	//----- nvinfo : EIATTR_KPARAM_INFO
	.align		4
.L_1955:
        /*0038*/ 	.byte	0x04, 0x17
        /*003a*/ 	.short	(.L_1957 - .L_1956)
.L_1956:
        /*003c*/ 	.word	0x00000000
        /*0040*/ 	.short	0x0007
        /*0042*/ 	.short	0x0038
        /*0044*/ 	.byte	0x00, 0xf0, 0x21, 0x00


	//----- nvinfo : EIATTR_KPARAM_INFO
	.align		4
.L_1957:
        /*0048*/ 	.byte	0x04, 0x17
        /*004a*/ 	.short	(.L_1959 - .L_1958)
.L_1958:
        /*004c*/ 	.word	0x00000000
        /*0050*/ 	.short	0x0006
        /*0052*/ 	.short	0x0030
        /*0054*/ 	.byte	0x00, 0xf0, 0x21, 0x00


	//----- nvinfo : EIATTR_KPARAM_INFO
	.align		4
.L_1959:
        /*0058*/ 	.byte	0x04, 0x17
        /*005a*/ 	.short	(.L_1961 - .L_1960)
.L_1960:
        /*005c*/ 	.word	0x00000000
        /*0060*/ 	.short	0x0005
        /*0062*/ 	.short	0x0028
        /*0064*/ 	.byte	0x00, 0xf0, 0x21, 0x00


	//----- nvinfo : EIATTR_KPARAM_INFO
	.align		4
.L_1961:
        /*0068*/ 	.byte	0x04, 0x17
        /*006a*/ 	.short	(.L_1963 - .L_1962)
.L_1962:
        /*006c*/ 	.word	0x00000000
        /*0070*/ 	.short	0x0004
        /*0072*/ 	.short	0x0020
        /*0074*/ 	.byte	0x00, 0xf0, 0x21, 0x00


	//----- nvinfo : EIATTR_KPARAM_INFO
	.align		4
.L_1963:
        /*0078*/ 	.byte	0x04, 0x17
        /*007a*/ 	.short	(.L_1965 - .L_1964)
.L_1964:
        /*007c*/ 	.word	0x00000000
        /*0080*/ 	.short	0x0003
        /*0082*/ 	.short	0x0018
        /*0084*/ 	.byte	0x00, 0xf0, 0x21, 0x00


	//----- nvinfo : EIATTR_KPARAM_INFO
	.align		4
.L_1965:
        /*0088*/ 	.byte	0x04, 0x17
        /*008a*/ 	.short	(.L_1967 - .L_1966)
.L_1966:
        /*008c*/ 	.word	0x00000000
        /*0090*/ 	.short	0x0002
        /*0092*/ 	.short	0x0010
        /*0094*/ 	.byte	0x00, 0xf0, 0x21, 0x00


	//----- nvinfo : EIATTR_KPARAM_INFO
	.align		4
.L_1967:
        /*0098*/ 	.byte	0x04, 0x17
        /*009a*/ 	.short	(.L_1969 - .L_1968)
.L_1968:
        /*009c*/ 	.word	0x00000000
        /*00a0*/ 	.short	0x0001
        /*00a2*/ 	.short	0x0008
        /*00a4*/ 	.byte	0x00, 0xf0, 0x21, 0x00


	//----- nvinfo : EIATTR_KPARAM_INFO
	.align		4
.L_1969:
        /*00a8*/ 	.byte	0x04, 0x17
        /*00aa*/ 	.short	(.L_1971 - .L_1970)
.L_1970:
        /*00ac*/ 	.word	0x00000000
        /*00b0*/ 	.short	0x0000
        /*00b2*/ 	.short	0x0000
        /*00b4*/ 	.byte	0x00, 0xf0, 0x21, 0x00


	//----- nvinfo : EIATTR_SPARSE_MMA_MASK
	.align		4
.L_1971:
        /*00b8*/ 	.byte	0x03, 0x50
        /*00ba*/ 	.short	0x0000


	//----- nvinfo : EIATTR_MAXREG_COUNT
	.align		4
        /*00bc*/ 	.byte	0x03, 0x1b
        /*00be*/ 	.short	0x00ff


	//----- nvinfo : EIATTR_NUM_BARRIERS
	.align		4
        /*00c0*/ 	.byte	0x02, 0x4c
        /*00c2*/ 	.byte	0x01
	.zero		1


	//----- nvinfo : EIATTR_MERCURY_ISA_VERSION
	.align		4
        /*00c4*/ 	.byte	0x03, 0x5f
        /*00c6*/ 	.short	0x0101


	//----- nvinfo : EIATTR_COOP_GROUP_MASK_REGIDS
	.align		4
        /*00c8*/ 	.byte	0x04, 0x29
        /*00ca*/ 	.short	(.L_1973 - .L_1972)


	//   ....[0]....
.L_1972:
        /*00cc*/ 	.word	0xffffffff


	//   ....[1]....
        /*00d0*/ 	.word	0xffffffff


	//   ....[2]....
        /*00d4*/ 	.word	0xffffffff


	//   ....[3]....
        /*00d8*/ 	.word	0xffffffff


	//   ....[4]....
        /*00dc*/ 	.word	0xffffffff


	//   ....[5]....
        /*00e0*/ 	.word	0xffffffff


	//   ....[6]....
        /*00e4*/ 	.word	0xffffffff


	//   ....[7]....
        /*00e8*/ 	.word	0xffffffff


	//   ....[8]....
        /*00ec*/ 	.word	0xffffffff


	//   ....[9]....
        /*00f0*/ 	.word	0xffffffff


	//----- nvinfo : EIATTR_COOP_GROUP_INSTR_OFFSETS
	.align		4
.L_1973:
        /*00f4*/ 	.byte	0x04, 0x28
        /*00f6*/ 	.short	(.L_1975 - .L_1974)


	//   ....[0]....
.L_1974:
        /*00f8*/ 	.word	0x00000820


	//   ....[1]....
        /*00fc*/ 	.word	0x00000870


	//   ....[2]....
        /*0100*/ 	.word	0x000008c0


	//   ....[3]....
        /*0104*/ 	.word	0x000008e0


	//   ....[4]....
        /*0108*/ 	.word	0x00000900


	//   ....[5]....
        /*010c*/ 	.word	0x00000e20


	//   ....[6]....
        /*0110*/ 	.word	0x00000e60


	//   ....[7]....
        /*0114*/ 	.word	0x00000e90


	//   ....[8]....
        /*0118*/ 	.word	0x00000eb0


	//   ....[9]....
        /*011c*/ 	.word	0x00000ed0


	//----- nvinfo : EIATTR_EXIT_INSTR_OFFSETS
	.align		4
.L_1975:
        /*0120*/ 	.byte	0x04, 0x1c
        /*0122*/ 	.short	(.L_1977 - .L_1976)


	//   ....[0]....
.L_1976:
        /*0124*/ 	.word	0x000013a0


	//   ....[1]....
        /*0128*/ 	.word	0x00001800


	//----- nvinfo : EIATTR_CRS_STACK_SIZE
	.align		4
.L_1977:
        /*012c*/ 	.byte	0x04, 0x1e
        /*012e*/ 	.short	(.L_1979 - .L_1978)
.L_1978:
        /*0130*/ 	.word	0x00000000


	//----- nvinfo : EIATTR_CBANK_PARAM_SIZE
	.align		4
.L_1979:
        /*0134*/ 	.byte	0x03, 0x19
        /*0136*/ 	.short	0x004c


	//----- nvinfo : EIATTR_PARAM_CBANK
	.align		4
        /*0138*/ 	.byte	0x04, 0x0a
        /*013a*/ 	.short	(.L_1981 - .L_1980)
	.align		4
.L_1980:
        /*013c*/ 	.word	index@(.nv.constant0._ZN4vllm15rms_norm_kernelIN3c104HalfELi8ELi2EEEvPT_PKS3_lllllS6_fii)
        /*0140*/ 	.short	0x0210
        /*0142*/ 	.short	0x004c


	//----- nvinfo : EIATTR_SW_WAR
	.align		4
.L_1981:
        /*0144*/ 	.byte	0x04, 0x36
        /*0146*/ 	.short	(.L_1983 - .L_1982)
.L_1982:
        /*0148*/ 	.word	0x00000008
.L_1983:


//--------------------- .nv.info._ZN4vllm15rms_norm_kernelIN3c104HalfELi16ELi2EEEvPT_PKS3_lllllS6_fii --------------------------
	.section	.nv.info._ZN4vllm15rms_norm_kernelIN3c104HalfELi16ELi2EEEvPT_PKS3_lllllS6_fii,"",@"SHT_CUDA_INFO"
	.sectionflags	@""
	.align	4


	//----- nvinfo : EIATTR_CUDA_API_VERSION
	.align		4
        /*0000*/ 	.byte	0x04, 0x37
        /*0002*/ 	.short	(.L_1985 - .L_1984)
.L_1984:
        /*0004*/ 	.word	0x00000082


	//----- nvinfo : EIATTR_KPARAM_INFO
	.align		4
.L_1985:
        /*0008*/ 	.byte	0x04, 0x17
        /*000a*/ 	.short	(.L_1987 - .L_1986)
.L_1986:
        /*000c*/ 	.word	0x00000000
        /*0010*/ 	.short	0x000a
        /*0012*/ 	.short	0x0048
        /*0014*/ 	.byte	0x00, 0xf0, 0x11, 0x00


	//----- nvinfo : EIATTR_KPARAM_INFO
	.align		4
.L_1987:
        /*0018*/ 	.byte	0x04, 0x17
        /*001a*/ 	.short	(.L_1989 - .L_1988)
.L_1988:
        /*001c*/ 	.word	0x00000000
        /*0020*/ 	.short	0x0009
        /*0022*/ 	.short	0x0044
        /*0024*/ 	.byte	0x00, 0xf0, 0x11, 0x00


	//----- nvinfo : EIATTR_KPARAM_INFO
	.align		4
.L_1989:
        /*0028*/ 	.byte	0x04, 0x17
        /*002a*/ 	.short	(.L_1991 - .L_1990)
.L_1990:
        /*002c*/ 	.word	0x00000000
        /*0030*/ 	.short	0x0008
        /*0032*/ 	.short	0x0040
        /*0034*/ 	.byte	0x00, 0xf0, 0x11, 0x00


	//----- nvinfo : EIATTR_KPARAM_INFO
	.align		4
.L_1991:
        /*0038*/ 	.byte	0x04, 0x17
        /*003a*/ 	.short	(.L_1993 - .L_1992)
.L_1992:
        /*003c*/ 	.word	0x00000000
        /*0040*/ 	.short	0x0007
        /*0042*/ 	.short	0x0038
        /*0044*/ 	.byte	0x00, 0xf0, 0x21, 0x00


	//----- nvinfo : EIATTR_KPARAM_INFO
	.align		4
.L_1993:
        /*0048*/ 	.byte	0x04, 0x17
        /*004a*/ 	.short	(.L_1995 - .L_1994)
.L_1994:
        /*004c*/ 	.word	0x00000000
        /*0050*/ 	.short	0x0006
        /*0052*/ 	.short	0x0030
        /*0054*/ 	.byte	0x00, 0xf0, 0x21, 0x00


	//----- nvinfo : EIATTR_KPARAM_INFO
	.align		4
.L_1995:
        /*0058*/ 	.byte	0x04, 0x17
        /*005a*/ 	.short	(.L_1997 - .L_1996)
.L_1996:
        /*005c*/ 	.word	0x00000000
        /*0060*/ 	.short	0x0005
        /*0062*/ 	.short	0x0028
        /*0064*/ 	.byte	0x00, 0xf0, 0x21, 0x00


	//----- nvinfo : EIATTR_KPARAM_INFO
	.align		4
.L_1997:
        /*0068*/ 	.byte	0x04, 0x17
        /*006a*/ 	.short	(.L_1999 - .L_1998)
.L_1998:
        /*006c*/ 	.word	0x00000000
        /*0070*/ 	.short	0x0004
        /*0072*/ 	.short	0x0020
        /*0074*/ 	.byte	0x00, 0xf0, 0x21, 0x00


	//----- nvinfo : EIATTR_KPARAM_INFO
	.align		4
.L_1999:
        /*0078*/ 	.byte	0x04, 0x17
        /*007a*/ 	.short	(.L_2001 - .L_2000)
.L_2000:
        /*007c*/ 	.word	0x00000000
        /*0080*/ 	.short	0x0003
        /*0082*/ 	.short	0x0018
        /*0084*/ 	.byte	0x00, 0xf0, 0x21, 0x00


	//----- nvinfo : EIATTR_KPARAM_INFO
	.align		4
.L_2001:
        /*0088*/ 	.byte	0x04, 0x17
        /*008a*/ 	.short	(.L_2003 - .L_2002)
.L_2002:
        /*008c*/ 	.word	0x00000000
        /*0090*/ 	.short	0x0002
        /*0092*/ 	.short	0x0010
        /*0094*/ 	.byte	0x00, 0xf0, 0x21, 0x00


	//----- nvinfo : EIATTR_KPARAM_INFO
	.align		4
.L_2003:
        /*0098*/ 	.byte	0x04, 0x17
        /*009a*/ 	.short	(.L_2005 - .L_2004)
.L_2004:
        /*009c*/ 	.word	0x00000000
        /*00a0*/ 	.short	0x0001
        /*00a2*/ 	.short	0x0008
        /*00a4*/ 	.byte	0x00, 0xf0, 0x21, 0x00


	//----- nvinfo : EIATTR_KPARAM_INFO
	.align		4
.L_2005:
        /*00a8*/ 	.byte	0x04, 0x17
        /*00aa*/ 	.short	(.L_2007 - .L_2006)
.L_2006:
        /*00ac*/ 	.word	0x00000000
        /*00b0*/ 	.short	0x0000
        /*00b2*/ 	.short	0x0000
        /*00b4*/ 	.byte	0x00, 0xf0, 0x21, 0x00


	//----- nvinfo : EIATTR_SPARSE_MMA_MASK
	.align		4
.L_2007:
        /*00b8*/ 	.byte	0x03, 0x50
        /*00ba*/ 	.short	0x0000


	//----- nvinfo : EIATTR_MAXREG_COUNT
	.align		4
        /*00bc*/ 	.byte	0x03, 0x1b
        /*00be*/ 	.short	0x00ff


	//----- nvinfo : EIATTR_NUM_BARRIERS
	.align		4
        /*00c0*/ 	.byte	0x02, 0x4c
        /*00c2*/ 	.byte	0x01
	.zero		1


	//----- nvinfo : EIATTR_MERCURY_ISA_VERSION
	.align		4
        /*00c4*/ 	.byte	0x03, 0x5f
        /*00c6*/ 	.short	0x0101


	//----- nvinfo : EIATTR_COOP_GROUP_MASK_REGIDS
	.align		4
        /*00c8*/ 	.byte	0x04, 0x29
        /*00ca*/ 	.short	(.L_2009 - .L_2008)


	//   ....[0]....
.L_2008:
        /*00cc*/ 	.word	0xffffffff


	//   ....[1]....
        /*00d0*/ 	.word	0xffffffff


	//   ....[2]....
        /*00d4*/ 	.word	0xffffffff


	//   ....[3]....
        /*00d8*/ 	.word	0xffffffff


	//   ....[4]....
        /*00dc*/ 	.word	0xffffffff


	//   ....[5]....
        /*00e0*/ 	.word	0xffffffff


	//   ....[6]....
        /*00e4*/ 	.word	0xffffffff


	//   ....[7]....
        /*00e8*/ 	.word	0xffffffff


	//   ....[8]....
        /*00ec*/ 	.word	0xffffffff


	//   ....[9]....
        /*00f0*/ 	.word	0xffffffff


	//----- nvinfo : EIATTR_COOP_GROUP_INSTR_OFFSETS
	.align		4
.L_2009:
        /*00f4*/ 	.byte	0x04, 0x28
        /*00f6*/ 	.short	(.L_2011 - .L_2010)


	//   ....[0]....
.L_2010:
        /*00f8*/ 	.word	0x00000ab0


	//   ....[1]....
        /*00fc*/ 	.word	0x00000b10


	//   ....[2]....
        /*0100*/ 	.word	0x00000b50


	//   ....[3]....
        /*0104*/ 	.word	0x00000b70


	//   ....[4]....
        /*0108*/ 	.word	0x00000b90


	//   ....[5]....
        /*010c*/ 	.word	0x000010b0


	//   ....[6]....
        /*0110*/ 	.word	0x000010f0


	//   ....[7]....
        /*0114*/ 	.word	0x00001120


	//   ....[8]....
        /*0118*/ 	.word	0x00001140


	//   ....[9]....
        /*011c*/ 	.word	0x00001160


	//----- nvinfo : EIATTR_EXIT_INSTR_OFFSETS
	.align		4
.L_2011:
        /*0120*/ 	.byte	0x04, 0x1c
        /*0122*/ 	.short	(.L_2013 - .L_2012)


	//   ....[0]....
.L_2012:
        /*0124*/ 	.word	0x00001630


	//   ....[1]....
        /*0128*/ 	.word	0x00001e00


	//----- nvinfo : EIATTR_CRS_STACK_SIZE
	.align		4
.L_2013:
        /*012c*/ 	.byte	0x04, 0x1e
        /*012e*/ 	.short	(.L_2015 - .L_2014)
.L_2014:
        /*0130*/ 	.word	0x00000000


	//----- nvinfo : EIATTR_CBANK_PARAM_SIZE
	.align		4
.L_2015:
        /*0134*/ 	.byte	0x03, 0x19
        /*0136*/ 	.short	0x004c


	//----- nvinfo : EIATTR_PARAM_CBANK
	.align		4
        /*0138*/ 	.byte	0x04, 0x0a
        /*013a*/ 	.short	(.L_2017 - .L_2016)
	.align		4
.L_2016:
        /*013c*/ 	.word	index@(.nv.constant0._ZN4vllm15rms_norm_kernelIN3c104HalfELi16ELi2EEEvPT_PKS3_lllllS6_fii)
        /*0140*/ 	.short	0x0210
        /*0142*/ 	.short	0x004c


	//----- nvinfo : EIATTR_SW_WAR
	.align		4
.L_2017:
        /*0144*/ 	.byte	0x04, 0x36
        /*0146*/ 	.short	(.L_2019 - .L_2018)
.L_2018:
        /*0148*/ 	.word	0x00000008
.L_2019:


//--------------------- .nv.info._ZN4vllm15rms_norm_kernelIfLi1ELi2EEEvPT_PKS1_lllllS4_fii --------------------------
	.section	.nv.info._ZN4vllm15rms_norm_kernelIfLi1ELi2EEEvPT_PKS1_lllllS4_fii,"",@"SHT_CUDA_INFO"
	.sectionflags	@""
	.align	4


	//----- nvinfo : EIATTR_CUDA_API_VERSION
	.align		4
        /*0000*/ 	.byte	0x04, 0x37
        /*0002*/ 	.short	(.L_2021 - .L_2020)
.L_2020:
        /*0004*/ 	.word	0x00000082


	//----- nvinfo : EIATTR_KPARAM_INFO
	.align		4
.L_2021:
        /*0008*/ 	.byte	0x04, 0x17
        /*000a*/ 	.short	(.L_2023 - .L_2022)
.L_2022:
        /*000c*/ 	.word	0x00000000
        /*0010*/ 	.short	0x000a
        /*0012*/ 	.short	0x0048
        /*0014*/ 	.byte	0x00, 0xf0, 0x11, 0x00


	//----- nvinfo : EIATTR_KPARAM_INFO
	.align		4
.L_2023:
        /*0018*/ 	.byte	0x04, 0x17
        /*001a*/ 	.short	(.L_2025 - .L_2024)
.L_2024:
        /*001c*/ 	.word	0x00000000
        /*0020*/ 	.short	0x0009
        /*0022*/ 	.short	0x0044
        /*0024*/ 	.byte	0x00, 0xf0, 0x11, 0x00


	//----- nvinfo : EIATTR_KPARAM_INFO
	.align		4
.L_2025:
        /*0028*/ 	.byte	0x04, 0x17
        /*002a*/ 	.short	(.L_2027 - .L_2026)
.L_2026:
        /*002c*/ 	.word	0x00000000
        /*0030*/ 	.short	0x0008
        /*0032*/ 	.short	0x0040
        /*0034*/ 	.byte	0x00, 0xf0, 0x11, 0x00


	//----- nvinfo : EIATTR_KPARAM_INFO
	.align		4
.L_2027:
        /*0038*/ 	.byte	0x04, 0x17
        /*003a*/ 	.short	(.L_2029 - .L_2028)
.L_2028:
        /*003c*/ 	.word	0x00000000
        /*0040*/ 	.short	0x0007
        /*0042*/ 	.short	0x0038
        /*0044*/ 	.byte	0x00, 0xf0, 0x21, 0x00


	//----- nvinfo : EIATTR_KPARAM_INFO
	.align		4
.L_2029:
        /*0048*/ 	.byte	0x04, 0x17
        /*004a*/ 	.short	(.L_2031 - .L_2030)
.L_2030:
        /*004c*/ 	.word	0x00000000
        /*0050*/ 	.short	0x0006
        /*0052*/ 	.short	0x0030
        /*0054*/ 	.byte	0x00, 0xf0, 0x21, 0x00


	//----- nvinfo : EIATTR_KPARAM_INFO
	.align		4
.L_2031:
        /*0058*/ 	.byte	0x04, 0x17
        /*005a*/ 	.short	(.L_2033 - .L_2032)
.L_2032:
        /*005c*/ 	.word	0x00000000
        /*0060*/ 	.short	0x0005
        /*0062*/ 	.short	0x0028
        /*0064*/ 	.byte	0x00, 0xf0, 0x21, 0x00


	//----- nvinfo : EIATTR_KPARAM_INFO
	.align		4
.L_2033:
        /*0068*/ 	.byte	0x04, 0x17
        /*006a*/ 	.short	(.L_2035 - .L_2034)
.L_2034:
        /*006c*/ 	.word	0x00000000
        /*0070*/ 	.short	0x0004
        /*0072*/ 	.short	0x0020
        /*0074*/ 	.byte	0x00, 0xf0, 0x21, 0x00


	//----- nvinfo : EIATTR_KPARAM_INFO
	.align		4
.L_2035:
        /*0078*/ 	.byte	0x04, 0x17
        /*007a*/ 	.short	(.L_2037 - .L_2036)
.L_2036:
        /*007c*/ 	.word	0x00000000
        /*0080*/ 	.short	0x0003
        /*0082*/ 	.short	0x0018
        /*0084*/ 	.byte	0x00, 0xf0, 0x21, 0x00


	//----- nvinfo : EIATTR_KPARAM_INFO
	.align		4
.L_2037:
        /*0088*/ 	.byte	0x04, 0x17
        /*008a*/ 	.short	(.L_2039 - .L_2038)
.L_2038:
        /*008c*/ 	.word	0x00000000
        /*0090*/ 	.short	0x0002
        /*0092*/ 	.short	0x0010
        /*0094*/ 	.byte	0x00, 0xf0, 0x21, 0x00


	//----- nvinfo : EIATTR_KPARAM_INFO
	.align		4
.L_2039:
        /*0098*/ 	.byte	0x04, 0x17
        /*009a*/ 	.short	(.L_2041 - .L_2040)
.L_2040:
        /*009c*/ 	.word	0x00000000
        /*00a0*/ 	.short	0x0001
        /*00a2*/ 	.short	0x0008
        /*00a4*/ 	.byte	0x00, 0xf0, 0x21, 0x00


	//----- nvinfo : EIATTR_KPARAM_INFO
	.align		4
.L_2041:
        /*00a8*/ 	.byte	0x04, 0x17
        /*00aa*/ 	.short	(.L_2043 - .L_2042)
.L_2042:
        /*00ac*/ 	.word	0x00000000
        /*00b0*/ 	.short	0x0000
        /*00b2*/ 	.short	0x0000
        /*00b4*/ 	.byte	0x00, 0xf0, 0x21, 0x00


	//----- nvinfo : EIATTR_SPARSE_MMA_MASK
	.align		4
.L_2043:
        /*00b8*/ 	.byte	0x03, 0x50
        /*00ba*/ 	.short	0x0000


	//----- nvinfo : EIATTR_MAXREG_COUNT
	.align		4
        /*00bc*/ 	.byte	0x03, 0x1b
        /*00be*/ 	.short	0x00ff


	//----- nvinfo : EIATTR_NUM_BARRIERS
	.align		4
        /*00c0*/ 	.byte	0x02, 0x4c
        /*00c2*/ 	.byte	0x01
	.zero		1


	//----- nvinfo : EIATTR_MERCURY_ISA_VERSION
	.align		4
        /*00c4*/ 	.byte	0x03, 0x5f
        /*00c6*/ 	.short	0x0101


	//----- nvinfo : EIATTR_COOP_GROUP_MASK_REGIDS
	.align		4
        /*00c8*/ 	.byte	0x04, 0x29
        /*00ca*/ 	.short	(.L_2045 - .L_2044)


	//   ....[0]....
.L_2044:
        /*00cc*/ 	.word	0xffffffff


	//   ....[1]....
        /*00d0*/ 	.word	0xffffffff


	//   ....[2]....
        /*00d4*/ 	.word	0xffffffff


	//   ....[3]....
        /*00d8*/ 	.word	0xffffffff


	//   ....[4]....
        /*00dc*/ 	.word	0xffffffff


	//   ....[5]....
        /*00e0*/ 	.word	0xffffffff


	//   ....[6]....
        /*00e4*/ 	.word	0xffffffff


	//   ....[7]....
        /*00e8*/ 	.word	0xffffffff


	//   ....[8]....
        /*00ec*/ 	.word	0xffffffff


	//   ....[9]....
        /*00f0*/ 	.word	0xffffffff


	//----- nvinfo : EIATTR_COOP_GROUP_INSTR_OFFSETS
	.align		4
.L_2045:
        /*00f4*/ 	.byte	0x04, 0x28
        /*00f6*/ 	.short	(.L_2047 - .L_2046)


	//   ....[0]....
.L_2046:
        /*00f8*/ 	.word	0x00001550


	//   ....[1]....
        /*00fc*/ 	.word	0x00001580


	//   ....[2]....
        /*0100*/ 	.word	0x000015d0


	//   ....[3]....
        /*0104*/ 	.word	0x00001610


	//   ....[4]....
        /*0108*/ 	.word	0x00001630


	//   ....[5]....
        /*010c*/ 	.word	0x00001b50


	//   ....[6]....
        /*0110*/ 	.word	0x00001b90


	//   ....[7]....
        /*0114*/ 	.word	0x00001bc0


	//   ....[8]....
        /*0118*/ 	.word	0x00001be0


	//   ....[9]....
        /*011c*/ 	.word	0x00001c00


	//----- nvinfo : EIATTR_EXIT_INSTR_OFFSETS
	.align		4
.L_2047:
        /*0120*/ 	.byte	0x04, 0x1c
        /*0122*/ 	.short	(.L_2049 - .L_2048)


	//   ....[0]....
.L_2048:
        /*0124*/ 	.word	0x000020a0


	//   ....[1]....
        /*0128*/ 	.word	0x00002260


	//----- nvinfo : EIATTR_CRS_STACK_SIZE
	.align		4
.L_2049:
        /*012c*/ 	.byte	0x04, 0x1e
        /*012e*/ 	.short	(.L_2051 - .L_2050)
.L_2050:
        /*0130*/ 	.word	0x00000000


	//----- nvinfo : EIATTR_CBANK_PARAM_SIZE
	.align		4
.L_2051:
        /*0134*/ 	.byte	0x03, 0x19
        /*0136*/ 	.short	0x004c


	//----- nvinfo : EIATTR_PARAM_CBANK
	.align		4
        /*0138*/ 	.byte	0x04, 0x0a
        /*013a*/ 	.short	(.L_2053 - .L_2052)
	.align		4
.L_2052:
        /*013c*/ 	.word	index@(.nv.constant0._ZN4vllm15rms_norm_kernelIfLi1ELi2EEEvPT_PKS1_lllllS4_fii)
        /*0140*/ 	.short	0x0210
        /*0142*/ 	.short	0x004c


	//----- nvinfo : EIATTR_SW_WAR
	.align		4
.L_2053:
        /*0144*/ 	.byte	0x04, 0x36
        /*0146*/ 	.short	(.L_2055 - .L_2054)
.L_2054:
        /*0148*/ 	.word	0x00000008
.L_2055:


//--------------------- .nv.info._ZN4vllm15rms_norm_kernelIfLi2ELi2EEEvPT_PKS1_lllllS4_fii --------------------------
	.section	.nv.info._ZN4vllm15rms_norm_kernelIfLi2ELi2EEEvPT_PKS1_lllllS4_fii,"",@"SHT_CUDA_INFO"
	.sectionflags	@""
	.align	4


	//----- nvinfo : EIATTR_CUDA_API_VERSION
	.align		4
        /*0000*/ 	.byte	0x04, 0x37
        /*0002*/ 	.short	(.L_2057 - .L_2056)
.L_2056:
        /*0004*/ 	.word	0x00000082


	//----- nvinfo : EIATTR_KPARAM_INFO
	.align		4
.L_2057:
        /*0008*/ 	.byte	0x04, 0x17
        /*000a*/ 	.short	(.L_2059 - .L_2058)
.L_2058:
        /*000c*/ 	.word	0x00000000
        /*0010*/ 	.short	0x000a
        /*0012*/ 	.short	0x0048
        /*0014*/ 	.byte	0x00, 0xf0, 0x11, 0x00


	//----- nvinfo : EIATTR_KPARAM_INFO
	.align		4
.L_2059:
        /*0018*/ 	.byte	0x04, 0x17
        /*001a*/ 	.short	(.L_2061 - .L_2060)
.L_2060:
        /*001c*/ 	.word	0x00000000
        /*0020*/ 	.short	0x0009
        /*0022*/ 	.short	0x0044
        /*0024*/ 	.byte	0x00, 0xf0, 0x11, 0x00


	//----- nvinfo : EIATTR_KPARAM_INFO
	.align		4
.L_2061:
        /*0028*/ 	.byte	0x04, 0x17
        /*002a*/ 	.short	(.L_2063 - .L_2062)
.L_2062:
        /*002c*/ 	.word	0x00000000
        /*0030*/ 	.short	0x0008
        /*0032*/ 	.short	0x0040
        /*0034*/ 	.byte	0x00, 0xf0, 0x11, 0x00


	//----- nvinfo : EIATTR_KPARAM_INFO
	.align		4
.L_2063:
        /*0038*/ 	.byte	0x04, 0x17
        /*003a*/ 	.short	(.L_2065 - .L_2064)
.L_2064:
        /*003c*/ 	.word	0x00000000
        /*0040*/ 	.short	0x0007
        /*0042*/ 	.short	0x0038
        /*0044*/ 	.byte	0x00, 0xf0, 0x21, 0x00


	//----- nvinfo : EIATTR_KPARAM_INFO
	.align		4
.L_2065:
        /*0048*/ 	.byte	0x04, 0x17
        /*004a*/ 	.short	(.L_2067 - .L_2066)
.L_2066:
        /*004c*/ 	.word	0x00000000
        /*0050*/ 	.short	0x0006
        /*0052*/ 	.short	0x0030
        /*0054*/ 	.byte	0x00, 0xf0, 0x21, 0x00


	//----- nvinfo : EIATTR_KPARAM_INFO
	.align		4
.L_2067:
        /*0058*/ 	.byte	0x04, 0x17
        /*005a*/ 	.short	(.L_2069 - .L_2068)
.L_2068:
        /*005c*/ 	.word	0x00000000
        /*0060*/ 	.short	0x0005
        /*0062*/ 	.short	0x0028
        /*0064*/ 	.byte	0x00, 0xf0, 0x21, 0x00


	//----- nvinfo : EIATTR_KPARAM_INFO
	.align		4
.L_2069:
        /*0068*/ 	.byte	0x04, 0x17
        /*006a*/ 	.short	(.L_2071 - .L_2070)
.L_2070:
        /*006c*/ 	.word	0x00000000
        /*0070*/ 	.short	0x0004
        /*0072*/ 	.short	0x0020
        /*0074*/ 	.byte	0x00, 0xf0, 0x21, 0x00


	//----- nvinfo : EIATTR_KPARAM_INFO
	.align		4
.L_2071:
        /*0078*/ 	.byte	0x04, 0x17
        /*007a*/ 	.short	(.L_2073 - .L_2072)
.L_2072:
        /*007c*/ 	.word	0x00000000
        /*0080*/ 	.short	0x0003
        /*0082*/ 	.short	0x0018
        /*0084*/ 	.byte	0x00, 0xf0, 0x21, 0x00


	//----- nvinfo : EIATTR_KPARAM_INFO
	.align		4
.L_2073:
        /*0088*/ 	.byte	0x04, 0x17
        /*008a*/ 	.short	(.L_2075 - .L_2074)
.L_2074:
        /*008c*/ 	.word	0x00000000
        /*0090*/ 	.short	0x0002
        /*0092*/ 	.short	0x0010
        /*0094*/ 	.byte	0x00, 0xf0, 0x21, 0x00


	//----- nvinfo : EIATTR_KPARAM_INFO
	.align		4
.L_2075:
        /*0098*/ 	.byte	0x04, 0x17
        /*009a*/ 	.short	(.L_2077 - .L_2076)
.L_2076:
        /*009c*/ 	.word	0x00000000
        /*00a0*/ 	.short	0x0001
        /*00a2*/ 	.short	0x0008
        /*00a4*/ 	.byte	0x00, 0xf0, 0x21, 0x00


	//----- nvinfo : EIATTR_KPARAM_INFO
	.align		4
.L_2077:
        /*00a8*/ 	.byte	0x04, 0x17
        /*00aa*/ 	.short	(.L_2079 - .L_2078)
.L_2078:
        /*00ac*/ 	.word	0x00000000
        /*00b0*/ 	.short	0x0000
        /*00b2*/ 	.short	0x0000
        /*00b4*/ 	.byte	0x00, 0xf0, 0x21, 0x00


	//----- nvinfo : EIATTR_SPARSE_MMA_MASK
	.align		4
.L_2079:
        /*00b8*/ 	.byte	0x03, 0x50
        /*00ba*/ 	.short	0x0000


	//----- nvinfo : EIATTR_MAXREG_COUNT
	.align		4
        /*00bc*/ 	.byte	0x03, 0x1b
        /*00be*/ 	.short	0x00ff


	//----- nvinfo : EIATTR_NUM_BARRIERS
	.align		4
        /*00c0*/ 	.byte	0x02, 0x4c
        /*00c2*/ 	.byte	0x01
	.zero		1


	//----- nvinfo : EIATTR_MERCURY_ISA_VERSION
	.align		4
        /*00c4*/ 	.byte	0x03, 0x5f
        /*00c6*/ 	.short	0x0101


	//----- nvinfo : EIATTR_COOP_GROUP_MASK_REGIDS
	.align		4
        /*00c8*/ 	.byte	0x04, 0x29
        /*00ca*/ 	.short	(.L_2081 - .L_2080)


	//   ....[0]....
.L_2080:
        /*00cc*/ 	.word	0xffffffff


	//   ....[1]....
        /*00d0*/ 	.word	0xffffffff


	//   ....[2]....
        /*00d4*/ 	.word	0xffffffff


	//   ....[3]....
        /*00d8*/ 	.word	0xffffffff


	//   ....[4]....
        /*00dc*/ 	.word	0xffffffff


	//   ....[5]....
        /*00e0*/ 	.word	0xffffffff


	//   ....[6]....
        /*00e4*/ 	.word	0xffffffff


	//   ....[7]....
        /*00e8*/ 	.word	0xffffffff


	//   ....[8]....
        /*00ec*/ 	.word	0xffffffff


	//   ....[9]....
        /*00f0*/ 	.word	0xffffffff


	//----- nvinfo : EIATTR_COOP_GROUP_INSTR_OFFSETS
	.align		4
.L_2081:
        /*00f4*/ 	.byte	0x04, 0x28
        /*00f6*/ 	.short	(.L_2083 - .L_2082)


	//   ....[0]....
.L_2082:
        /*00f8*/ 	.word	0x00001450


	//   ....[1]....
        /*00fc*/ 	.word	0x000014b0


	//   ....[2]....
        /*0100*/ 	.word	0x000014f0


	//   ....[3]....
        /*0104*/ 	.word	0x00001520


	//   ....[4]....
        /*0108*/ 	.word	0x00001540


	//   ....[5]....
        /*010c*/ 	.word	0x00001a60


	//   ....[6]....
        /*0110*/ 	.word	0x00001aa0


	//   ....[7]....
        /*0114*/ 	.word	0x00001ad0


	//   ....[8]....
        /*0118*/ 	.word	0x00001af0


	//   ....[9]....
        /*011c*/ 	.word	0x00001b10


	//----- nvinfo : EIATTR_EXIT_INSTR_OFFSETS
	.align		4
.L_2083:
        /*0120*/ 	.byte	0x04, 0x1c
        /*0122*/ 	.short	(.L_2085 - .L_2084)


	//   ....[0]....
.L_2084:
        /*0124*/ 	.word	0x00001fd0


	//   ....[1]....
        /*0128*/ 	.word	0x00002130


	//----- nvinfo : EIATTR_CRS_STACK_SIZE
	.align		4
.L_2085:
        /*012c*/ 	.byte	0x04, 0x1e
        /*012e*/ 	.short	(.L_2087 - .L_2086)
.L_2086:
        /*0130*/ 	.word	0x00000000


	//----- nvinfo : EIATTR_CBANK_PARAM_SIZE
	.align		4
.L_2087:
        /*0134*/ 	.byte	0x03, 0x19
        /*0136*/ 	.short	0x004c


	//----- nvinfo : EIATTR_PARAM_CBANK
	.align		4
        /*0138*/ 	.byte	0x04, 0x0a
        /*013a*/ 	.short	(.L_2089 - .L_2088)
	.align		4
.L_2088:
        /*013c*/ 	.word	index@(.nv.constant0._ZN4vllm15rms_norm_kernelIfLi2ELi2EEEvPT_PKS1_lllllS4_fii)
        /*0140*/ 	.short	0x0210
        /*0142*/ 	.short	0x004c


	//----- nvinfo : EIATTR_SW_WAR
	.align		4
.L_2089:
        /*0144*/ 	.byte	0x04, 0x36
        /*0146*/ 	.short	(.L_2091 - .L_2090)
.L_2090:
        /*0148*/ 	.word	0x00000008
.L_2091:


//--------------------- .nv.info._ZN4vllm15rms_norm_kernelIfLi4ELi2EEEvPT_PKS1_lllllS4_fii --------------------------
	.section	.nv.info._ZN4vllm15rms_norm_kernelIfLi4ELi2EEEvPT_PKS1_lllllS4_fii,"",@"SHT_CUDA_INFO"
	.sectionflags	@""
	.align	4


	//----- nvinfo : EIATTR_CUDA_API_VERSION
	.align		4
        /*0000*/ 	.byte	0x04, 0x37
        /*0002*/ 	.short	(.L_2093 - .L_2092)
.L_2092:
        /*0004*/ 	.word	0x00000082


	//----- nvinfo : EIATTR_KPARAM_INFO
	.align		4
.L_2093:
        /*0008*/ 	.byte	0x04, 0x17
        /*000a*/ 	.short	(.L_2095 - .L_2094)
.L_2094:
        /*000c*/ 	.word	0x00000000
        /*0010*/ 	.short	0x000a
        /*0012*/ 	.short	0x0048
        /*0014*/ 	.byte	0x00, 0xf0, 0x11, 0x00


	//----- nvinfo : EIATTR_KPARAM_INFO
	.align		4
.L_2095:
        /*0018*/ 	.byte	0x04, 0x17
        /*001a*/ 	.short	(.L_2097 - .L_2096)
.L_2096:
        /*001c*/ 	.word	0x00000000
        /*0020*/ 	.short	0x0009
        /*0022*/ 	.short	0x0044
        /*0024*/ 	.byte	0x00, 0xf0, 0x11, 0x00


	//----- nvinfo : EIATTR_KPARAM_INFO
	.align		4
.L_2097:
        /*0028*/ 	.byte	0x04, 0x17
        /*002a*/ 	.short	(.L_2099 - .L_2098)
.L_2098:
        /*002c*/ 	.word	0x00000000
        /*0030*/ 	.short	0x0008
        /*0032*/ 	.short	0x0040
        /*0034*/ 	.byte	0x00, 0xf0, 0x11, 0x00


	//----- nvinfo : EIATTR_KPARAM_INFO
	.align		4
.L_2099:
        /*0038*/ 	.byte	0x04, 0x17
        /*003a*/ 	.short	(.L_2101 - .L_2100)
.L_2100:
        /*003c*/ 	.word	0x00000000
        /*0040*/ 	.short	0x0007
        /*0042*/ 	.short	0x0038
        /*0044*/ 	.byte	0x00, 0xf0, 0x21, 0x00


	//----- nvinfo : EIATTR_KPARAM_INFO
	.align		4
.L_2101:
        /*0048*/ 	.byte	0x04, 0x17
        /*004a*/ 	.short	(.L_2103 - .L_2102)
.L_2102:
        /*004c*/ 	.word	0x00000000
        /*0050*/ 	.short	0x0006
        /*0052*/ 	.short	0x0030
        /*0054*/ 	.byte	0x00, 0xf0, 0x21, 0x00


	//----- nvinfo : EIATTR_KPARAM_INFO
	.align		4
.L_2103:
        /*0058*/ 	.byte	0x04, 0x17
        /*005a*/ 	.short	(.L_2105 - .L_2104)
.L_2104:
        /*005c*/ 	.word	0x00000000
        /*0060*/ 	.short	0x0005
        /*0062*/ 	.short	0x0028
        /*0064*/ 	.byte	0x00, 0xf0, 0x21, 0x00


	//----- nvinfo : EIATTR_KPARAM_INFO
	.align		4
.L_2105:
        /*0068*/ 	.byte	0x04, 0x17
        /*006a*/ 	.short	(.L_2107 - .L_2106)
.L_2106:
        /*006c*/ 	.word	0x00000000
        /*0070*/ 	.short	0x0004
        /*0072*/ 	.short	0x0020
        /*0074*/ 	.byte	0x00, 0xf0, 0x21, 0x00


	//----- nvinfo : EIATTR_KPARAM_INFO
	.align		4
.L_2107:
        /*0078*/ 	.byte	0x04, 0x17
        /*007a*/ 	.short	(.L_2109 - .L_2108)
.L_2108:
        /*007c*/ 	.word	0x00000000
        /*0080*/ 	.short	0x0003
        /*0082*/ 	.short	0x0018
        /*0084*/ 	.byte	0x00, 0xf0, 0x21, 0x00


	//----- nvinfo : EIATTR_KPARAM_INFO
	.align		4
.L_2109:
        /*0088*/ 	.byte	0x04, 0x17
        /*008a*/ 	.short	(.L_2111 - .L_2110)
.L_2110:
        /*008c*/ 	.word	0x00000000
        /*0090*/ 	.short	0x0002
        /*0092*/ 	.short	0x0010
        /*0094*/ 	.byte	0x00, 0xf0, 0x21, 0x00


	//----- nvinfo : EIATTR_KPARAM_INFO
	.align		4
.L_2111:
        /*0098*/ 	.byte	0x04, 0x17
        /*009a*/ 	.short	(.L_2113 - .L_2112)
.L_2112:
        /*009c*/ 	.word	0x00000000
        /*00a0*/ 	.short	0x0001
        /*00a2*/ 	.short	0x0008
        /*00a4*/ 	.byte	0x00, 0xf0, 0x21, 0x00


	//----- nvinfo : EIATTR_KPARAM_INFO
	.align		4
.L_2113:
        /*00a8*/ 	.byte	0x04, 0x17
        /*00aa*/ 	.short	(.L_2115 - .L_2114)
.L_2114:
        /*00ac*/ 	.word	0x00000000
        /*00b0*/ 	.short	0x0000
        /*00b2*/ 	.short	0x0000
        /*00b4*/ 	.byte	0x00, 0xf0, 0x21, 0x00


	//----- nvinfo : EIATTR_SPARSE_MMA_MASK
	.align		4
.L_2115:
        /*00b8*/ 	.byte	0x03, 0x50
        /*00ba*/ 	.short	0x0000


	//----- nvinfo : EIATTR_MAXREG_COUNT
	.align		4
        /*00bc*/ 	.byte	0x03, 0x1b
        /*00be*/ 	.short	0x00ff


	//----- nvinfo : EIATTR_NUM_BARRIERS
	.align		4
        /*00c0*/ 	.byte	0x02, 0x4c
        /*00c2*/ 	.byte	0x01
	.zero		1


	//----- nvinfo : EIATTR_MERCURY_ISA_VERSION
	.align		4
        /*00c4*/ 	.byte	0x03, 0x5f
        /*00c6*/ 	.short	0x0101


	//----- nvinfo : EIATTR_COOP_GROUP_MASK_REGIDS
	.align		4
        /*00c8*/ 	.byte	0x04, 0x29
        /*00ca*/ 	.short	(.L_2117 - .L_2116)


	//   ....[0]....
.L_2116:
        /*00cc*/ 	.word	0xffffffff


	//   ....[1]....
        /*00d0*/ 	.word	0xffffffff


	//   ....[2]....
        /*00d4*/ 	.word	0xffffffff


	//   ....[3]....
        /*00d8*/ 	.word	0xffffffff


	//   ....[4]....
        /*00dc*/ 	.word	0xffffffff


	//   ....[5]....
        /*00e0*/ 	.word	0xffffffff


	//   ....[6]....
        /*00e4*/ 	.word	0xffffffff


	//   ....[7]....
        /*00e8*/ 	.word	0xffffffff


	//   ....[8]....
        /*00ec*/ 	.word	0xffffffff


	//   ....[9]....
        /*00f0*/ 	.word	0xffffffff


	//----- nvinfo : EIATTR_COOP_GROUP_INSTR_OFFSETS
	.align		4
.L_2117:
        /*00f4*/ 	.byte	0x04, 0x28
        /*00f6*/ 	.short	(.L_2119 - .L_2118)


	//   ....[0]....
.L_2118:
        /*00f8*/ 	.word	0x00001650


	//   ....[1]....
        /*00fc*/ 	.word	0x000016b0


	//   ....[2]....
        /*0100*/ 	.word	0x000016f0


	//   ....[3]....
        /*0104*/ 	.word	0x00001720


	//   ....[4]....
        /*0108*/ 	.word	0x00001740


	//   ....[5]....
        /*010c*/ 	.word	0x00001c60


	//   ....[6]....
        /*0110*/ 	.word	0x00001ca0


	//   ....[7]....
        /*0114*/ 	.word	0x00001cd0


	//   ....[8]....
        /*0118*/ 	.word	0x00001cf0


	//   ....[9]....
        /*011c*/ 	.word	0x00001d10


	//----- nvinfo : EIATTR_EXIT_INSTR_OFFSETS
	.align		4
.L_2119:
        /*0120*/ 	.byte	0x04, 0x1c
        /*0122*/ 	.short	(.L_2121 - .L_2120)


	//   ....[0]....
.L_2120:
        /*0124*/ 	.word	0x000021e0


	//   ....[1]....
        /*0128*/ 	.word	0x00002380


	//----- nvinfo : EIATTR_CRS_STACK_SIZE
	.align		4
.L_2121:
        /*012c*/ 	.byte	0x04, 0x1e
        /*012e*/ 	.short	(.L_2123 - .L_2122)
.L_2122:
        /*0130*/ 	.word	0x00000000


	//----- nvinfo : EIATTR_CBANK_PARAM_SIZE
	.align		4
.L_2123:
        /*0134*/ 	.byte	0x03, 0x19
        /*0136*/ 	.short	0x004c


	//----- nvinfo : EIATTR_PARAM_CBANK
	.align		4
        /*0138*/ 	.byte	0x04, 0x0a
        /*013a*/ 	.short	(.L_2125 - .L_2124)
	.align		4
.L_2124:
        /*013c*/ 	.word	index@(.nv.constant0._ZN4vllm15rms_norm_kernelIfLi4ELi2EEEvPT_PKS1_lllllS4_fii)
        /*0140*/ 	.short	0x0210
        /*0142*/ 	.short	0x004c


	//----- nvinfo : EIATTR_SW_WAR
	.align		4
.L_2125:
        /*0144*/ 	.byte	0x04, 0x36
        /*0146*/ 	.short	(.L_2127 - .L_2126)
.L_2126:
        /*0148*/ 	.word	0x00000008
.L_2127:


//--------------------- .nv.info._ZN4vllm15rms_norm_kernelIfLi8ELi2EEEvPT_PKS1_lllllS4_fii --------------------------
	.section	.nv.info._ZN4vllm15rms_norm_kernelIfLi8ELi2EEEvPT_PKS1_lllllS4_fii,"",@"SHT_CUDA_INFO"
	.sectionflags	@""
	.align	4


	//----- nvinfo : EIATTR_CUDA_API_VERSION
	.align		4
        /*0000*/ 	.byte	0x04, 0x37
        /*0002*/ 	.short	(.L_2129 - .L_2128)
.L_2128:
        /*0004*/ 	.word	0x00000082


	//----- nvinfo : EIATTR_KPARAM_INFO
	.align		4
.L_2129:
        /*0008*/ 	.byte	0x04, 0x17
        /*000a*/ 	.short	(.L_2131 - .L_2130)
.L_2130:
        /*000c*/ 	.word	0x00000000
        /*0010*/ 	.short	0x000a
        /*0012*/ 	.short	0x0048
        /*0014*/ 	.byte	0x00, 0xf0, 0x11, 0x00


	//----- nvinfo : EIATTR_KPARAM_INFO
	.align		4
.L_2131:
        /*0018*/ 	.byte	0x04, 0x17
        /*001a*/ 	.short	(.L_2133 - .L_2132)
.L_2132:
        /*001c*/ 	.word	0x00000000
        /*0020*/ 	.short	0x0009
        /*0022*/ 	.short	0x0044
        /*0024*/ 	.byte	0x00, 0xf0, 0x11, 0x00


	//----- nvinfo : EIATTR_KPARAM_INFO
	.align		4
.L_2133:
        /*0028*/ 	.byte	0x04, 0x17
        /*002a*/ 	.short	(.L_2135 - .L_2134)
.L_2134:
        /*002c*/ 	.word	0x00000000
        /*0030*/ 	.short	0x0008
        /*0032*/ 	.short	0x0040
        /*0034*/ 	.byte	0x00, 0xf0, 0x11, 0x00


	//----- nvinfo : EIATTR_KPARAM_INFO
	.align		4
.L_2135:
        /*0038*/ 	.byte	0x04, 0x17
        /*003a*/ 	.short	(.L_2137 - .L_2136)
.L_2136:
        /*003c*/ 	.word	0x00000000
        /*0040*/ 	.short	0x0007
        /*0042*/ 	.short	0x0038
        /*0044*/ 	.byte	0x00, 0xf0, 0x21, 0x00


	//----- nvinfo : EIATTR_KPARAM_INFO
	.align		4
.L_2137:
        /*0048*/ 	.byte	0x04, 0x17
        /*004a*/ 	.short	(.L_2139 - .L_2138)
.L_2138:
        /*004c*/ 	.word	0x00000000
        /*0050*/ 	.short	0x0006
        /*0052*/ 	.short	0x0030
        /*0054*/ 	.byte	0x00, 0xf0, 0x21, 0x00


	//----- nvinfo : EIATTR_KPARAM_INFO
	.align		4
.L_2139:
        /*0058*/ 	.byte	0x04, 0x17
        /*005a*/ 	.short	(.L_2141 - .L_2140)
.L_2140:
        /*005c*/ 	.word	0x00000000
        /*0060*/ 	.short	0x0005
        /*0062*/ 	.short	0x0028
        /*0064*/ 	.byte	0x00, 0xf0, 0x21, 0x00


	//----- nvinfo : EIATTR_KPARAM_INFO
	.align		4
.L_2141:
        /*0068*/ 	.byte	0x04, 0x17
        /*006a*/ 	.short	(.L_2143 - .L_2142)
.L_2142:
        /*006c*/ 	.word	0x00000000
        /*0070*/ 	.short	0x0004
        /*0072*/ 	.short	0x0020
        /*0074*/ 	.byte	0x00, 0xf0, 0x21, 0x00


	//----- nvinfo : EIATTR_KPARAM_INFO
	.align		4
.L_2143:
        /*0078*/ 	.byte	0x04, 0x17
        /*007a*/ 	.short	(.L_2145 - .L_2144)
.L_2144:
        /*007c*/ 	.word	0x00000000
        /*0080*/ 	.short	0x0003
        /*0082*/ 	.short	0x0018
        /*0084*/ 	.byte	0x00, 0xf0, 0x21, 0x00


	//----- nvinfo : EIATTR_KPARAM_INFO
	.align		4
.L_2145:
        /*0088*/ 	.byte	0x04, 0x17
        /*008a*/ 	.short	(.L_2147 - .L_2146)
.L_2146:
        /*008c*/ 	.word	0x00000000
        /*0090*/ 	.short	0x0002
        /*0092*/ 	.short	0x0010
        /*0094*/ 	.byte	0x00, 0xf0, 0x21, 0x00


	//----- nvinfo : EIATTR_KPARAM_INFO
	.align		4
.L_2147:
        /*0098*/ 	.byte	0x04, 0x17
        /*009a*/ 	.short	(.L_2149 - .L_2148)
.L_2148:
        /*009c*/ 	.word	0x00000000
        /*00a0*/ 	.short	0x0001
        /*00a2*/ 	.short	0x0008
        /*00a4*/ 	.byte	0x00, 0xf0, 0x21, 0x00


	//----- nvinfo : EIATTR_KPARAM_INFO
	.align		4
.L_2149:
        /*00a8*/ 	.byte	0x04, 0x17
        /*00aa*/ 	.short	(.L_2151 - .L_2150)
.L_2150:
        /*00ac*/ 	.word	0x00000000
        /*00b0*/ 	.short	0x0000
        /*00b2*/ 	.short	0x0000
        /*00b4*/ 	.byte	0x00, 0xf0, 0x21, 0x00


	//----- nvinfo : EIATTR_SPARSE_MMA_MASK
	.align		4
.L_2151:
        /*00b8*/ 	.byte	0x03, 0x50
        /*00ba*/ 	.short	0x0000


	//----- nvinfo : EIATTR_MAXREG_COUNT
	.align		4
        /*00bc*/ 	.byte	0x03, 0x1b
        /*00be*/ 	.short	0x00ff


	//----- nvinfo : EIATTR_NUM_BARRIERS
	.align		4
        /*00c0*/ 	.byte	0x02, 0x4c
        /*00c2*/ 	.byte	0x01
	.zero		1


	//----- nvinfo : EIATTR_MERCURY_ISA_VERSION
	.align		4
        /*00c4*/ 	.byte	0x03, 0x5f
        /*00c6*/ 	.short	0x0101


	//----- nvinfo : EIATTR_COOP_GROUP_MASK_REGIDS
	.align		4
        /*00c8*/ 	.byte	0x04, 0x29
        /*00ca*/ 	.short	(.L_2153 - .L_2152)


	//   ....[0]....
.L_2152:
        /*00cc*/ 	.word	0xffffffff


	//   ....[1]....
        /*00d0*/ 	.word	0xffffffff


	//   ....[2]....
        /*00d4*/ 	.word	0xffffffff


	//   ....[3]....
        /*00d8*/ 	.word	0xffffffff


	//   ....[4]....
        /*00dc*/ 	.word	0xffffffff


	//   ....[5]....
        /*00e0*/ 	.word	0xffffffff


	//   ....[6]....
        /*00e4*/ 	.word	0xffffffff


	//   ....[7]....
        /*00e8*/ 	.word	0xffffffff


	//   ....[8]....
        /*00ec*/ 	.word	0xffffffff


	//   ....[9]....
        /*00f0*/ 	.word	0xffffffff


	//----- nvinfo : EIATTR_COOP_GROUP_INSTR_OFFSETS
	.align		4
.L_2153:
        /*00f4*/ 	.byte	0x04, 0x28
        /*00f6*/ 	.short	(.L_2155 - .L_2154)


	//   ....[0]....
.L_2154:
        /*00f8*/ 	.word	0x00001a70


	//   ....[1]....
        /*00fc*/ 	.word	0x00001ad0


	//   ....[2]....
        /*0100*/ 	.word	0x00001b10


	//   ....[3]....
        /*0104*/ 	.word	0x00001b40


	//   ....[4]....
        /*0108*/ 	.word	0x00001b60


	//   ....[5]....
        /*010c*/ 	.word	0x00002080


	//   ....[6]....
        /*0110*/ 	.word	0x000020c0


	//   ....[7]....
        /*0114*/ 	.word	0x000020f0


	//   ....[8]....
        /*0118*/ 	.word	0x00002110


	//   ....[9]....
        /*011c*/ 	.word	0x00002130


	//----- nvinfo : EIATTR_EXIT_INSTR_OFFSETS
	.align		4
.L_2155:
        /*0120*/ 	.byte	0x04, 0x1c
        /*0122*/ 	.short	(.L_2157 - .L_2156)


	//   ....[0]....
.L_2156:
        /*0124*/ 	.word	0x00002600


	//   ....[1]....
        /*0128*/ 	.word	0x00002850


	//----- nvinfo : EIATTR_CRS_STACK_SIZE
	.align		4
.L_2157:
        /*012c*/ 	.byte	0x04, 0x1e
        /*012e*/ 	.short	(.L_2159 - .L_2158)
.L_2158:
        /*0130*/ 	.word	0x00000000


	//----- nvinfo : EIATTR_CBANK_PARAM_SIZE
	.align		4
.L_2159:
        /*0134*/ 	.byte	0x03, 0x19
        /*0136*/ 	.short	0x004c


	//----- nvinfo : EIATTR_PARAM_CBANK
	.align		4
        /*0138*/ 	.byte	0x04, 0x0a
        /*013a*/ 	.short	(.L_2161 - .L_2160)
	.align		4
.L_2160:
        /*013c*/ 	.word	index@(.nv.constant0._ZN4vllm15rms_norm_kernelIfLi8ELi2EEEvPT_PKS1_lllllS4_fii)
        /*0140*/ 	.short	0x0210
        /*0142*/ 	.short	0x004c


	//----- nvinfo : EIATTR_SW_WAR
	.align		4
.L_2161:
        /*0144*/ 	.byte	0x04, 0x36
        /*0146*/ 	.short	(.L_2163 - .L_2162)
.L_2162:
        /*0148*/ 	.word	0x00000008
.L_2163:


//--------------------- .nv.info._ZN4vllm15rms_norm_kernelIfLi16ELi2EEEvPT_PKS1_lllllS4_fii --------------------------
	.section	.nv.info._ZN4vllm15rms_norm_kernelIfLi16ELi2EEEvPT_PKS1_lllllS4_fii,"",@"SHT_CUDA_INFO"
	.sectionflags	@""
	.align	4


	//----- nvinfo : EIATTR_CUDA_API_VERSION
	.align		4
        /*0000*/ 	.byte	0x04, 0x37
        /*0002*/ 	.short	(.L_2165 - .L_2164)
.L_2164:
        /*0004*/ 	.word	0x00000082


	//----- nvinfo : EIATTR_KPARAM_INFO
	.align		4
.L_2165:
        /*0008*/ 	.byte	0x04, 0x17
        /*000a*/ 	.short	(.L_2167 - .L_2166)
.L_2166:
        /*000c*/ 	.word	0x00000000
        /*0010*/ 	.short	0x000a
        /*0012*/ 	.short	0x0048
        /*0014*/ 	.byte	0x00, 0xf0, 0x11, 0x00


	//----- nvinfo : EIATTR_KPARAM_INFO
	.align		4
.L_2167:
        /*0018*/ 	.byte	0x04, 0x17
        /*001a*/ 	.short	(.L_2169 - .L_2168)
.L_2168:
        /*001c*/ 	.word	0x00000000
        /*0020*/ 	.short	0x0009
        /*0022*/ 	.short	0x0044
        /*0024*/ 	.byte	0x00, 0xf0, 0x11, 0x00


	//----- nvinfo : EIATTR_KPARAM_INFO
	.align		4
.L_2169:
        /*0028*/ 	.byte	0x04, 0x17
        /*002a*/ 	.short	(.L_2171 - .L_2170)
.L_2170:
        /*002c*/ 	.word	0x00000000
        /*0030*/ 	.short	0x0008
        /*0032*/ 	.short	0x0040
        /*0034*/ 	.byte	0x00, 0xf0, 0x11, 0x00


	//----- nvinfo : EIATTR_KPARAM_INFO
	.align		4
.L_2171:
        /*0038*/ 	.byte	0x04, 0x17
        /*003a*/ 	.short	(.L_2173 - .L_2172)
.L_2172:
        /*003c*/ 	.word	0x00000000
        /*0040*/ 	.short	0x0007
        /*0042*/ 	.short	0x0038
        /*0044*/ 	.byte	0x00, 0xf0, 0x21, 0x00


	//----- nvinfo : EIATTR_KPARAM_INFO
	.align		4
.L_2173:
        /*0048*/ 	.byte	0x04, 0x17
        /*004a*/ 	.short	(.L_2175 - .L_2174)
.L_2174:
        /*004c*/ 	.word	0x00000000
        /*0050*/ 	.short	0x0006
        /*0052*/ 	.short	0x0030
        /*0054*/ 	.byte	0x00, 0xf0, 0x21, 0x00


	//----- nvinfo : EIATTR_KPARAM_INFO
	.align		4
.L_2175:
        /*0058*/ 	.byte	0x04, 0x17
        /*005a*/ 	.short	(.L_2177 - .L_2176)
.L_2176:
        /*005c*/ 	.word	0x00000000
        /*0060*/ 	.short	0x0005
        /*0062*/ 	.short	0x0028
        /*0064*/ 	.byte	0x00, 0xf0, 0x21, 0x00


	//----- nvinfo : EIATTR_KPARAM_INFO
	.align		4
.L_2177:
        /*0068*/ 	.byte	0x04, 0x17
        /*006a*/ 	.short	(.L_2179 - .L_2178)
.L_2178:
        /*006c*/ 	.word	0x00000000
        /*0070*/ 	.short	0x0004
        /*0072*/ 	.short	0x0020
        /*0074*/ 	.byte	0x00, 0xf0, 0x21, 0x00


	//----- nvinfo : EIATTR_KPARAM_INFO
	.align		4
.L_2179:
        /*0078*/ 	.byte	0x04, 0x17
        /*007a*/ 	.short	(.L_2181 - .L_2180)
.L_2180:
        /*007c*/ 	.word	0x00000000
        /*0080*/ 	.short	0x0003
        /*0082*/ 	.short	0x0018
        /*0084*/ 	.byte	0x00, 0xf0, 0x21, 0x00


	//----- nvinfo : EIATTR_KPARAM_INFO
	.align		4
.L_2181:
        /*0088*/ 	.byte	0x04, 0x17
        /*008a*/ 	.short	(.L_2183 - .L_2182)
.L_2182:
        /*008c*/ 	.word	0x00000000
        /*0090*/ 	.short	0x0002
        /*0092*/ 	.short	0x0010
        /*0094*/ 	.byte	0x00, 0xf0, 0x21, 0x00


	//----- nvinfo : EIATTR_KPARAM_INFO
	.align		4
.L_2183:
        /*0098*/ 	.byte	0x04, 0x17
        /*009a*/ 	.short	(.L_2185 - .L_2184)
.L_2184:
        /*009c*/ 	.word	0x00000000
        /*00a0*/ 	.short	0x0001
        /*00a2*/ 	.short	0x0008
        /*00a4*/ 	.byte	0x00, 0xf0, 0x21, 0x00


	//----- nvinfo : EIATTR_KPARAM_INFO
	.align		4
.L_2185:
        /*00a8*/ 	.byte	0x04, 0x17
        /*00aa*/ 	.short	(.L_2187 - .L_2186)
.L_2186:
        /*00ac*/ 	.word	0x00000000
        /*00b0*/ 	.short	0x0000
        /*00b2*/ 	.short	0x0000
        /*00b4*/ 	.byte	0x00, 0xf0, 0x21, 0x00


	//----- nvinfo : EIATTR_SPARSE_MMA_MASK
	.align		4
.L_2187:
        /*00b8*/ 	.byte	0x03, 0x50
        /*00ba*/ 	.short	0x0000


	//----- nvinfo : EIATTR_MAXREG_COUNT
	.align		4
        /*00bc*/ 	.byte	0x03, 0x1b
        /*00be*/ 	.short	0x00ff


	//----- nvinfo : EIATTR_NUM_BARRIERS
	.align		4
        /*00c0*/ 	.byte	0x02, 0x4c
        /*00c2*/ 	.byte	0x01
	.zero		1


	//----- nvinfo : EIATTR_MERCURY_ISA_VERSION
	.align		4
        /*00c4*/ 	.byte	0x03, 0x5f
        /*00c6*/ 	.short	0x0101


	//----- nvinfo : EIATTR_COOP_GROUP_MASK_REGIDS
	.align		4
        /*00c8*/ 	.byte	0x04, 0x29
        /*00ca*/ 	.short	(.L_2189 - .L_2188)


	//   ....[0]....
.L_2188:
        /*00cc*/ 	.word	0xffffffff


	//   ....[1]....
        /*00d0*/ 	.word	0xffffffff


	//   ....[2]....
        /*00d4*/ 	.word	0xffffffff


	//   ....[3]....
        /*00d8*/ 	.word	0xffffffff


	//   ....[4]....
        /*00dc*/ 	.word	0xffffffff


	//   ....[5]....
        /*00e0*/ 	.word	0xffffffff


	//   ....[6]....
        /*00e4*/ 	.word	0xffffffff


	//   ....[7]....
        /*00e8*/ 	.word	0xffffffff


	//   ....[8]....
        /*00ec*/ 	.word	0xffffffff


	//   ....[9]....
        /*00f0*/ 	.word	0xffffffff


	//----- nvinfo : EIATTR_COOP_GROUP_INSTR_OFFSETS
	.align		4
.L_2189:
        /*00f4*/ 	.byte	0x04, 0x28
        /*00f6*/ 	.short	(.L_2191 - .L_2190)


	//   ....[0]....
.L_2190:
        /*00f8*/ 	.word	0x00001e00


	//   ....[1]....
        /*00fc*/ 	.word	0x00001e30


	//   ....[2]....
        /*0100*/ 	.word	0x00001e80


	//   ....[3]....
        /*0104*/ 	.word	0x00001ec0


	//   ....[4]....
        /*0108*/ 	.word	0x00001ee0


	//   ....[5]....
        /*010c*/ 	.word	0x00002400


	//   ....[6]....
        /*0110*/ 	.word	0x00002440


	//   ....[7]....
        /*0114*/ 	.word	0x00002470


	//   ....[8]....
        /*0118*/ 	.word	0x00002490


	//   ....[9]....
        /*011c*/ 	.word	0x000024b0


	//----- nvinfo : EIATTR_EXIT_INSTR_OFFSETS
	.align		4
.L_2191:
        /*0120*/ 	.byte	0x04, 0x1c
        /*0122*/ 	.short	(.L_2193 - .L_2192)


	//   ....[0]....
.L_2192:
        /*0124*/ 	.word	0x00002980


	//   ....[1]....
        /*0128*/ 	.word	0x00002d50


	//----- nvinfo : EIATTR_CRS_STACK_SIZE
	.align		4
.L_2193:
        /*012c*/ 	.byte	0x04, 0x1e
        /*012e*/ 	.short	(.L_2195 - .L_2194)
.L_2194:
        /*0130*/ 	.word	0x00000000


	//----- nvinfo : EIATTR_CBANK_PARAM_SIZE
	.align		4
.L_2195:
        /*0134*/ 	.byte	0x03, 0x19
        /*0136*/ 	.short	0x004c


	//----- nvinfo : EIATTR_PARAM_CBANK
	.align		4
        /*0138*/ 	.byte	0x04, 0x0a
        /*013a*/ 	.short	(.L_2197 - .L_2196)
	.align		4
.L_2196:
        /*013c*/ 	.word	index@(.nv.constant0._ZN4vllm15rms_norm_kernelIfLi16ELi2EEEvPT_PKS1_lllllS4_fii)
        /*0140*/ 	.short	0x0210
        /*0142*/ 	.short	0x004c


	//----- nvinfo : EIATTR_SW_WAR
	.align		4
.L_2197:
        /*0144*/ 	.byte	0x04, 0x36
        /*0146*/ 	.short	(.L_2199 - .L_2198)
.L_2198:
        /*0148*/ 	.word	0x00000008
.L_2199:


//--------------------- .nv.info._ZN3cub17CUB_300001_SM_9006detail11EmptyKernelIvEEvv --------------------------
	.section	.nv.info._ZN3cub17CUB_300001_SM_9006detail11EmptyKernelIvEEvv,"",@"SHT_CUDA_INFO"
	.sectionflags	@""
	.align	4


	//----- nvinfo : EIATTR_CUDA_API_VERSION
	.align		4
        /*0000*/ 	.byte	0x04, 0x37
        /*0002*/ 	.short	(.L_2201 - .L_2200)
.L_2200:
        /*0004*/ 	.word	0x00000082


	//----- nvinfo : EIATTR_SPARSE_MMA_MASK
	.align		4
.L_2201:
        /*0008*/ 	.byte	0x03, 0x50
        /*000a*/ 	.short	0x0000


	//----- nvinfo : EIATTR_MAXREG_COUNT
	.align		4
        /*000c*/ 	.byte	0x03, 0x1b
        /*000e*/ 	.short	0x00ff


	//----- nvinfo : EIATTR_MERCURY_ISA_VERSION
	.align		4
        /*0010*/ 	.byte	0x03, 0x5f
        /*0012*/ 	.short	0x0101


	//----- nvinfo : EIATTR_EXIT_INSTR_OFFSETS
	.align		4
        /*0014*/ 	.byte	0x04, 0x1c
        /*0016*/ 	.short	(.L_2203 - .L_2202)


	//   ....[0]....
.L_2202:
        /*0018*/ 	.word	0x00000010


	//----- nvinfo : EIATTR_SW_WAR
	.align		4
.L_2203:
        /*001c*/ 	.byte	0x04, 0x36
        /*001e*/ 	.short	(.L_2205 - .L_2204)
.L_2204:
        /*0020*/ 	.word	0x00000008
.L_2205:


//--------------------- .nv.callgraph             --------------------------
	.section	.nv.callgraph,"",@"SHT_CUDA_CALLGRAPH"
	.align	4
	.sectionentsize	8
	.align		4
        /*0000*/ 	.word	0x00000000
	.align		4
        /*0004*/ 	.word	0xffffffff
	.align		4
        /*0008*/ 	.word	0x00000000
	.align		4
        /*000c*/ 	.word	0xfffffffe
	.align		4
        /*0010*/ 	.word	0x00000000
	.align		4
        /*0014*/ 	.word	0xfffffffd
	.align		4
        /*0018*/ 	.word	0x00000000
	.align		4
        /*001c*/ 	.word	0xfffffffc


//--------------------- .nv.constant4             --------------------------
	.section	.nv.constant4,"a",@progbits
	.align	8
	.align		8
.nv.constant4:
        /*0000*/ 	.dword	_ZN51_INTERNAL_8a329067_20_layernorm_kernels_cu_1fdca12f4cuda3std3__45__cpo5beginE
	.align		8
        /*0008*/ 	.dword	_ZN51_INTERNAL_8a329067_20_layernorm_kernels_cu_1fdca12f4cuda3std3__45__cpo3endE
	.align		8
        /*0010*/ 	.dword	_ZN51_INTERNAL_8a329067_20_layernorm_kernels_cu_1fdca12f4cuda3std3__45__cpo6cbeginE
	.align		8
        /*0018*/ 	.dword	_ZN51_INTERNAL_8a329067_20_layernorm_kernels_cu_1fdca12f4cuda3std3__45__cpo4cendE
	.align		8
        /*0020*/ 	.dword	_ZN51_INTERNAL_8a329067_20_layernorm_kernels_cu_1fdca12f4cuda3std3__45__cpo6rbeginE
	.align		8
        /*0028*/ 	.dword	_ZN51_INTERNAL_8a329067_20_layernorm_kernels_cu_1fdca12f4cuda3std3__45__cpo4rendE
	.align		8
        /*0030*/ 	.dword	_ZN51_INTERNAL_8a329067_20_layernorm_kernels_cu_1fdca12f4cuda3std3__45__cpo7crbeginE
	.align		8
        /*0038*/ 	.dword	_ZN51_INTERNAL_8a329067_20_layernorm_kernels_cu_1fdca12f4cuda3std3__45__cpo5crendE
	.align		8
        /*0040*/ 	.dword	_ZN51_INTERNAL_8a329067_20_layernorm_kernels_cu_1fdca12f4cuda3std3__453_GLOBAL__N__8a329067_20_layernorm_kernels_cu_1fdca12f6ignoreE
	.align		8
        /*0048*/ 	.dword	_ZN51_INTERNAL_8a329067_20_layernorm_kernels_cu_1fdca12f4cuda3std3__419piecewise_constructE
	.align		8
        /*0050*/ 	.dword	_ZN51_INTERNAL_8a329067_20_layernorm_kernels_cu_1fdca12f4cuda3std3__48in_placeE
	.align		8
        /*0058*/ 	.dword	_ZN51_INTERNAL_8a329067_20_layernorm_kernels_cu_1fdca12f4cuda3std3__420unreachable_sentinelE
	.align		8
        /*0060*/ 	.dword	_ZN51_INTERNAL_8a329067_20_layernorm_kernels_cu_1fdca12f4cuda3std3__47nulloptE
	.align		8
        /*0068*/ 	.dword	_ZN51_INTERNAL_8a329067_20_layernorm_kernels_cu_1fdca12f4cuda3std3__48unexpectE
	.align		8
        /*0070*/ 	.dword	_ZN51_INTERNAL_8a329067_20_layernorm_kernels_cu_1fdca12f4cuda3std6ranges3__45__cpo4swapE
	.align		8
        /*0078*/ 	.dword	_ZN51_INTERNAL_8a329067_20_layernorm_kernels_cu_1fdca12f4cuda3std6ranges3__45__cpo9iter_moveE
	.align		8
        /*0080*/ 	.dword	_ZN51_INTERNAL_8a329067_20_layernorm_kernels_cu_1fdca12f4cuda3std6ranges3__45__cpo5beginE
	.align		8
        /*0088*/ 	.dword	_ZN51_INTERNAL_8a329067_20_layernorm_kernels_cu_1fdca12f4cuda3std6ranges3__45__cpo3endE
	.align		8
        /*0090*/ 	.dword	_ZN51_INTERNAL_8a329067_20_layernorm_kernels_cu_1fdca12f4cuda3std6ranges3__45__cpo6cbeginE
	.align		8
        /*0098*/ 	.dword	_ZN51_INTERNAL_8a329067_20_layernorm_kernels_cu_1fdca12f4cuda3std6ranges3__45__cpo4cendE
	.align		8
        /*00a0*/ 	.dword	_ZN51_INTERNAL_8a329067_20_layernorm_kernels_cu_1fdca12f4cuda3std6ranges3__45__cpo7advanceE
	.align		8
        /*00a8*/ 	.dword	_ZN51_INTERNAL_8a329067_20_layernorm_kernels_cu_1fdca12f4cuda3std6ranges3__45__cpo9iter_swapE
	.align		8
        /*00b0*/ 	.dword	_ZN51_INTERNAL_8a329067_20_layernorm_kernels_cu_1fdca12f4cuda3std6ranges3__45__cpo4nextE
	.align		8
        /*00b8*/ 	.dword	_ZN51_INTERNAL_8a329067_20_layernorm_kernels_cu_1fdca12f4cuda3std6ranges3__45__cpo4prevE
	.align		8
        /*00c0*/ 	.dword	_ZN51_INTERNAL_8a329067_20_layernorm_kernels_cu_1fdca12f4cuda3std6ranges3__45__cpo4dataE
	.align		8
        /*00c8*/ 	.dword	_ZN51_INTERNAL_8a329067_20_layernorm_kernels_cu_1fdca12f4cuda3std6ranges3__45__cpo5cdataE
	.align		8
        /*00d0*/ 	.dword	_ZN51_INTERNAL_8a329067_20_layernorm_kernels_cu_1fdca12f4cuda3std6ranges3__45__cpo4sizeE
	.align		8
        /*00d8*/ 	.dword	_ZN51_INTERNAL_8a329067_20_layernorm_kernels_cu_1fdca12f4cuda3std6ranges3__45__cpo5ssizeE
	.align		8
        /*00e0*/ 	.dword	_ZN51_INTERNAL_8a329067_20_layernorm_kernels_cu_1fdca12f4cuda3std6ranges3__45__cpo8distanceE
	.align		8
        /*00e8*/ 	.dword	_ZN51_INTERNAL_8a329067_20_layernorm_kernels_cu_1fdca12f6thrust23THRUST_300001_SM_900_NS6system6detail10sequential3seqE
	.align		8
        /*00f0*/ 	.dword	_ZN51_INTERNAL_8a329067_20_layernorm_kernels_cu_1fdca12f6thrust23THRUST_300001_SM_900_NS12placeholders2_1E
	.align		8
        /*00f8*/ 	.dword	_ZN51_INTERNAL_8a329067_20_layernorm_kernels_cu_1fdca12f6thrust23THRUST_300001_SM_900_NS12placeholders2_2E
	.align		8
        /*0100*/ 	.dword	_ZN51_INTERNAL_8a329067_20_layernorm_kernels_cu_1fdca12f6thrust23THRUST_300001_SM_900_NS12placeholders2_3E
	.align		8
        /*0108*/ 	.dword	_ZN51_INTERNAL_8a329067_20_layernorm_kernels_cu_1fdca12f6thrust23THRUST_300001_SM_900_NS12placeholders2_4E
	.align		8
        /*0110*/ 	.dword	_ZN51_INTERNAL_8a329067_20_layernorm_kernels_cu_1fdca12f6thrust23THRUST_300001_SM_900_NS12placeholders2_5E
	.align		8
        /*0118*/ 	.dword	_ZN51_INTERNAL_8a329067_20_layernorm_kernels_cu_1fdca12f6thrust23THRUST_300001_SM_900_NS12placeholders2_6E
	.align		8
        /*0120*/ 	.dword	_ZN51_INTERNAL_8a329067_20_layernorm_kernels_cu_1fdca12f6thrust23THRUST_300001_SM_900_NS12placeholders2_7E
	.align		8
        /*0128*/ 	.dword	_ZN51_INTERNAL_8a329067_20_layernorm_kernels_cu_1fdca12f6thrust23THRUST_300001_SM_900_NS12placeholders2_8E
	.align		8
        /*0130*/ 	.dword	_ZN51_INTERNAL_8a329067_20_layernorm_kernels_cu_1fdca12f6thrust23THRUST_300001_SM_900_NS12placeholders2_9E
	.align		8
        /*0138*/ 	.dword	_ZN51_INTERNAL_8a329067_20_layernorm_kernels_cu_1fdca12f6thrust23THRUST_300001_SM_900_NS12placeholders3_10E


//--------------------- .text._ZN4vllm25fused_add_rms_norm_kernelIN3c108BFloat16ELi0EEENSt9enable_ifIXooeqT0_Li0Entsr4vllm12_typeConvertIT_EE6existsEvE4typeEPS4_lS7_PKS4_fii --------------------------
	.section	.text._ZN4vllm25fused_add_rms_norm_kernelIN3c108BFloat16ELi0EEENSt9enable_ifIXooeqT0_Li0Entsr4vllm12_typeConvertIT_EE6existsEvE4typeEPS4_lS7_PKS4_fii,"ax",@progbits
	.align	128
        .global         _ZN4vllm25fused_add_rms_norm_kernelIN3c108BFloat16ELi0EEENSt9enable_ifIXooeqT0_Li0Entsr4vllm12_typeConvertIT_EE6existsEvE4typeEPS4_lS7_PKS4_fii
        .type           _ZN4vllm25fused_add_rms_norm_kernelIN3c108BFloat16ELi0EEENSt9enable_ifIXooeqT0_Li0Entsr4vllm12_typeConvertIT_EE6existsEvE4typeEPS4_lS7_PKS4_fii,@function
        .size           _ZN4vllm25fused_add_rms_norm_kernelIN3c108BFloat16ELi0EEENSt9enable_ifIXooeqT0_Li0Entsr4vllm12_typeConvertIT_EE6existsEvE4typeEPS4_lS7_PKS4_fii,(.L_x_1341 - _ZN4vllm25fused_add_rms_norm_kernelIN3c108BFloat16ELi0EEENSt9enable_ifIXooeqT0_Li0Entsr4vllm12_typeConvertIT_EE6existsEvE4typeEPS4_lS7_PKS4_fii)
        .other          _ZN4vllm25fused_add_rms_norm_kernelIN3c108BFloat16ELi0EEENSt9enable_ifIXooeqT0_Li0Entsr4vllm12_typeConvertIT_EE6existsEvE4typeEPS4_lS7_PKS4_fii,@"STO_CUDA_ENTRY STV_DEFAULT"
_ZN4vllm25fused_add_rms_norm_kernelIN3c108BFloat16ELi0EEENSt9enable_ifIXooeqT0_Li0Entsr4vllm12_typeConvertIT_EE6existsEvE4typeEPS4_lS7_PKS4_fii:
.text._ZN4vllm25fused_add_rms_norm_kernelIN3c108BFloat16ELi0EEENSt9enable_ifIXooeqT0_Li0Entsr4vllm12_typeConvertIT_EE6existsEvE4typeEPS4_lS7_PKS4_fii:
[----:B------:R-:W-:Y:S01]  /*0000*/  LDC R1, c[0x0][0x28] ;  /* 0x00000a00ff017b82 */ /* 0x000fe20000000800 */
[----:B------:R-:W0:Y:S01]  /*0010*/  S2R R2, SR_TID.X ;  /* 0x0000000000027919 */ /* 0x000e220000002100 */
[----:B------:R-:W-:Y:S01]  /*0020*/  ULDC UR8, c[0x0][0x238] ;  /* 0x00008e0000087ab9 */ /* 0x000fe20000000800 */
[----:B------:R-:W-:Y:S01]  /*0030*/  ULDC.64 UR6, c[0x0][0x208] ;  /* 0x0000820000067ab9 */ /* 0x000fe20000000a00 */
[----:B------:R-:W-:Y:S01]  /*0040*/  ULDC.64 UR4, c[0x0][0x218] ;  /* 0x0000860000047ab9 */ /* 0x000fe20000000a00 */
[----:B------:R-:W-:Y:S01]  /*0050*/  ULDC.64 UR10, c[0x0][0x210] ;  /* 0x00008400000a7ab9 */ /* 0x000fe20000000a00 */
[----:B------:R-:W-:Y:S01]  /*0060*/  BSSY B0, `(.L_x_0) ;  /* 0x000001d000007945 */ /* 0x000fe20003800000 */
[----:B0-----:R-:W-:-:S13]  /*0070*/  ISETP.GE.AND P0, PT, R2, UR8, PT ;  /* 0x0000000802007c0c */ /* 0x001fda000bf06270 */
[----:B------:R-:W-:Y:S01]  /*0080*/  @P0 MOV R6, RZ ;  /* 0x000000ff00060202 */ /* 0x000fe20000000f00 */
[----:B------:R-:W-:Y:S06]  /*0090*/  @P0 BRA `(.L_x_1) ;  /* 0x0000000000640947 */ /* 0x000fec0003800000 */
[----:B------:R-:W0:Y:S01]  /*00a0*/  S2R R15, SR_CTAID.X ;  /* 0x00000000000f7919 */ /* 0x000e220000002500 */
[----:B------:R-:W1:Y:S01]  /*00b0*/  LDC R14, c[0x0][RZ] ;  /* 0x00000000ff0e7b82 */ /* 0x000e620000000800 */
[----:B------:R-:W-:Y:S01]  /*00c0*/  HFMA2.MMA R6, -RZ, RZ, 0, 0 ;  /* 0x00000000ff067435 */ /* 0x000fe200000001ff */
[----:B------:R-:W-:-:S06]  /*00d0*/  MOV R3, R2 ;  /* 0x0000000200037202 */ /* 0x000fcc0000000f00 */
[----:B------:R-:W2:Y:S04]  /*00e0*/  LDC.64 R4, c[0x0][0x220] ;  /* 0x00008800ff047b82 */ /* 0x000ea80000000a00 */
.L_x_2:
[----:B---3--:R-:W-:Y:S02]  /*00f0*/  SHF.R.S32.HI R9, RZ, 0x1f, R3 ;  /* 0x0000001fff097819 */ /* 0x008fe40000011403 */
[----:B------:R-:W-:-:S05]  /*0100*/  MOV R8, R3 ;  /* 0x0000000300087202 */ /* 0x000fca0000000f00 */
[----:B0-----:R-:W-:-:S04]  /*0110*/  IMAD.WIDE.U32 R10, R15, UR4, R8 ;  /* 0x000000040f0a7c25 */ /* 0x001fc8000f8e0008 */
[C---:B------:R-:W-:Y:S01]  /*0120*/  IMAD R9, R15.reuse, UR8, R3 ;  /* 0x000000080f097c24 */ /* 0x040fe2000f8e0203 */
[----:B------:R-:W-:Y:S01]  /*0130*/  LEA R12, P0, R10, UR10, 0x1 ;  /* 0x0000000a0a0c7c11 */ /* 0x000fe2000f8008ff */
[----:B------:R-:W-:Y:S02]  /*0140*/  IMAD R7, R15, UR5, R11 ;  /* 0x000000050f077c24 */ /* 0x000fe4000f8e020b */
[----:B--2---:R-:W-:-:S03]  /*0150*/  IMAD.WIDE.U32 R8, R9, 0x2, R4 ;  /* 0x0000000209087825 */ /* 0x004fc600078e0004 */
[----:B------:R-:W-:Y:S02]  /*0160*/  LEA.HI.X R13, R10, UR11, R7, 0x1, P0 ;  /* 0x0000000b0a0d7c11 */ /* 0x000fe400080f0c07 */
[----:B------:R-:W2:Y:S04]  /*0170*/  LDG.E.U16 R0, desc[UR6][R8.64] ;  /* 0x0000000608007981 */ /* 0x000ea8000c1e1500 */
[----:B------:R-:W3:Y:S01]  /*0180*/  LDG.E.U16 R12, desc[UR6][R12.64] ;  /* 0x000000060c0c7981 */ /* 0x000ee2000c1e1500 */
[----:B-1----:R-:W-:-:S04]  /*0190*/  IADD3 R3, R14, R3, RZ ;  /* 0x000000030e037210 */ /* 0x002fc80007ffe0ff */
[----:B------:R-:W-:Y:S02]  /*01a0*/  ISETP.GE.AND P0, PT, R3, UR8, PT ;  /* 0x0000000803007c0c */ /* 0x000fe4000bf06270 */
[----:B--2---:R-:W-:Y:S02]  /*01b0*/  SHF.L.U32 R7, R0, 0x10, RZ ;  /* 0x0000001000077819 */ /* 0x004fe400000006ff */
[----:B---3--:R-:W-:-:S05]  /*01c0*/  SHF.L.U32 R0, R12, 0x10, RZ ;  /* 0x000000100c007819 */ /* 0x008fca00000006ff */
[----:B------:R-:W-:-:S04]  /*01d0*/  FADD.FTZ R0, R0, R7 ;  /* 0x0000000700007221 */ /* 0x000fc80000010000 */
[----:B------:R-:W0:Y:S02]  /*01e0*/  F2F.BF16.F32 R7, R0 ;  /* 0x0000000000077304 */ /* 0x000e240000202000 */
[----:B0-----:R3:W-:Y:S01]  /*01f0*/  STG.E.U16 desc[UR6][R8.64], R7 ;  /* 0x0000000708007986 */ /* 0x0017e2000c101506 */
[----:B------:R-:W-:-:S05]  /*0200*/  SHF.L.U32 R11, R7, 0x10, RZ ;  /* 0x00000010070b7819 */ /* 0x000fca00000006ff */
[----:B------:R-:W-:Y:S01]  /*0210*/  FFMA.FTZ R6, R11, R11, R6 ;  /* 0x0000000b0b067223 */ /* 0x000fe20000010006 */
[----:B------:R-:W-:Y:S06]  /*0220*/  @!P0 BRA `(.L_x_2) ;  /* 0xfffffffc00b08947 */ /* 0x000fec000383ffff */
.L_x_1:
[----:B------:R-:W-:Y:S05]  /*0230*/  BSYNC B0 ;  /* 0x0000000000007941 */ /* 0x000fea0003800000 */
.L_x_0:
[----:B------:R-:W0:Y:S01]  /*0240*/  LDC R0, c[0x0][RZ] ;  /* 0x00000000ff007b82 */ /* 0x000e220000000800 */
[----:B------:R-:W-:Y:S01]  /*0250*/  BSSY B0, `(.L_x_3) ;  /* 0x00000b3000007945 */ /* 0x000fe20003800000 */
[----:B0-----:R-:W-:-:S13]  /*0260*/  ISETP.GT.AND P0, PT, R0, 0x3ff, PT ;  /* 0x000003ff0000780c */ /* 0x001fda0003f04270 */
[----:B------:R-:W-:Y:S05]  /*0270*/  @P0 BRA `(.L_x_4) ;  /* 0x0000000400a80947 */ /* 0x000fea0003800000 */
[----:B------:R-:W-:-:S04]  /*0280*/  SHF.R.S32.HI R3, RZ, 0x1f, R2 ;  /* 0x0000001fff037819 */ /* 0x000fc80000011402 */
[----:B------:R-:W-:-:S04]  /*0290*/  LEA.HI R4, R3, R2, RZ, 0x5 ;  /* 0x0000000203047211 */ /* 0x000fc800078f28ff */
[----:B------:R-:W-:-:S04]  /*02a0*/  LOP3.LUT R3, R4, 0xffffffe0, RZ, 0xc0, !PT ;  /* 0xffffffe004037812 */ /* 0x000fc800078ec0ff */
[----:B------:R-:W-:Y:S02]  /*02b0*/  IADD3 R5, R3, 0x20, RZ ;  /* 0x0000002003057810 */ /* 0x000fe40007ffe0ff */
[----:B------:R-:W-:Y:S02]  /*02c0*/  LOP3.LUT R3, RZ, R3, RZ, 0x33, !PT ;  /* 0x00000003ff037212 */ /* 0x000fe400078e33ff */
[-C--:B------:R-:W-:Y:S02]  /*02d0*/  ISETP.GT.AND P0, PT, R5, R0.reuse, PT ;  /* 0x000000000500720c */ /* 0x080fe40003f04270 */
[----:B------:R-:W-:-:S04]  /*02e0*/  IADD3 R3, R3, R0, RZ ;  /* 0x0000000003037210 */ /* 0x000fc80007ffe0ff */
[----:B------:R-:W-:Y:S02]  /*02f0*/  SEL R5, R3, 0x1f, P0 ;  /* 0x0000001f03057807 */ /* 0x000fe40000000000 */
[----:B------:R-:W0:Y:S04]  /*0300*/  S2R R3, SR_LANEID ;  /* 0x0000000000037919 */ /* 0x000e280000000000 */
[----:B---3--:R-:W1:Y:S02]  /*0310*/  SHFL.DOWN P0, R7, R6, 0x1, R5 ;  /* 0x0820000006077989 */ /* 0x008e640000000005 */
[----:B-1----:R-:W-:Y:S01]  /*0320*/  @P0 FADD R7, R7, R6 ;  /* 0x0000000607070221 */ /* 0x002fe20000000000 */
[----:B0-----:R-:W-:-:S04]  /*0330*/  ISETP.NE.AND P1, PT, R3, RZ, PT ;  /* 0x000000ff0300720c */ /* 0x001fc80003f25270 */
[----:B------:R-:W0:Y:S09]  /*0340*/  SHFL.DOWN P0, R8, R7, 0x2, R5 ;  /* 0x0840000007087989 */ /* 0x000e320000000005 */
[----:B------:R-:W1:Y:S01]  /*0350*/  @!P1 S2R R11, SR_CgaCtaId ;  /* 0x00000000000b9919 */ /* 0x000e620000008800 */
[----:B------:R-:W-:-:S04]  /*0360*/  @!P1 MOV R6, 0x400 ;  /* 0x0000040000069802 */ /* 0x000fc80000000f00 */
[----:B------:R-:W-:Y:S01]  /*0370*/  @!P1 IADD3 R6, R6, 0x4, RZ ;  /* 0x0000000406069810 */ /* 0x000fe20007ffe0ff */
[----:B0-----:R-:W-:Y:S01]  /*0380*/  @P0 FADD R8, R7, R8 ;  /* 0x0000000807080221 */ /* 0x001fe20000000000 */
[----:B------:R-:W-:-:S04]  /*0390*/  SHF.R.S32.HI R7, RZ, 0x5, R4 ;  /* 0x00000005ff077819 */ /* 0x000fc80000011404 */
[----:B------:R-:W0:Y:S01]  /*03a0*/  SHFL.DOWN P0, R9, R8, 0x4, R5 ;  /* 0x0880000008097989 */ /* 0x000e220000000005 */
[----:B-1----:R-:W-:-:S04]  /*03b0*/  @!P1 LEA R6, R11, R6, 0x18 ;  /* 0x000000060b069211 */ /* 0x002fc800078ec0ff */
[----:B------:R-:W-:Y:S01]  /*03c0*/  @!P1 LEA R6, R7, R6, 0x2 ;  /* 0x0000000607069211 */ /* 0x000fe200078e10ff */
[----:B0-----:R-:W-:-:S05]  /*03d0*/  @P0 FADD R9, R8, R9 ;  /* 0x0000000908090221 */ /* 0x001fca0000000000 */
[----:B------:R-:W0:Y:S02]  /*03e0*/  SHFL.DOWN P0, R10, R9, 0x8, R5 ;  /* 0x09000000090a7989 */ /* 0x000e240000000005 */
[----:B0-----:R-:W-:-:S05]  /*03f0*/  @P0 FADD R10, R9, R10 ;  /* 0x0000000a090a0221 */ /* 0x001fca0000000000 */
[----:B------:R-:W0:Y:S02]  /*0400*/  SHFL.DOWN P0, R3, R10, 0x10, R5 ;  /* 0x0a0000000a037989 */ /* 0x000e240000000005 */
[----:B0-----:R-:W-:Y:S01]  /*0410*/  @P0 FADD R3, R10, R3 ;  /* 0x000000030a030221 */ /* 0x001fe20000000000 */
[----:B------:R-:W-:-:S04]  /*0420*/  ISETP.NE.AND P0, PT, R2, RZ, PT ;  /* 0x000000ff0200720c */ /* 0x000fc80003f05270 */
[----:B------:R1:W-:Y:S01]  /*0430*/  @!P1 STS [R6+0x20], R3 ;  /* 0x0000200306009388 */ /* 0x0003e20000000800 */
[----:B------:R-:W-:Y:S08]  /*0440*/  BAR.SYNC.DEFER_BLOCKING 0x0 ;  /* 0x0000000000007b1d */ /* 0x000ff00000010000 */
[----:B------:R-:W-:Y:S05]  /*0450*/  @P0 BRA `(.L_x_5) ;  /* 0x0000000800480947 */ /* 0x000fea0003800000 */
[----:B------:R-:W0:Y:S01]  /*0460*/  S2UR UR5, SR_CgaCtaId ;  /* 0x00000000000579c3 */ /* 0x000e220000008800 */
[----:B------:R-:W-:Y:S01]  /*0470*/  UMOV UR4, 0x400 ;  /* 0x0000040000047882 */ /* 0x000fe20000000000 */
[C---:B------:R-:W-:Y:S02]  /*0480*/  ISETP.GT.AND P1, PT, R0.reuse, 0x20, PT ;  /* 0x000000200000780c */ /* 0x040fe40003f24270 */
[C---:B------:R-:W-:Y:S02]  /*0490*/  ISETP.GT.AND P3, PT, R0.reuse, 0x40, PT ;  /* 0x000000400000780c */ /* 0x040fe40003f64270 */
[C---:B------:R-:W-:Y:S02]  /*04a0*/  ISETP.GT.AND P4, PT, R0.reuse, 0x60, PT ;  /* 0x000000600000780c */ /* 0x040fe40003f84270 */
[----:B------:R-:W-:Y:S01]  /*04b0*/  ISETP.GT.AND P2, PT, R0, 0x80, PT ;  /* 0x000000800000780c */ /* 0x000fe20003f44270 */
[----:B0-----:R-:W-:-:S09]  /*04c0*/  ULEA UR4, UR5, UR4, 0x18 ;  /* 0x0000000405047291 */ /* 0x001fd2000f8ec03f */
[----:B------:R-:W0:Y:S04]  /*04d0*/  LDS.64 R16, [UR4+0x28] ;  /* 0x00002804ff107984 */ /* 0x000e280008000a00 */
[----:B-1----:R-:W1:Y:S04]  /*04e0*/  LDS.128 R4, [UR4+0x30] ;  /* 0x00003004ff047984 */ /* 0x002e680008000c00 */
[----:B------:R-:W2:Y:S04]  /*04f0*/  LDS.128 R8, [UR4+0x40] ;  /* 0x00004004ff087984 */ /* 0x000ea80008000c00 */
[----:B------:R-:W3:Y:S01]  /*0500*/  LDS.128 R12, [UR4+0x50] ;  /* 0x00005004ff0c7984 */ /* 0x000ee20008000c00 */
[----:B0-----:R-:W-:Y:S01]  /*0510*/  @P1 FADD.FTZ R3, R3, R16 ;  /* 0x0000001003031221 */ /* 0x001fe20000010000 */
[----:B------:R-:W-:-:S03]  /*0520*/  ISETP.GT.AND P1, PT, R0, 0xa0, PT ;  /* 0x000000a00000780c */ /* 0x000fc60003f24270 */
[----:B------:R-:W-:Y:S01]  /*0530*/  @P3 FADD.FTZ R3, R3, R17 ;  /* 0x0000001103033221 */ /* 0x000fe20000010000 */
[C---:B------:R-:W-:Y:S01]  /*0540*/  ISETP.GT.AND P3, PT, R0.reuse, 0xc0, PT ;  /* 0x000000c00000780c */ /* 0x040fe20003f64270 */
[----:B------:R-:W0:Y:S02]  /*0550*/  LDS.128 R16, [UR4+0x60] ;  /* 0x00006004ff107984 */ /* 0x000e240008000c00 */
[----:B-1----:R-:W-:Y:S01]  /*0560*/  @P4 FADD.FTZ R3, R3, R4 ;  /* 0x0000000403034221 */ /* 0x002fe20000010000 */
[----:B------:R-:W-:-:S03]  /*0570*/  ISETP.GT.AND P4, PT, R0, 0xe0, PT ;  /* 0x000000e00000780c */ /* 0x000fc60003f84270 */
[----:B------:R-:W-:Y:S01]  /*0580*/  @P2 FADD.FTZ R3, R3, R5 ;  /* 0x0000000503032221 */ /* 0x000fe20000010000 */
[----:B------:R-:W-:-:S03]  /*0590*/  ISETP.GT.AND P2, PT, R0, 0x100, PT ;  /* 0x000001000000780c */ /* 0x000fc60003f44270 */
[----:B------:R-:W-:Y:S01]  /*05a0*/  @P1 FADD.FTZ R3, R3, R6 ;  /* 0x0000000603031221 */ /* 0x000fe20000010000 */
[----:B------:R-:W-:-:S03]  /*05b0*/  ISETP.GT.AND P1, PT, R0, 0x120, PT ;  /* 0x000001200000780c */ /* 0x000fc60003f24270 */
[----:B------:R-:W-:Y:S01]  /*05c0*/  @P3 FADD.FTZ R3, R3, R7 ;  /* 0x0000000703033221 */ /* 0x000fe20000010000 */
[C---:B------:R-:W-:Y:S01]  /*05d0*/  ISETP.GT.AND P3, PT, R0.reuse, 0x140, PT ;  /* 0x000001400000780c */ /* 0x040fe20003f64270 */
[----:B------:R-:W1:Y:S02]  /*05e0*/  LDS.128 R4, [UR4+0x70] ;  /* 0x00007004ff047984 */ /* 0x000e640008000c00 */
[----:B--2---:R-:W-:Y:S01]  /*05f0*/  @P4 FADD.FTZ R3, R3, R8 ;  /* 0x0000000803034221 */ /* 0x004fe20000010000 */
[----:B------:R-:W-:-:S03]  /*0600*/  ISETP.GT.AND P4, PT, R0, 0x160, PT ;  /* 0x000001600000780c */ /* 0x000fc60003f84270 */
[----:B------:R-:W-:Y:S01]  /*0610*/  @P2 FADD.FTZ R3, R3, R9 ;  /* 0x0000000903032221 */ /* 0x000fe20000010000 */
[----:B------:R-:W-:-:S03]  /*0620*/  ISETP.GT.AND P2, PT, R0, 0x180, PT ;  /* 0x000001800000780c */ /* 0x000fc60003f44270 */
[----:B------:R-:W-:Y:S01]  /*0630*/  @P1 FADD.FTZ R3, R3, R10 ;  /* 0x0000000a03031221 */ /* 0x000fe20000010000 */
[----:B------:R-:W-:-:S03]  /*0640*/  ISETP.GT.AND P1, PT, R0, 0x1a0, PT ;  /* 0x000001a00000780c */ /* 0x000fc60003f24270 */
[----:B------:R-:W-:Y:S01]  /*0650*/  @P3 FADD.FTZ R3, R3, R11 ;  /* 0x0000000b03033221 */ /* 0x000fe20000010000 */
[C---:B------:R-:W-:Y:S01]  /*0660*/  ISETP.GT.AND P3, PT, R0.reuse, 0x1c0, PT ;  /* 0x000001c00000780c */ /* 0x040fe20003f64270 */
[----:B------:R-:W2:Y:S02]  /*0670*/  LDS.128 R8, [UR4+0x80] ;  /* 0x00008004ff087984 */ /* 0x000ea40008000c00 */
[----:B---3--:R-:W-:Y:S01]  /*0680*/  @P4 FADD.FTZ R3, R3, R12 ;  /* 0x0000000c03034221 */ /* 0x008fe20000010000 */
[----:B------:R-:W-:-:S03]  /*0690*/  ISETP.GT.AND P4, PT, R0, 0x1e0, PT ;  /* 0x000001e00000780c */ /* 0x000fc60003f84270 */
[----:B------:R-:W-:Y:S01]  /*06a0*/  @P2 FADD.FTZ R3, R3, R13 ;  /* 0x0000000d03032221 */ /* 0x000fe20000010000 */
[----:B------:R-:W-:-:S03]  /*06b0*/  ISETP.GT.AND P2, PT, R0, 0x200, PT ;  /* 0x000002000000780c */ /* 0x000fc60003f44270 */
[----:B------:R-:W-:Y:S01]  /*06c0*/  @P1 FADD.FTZ R3, R3, R14 ;  /* 0x0000000e03031221 */ /* 0x000fe20000010000 */
[----:B------:R-:W-:-:S03]  /*06d0*/  ISETP.GT.AND P1, PT, R0, 0x220, PT ;  /* 0x000002200000780c */ /* 0x000fc60003f24270 */
[----:B------:R-:W-:Y:S01]  /*06e0*/  @P3 FADD.FTZ R3, R3, R15 ;  /* 0x0000000f03033221 */ /* 0x000fe20000010000 */
[C---:B------:R-:W-:Y:S01]  /*06f0*/  ISETP.GT.AND P3, PT, R0.reuse, 0x240, PT ;  /* 0x000002400000780c */ /* 0x040fe20003f64270 */
[----:B------:R-:W3:Y:S02]  /*0700*/  LDS.128 R12, [UR4+0x90] ;  /* 0x00009004ff0c7984 */ /* 0x000ee40008000c00 */
[----:B0-----:R-:W-:Y:S01]  /*0710*/  @P4 FADD.FTZ R3, R3, R16 ;  /* 0x0000001003034221 */ /* 0x001fe20000010000 */
[----:B------:R-:W-:-:S03]  /*0720*/  ISETP.GT.AND P4, PT, R0, 0x2a0, PT ;  /* 0x000002a00000780c */ /* 0x000fc60003f84270 */
[----:B------:R-:W-:Y:S01]  /*0730*/  @P2 FADD.FTZ R3, R3, R17 ;  /* 0x0000001103032221 */ /* 0x000fe20000010000 */
[----:B------:R-:W-:-:S03]  /*0740*/  ISETP.GT.AND P2, PT, R0, 0x260, PT ;  /* 0x000002600000780c */ /* 0x000fc60003f44270 */
[----:B------:R-:W-:Y:S01]  /*0750*/  @P1 FADD.FTZ R3, R3, R18 ;  /* 0x0000001203031221 */ /* 0x000fe20000010000 */
[----:B------:R-:W-:-:S03]  /*0760*/  ISETP.GT.AND P1, PT, R0, 0x280, PT ;  /* 0x000002800000780c */ /* 0x000fc60003f24270 */
[----:B------:R-:W-:Y:S01]  /*0770*/  @P3 FADD.FTZ R3, R3, R19 ;  /* 0x0000001303033221 */ /* 0x000fe20000010000 */
[----:B------:R-:W-:-:S05]  /*0780*/  ISETP.GT.AND P3, PT, R0, 0x2c0, PT ;  /* 0x000002c00000780c */ /* 0x000fca0003f64270 */
[----:B-1----:R-:W-:Y:S01]  /*0790*/  @P2 FADD.FTZ R3, R3, R4 ;  /* 0x0000000403032221 */ /* 0x002fe20000010000 */
[----:B------:R-:W-:-:S03]  /*07a0*/  ISETP.GT.AND P2, PT, R0, 0x2e0, PT ;  /* 0x000002e00000780c */ /* 0x000fc60003f44270 */
[----:B------:R-:W-:Y:S01]  /*07b0*/  @P1 FADD.FTZ R3, R3, R5 ;  /* 0x0000000503031221 */ /* 0x000fe20000010000 */
[----:B------:R-:W-:-:S03]  /*07c0*/  ISETP.GT.AND P1, PT, R0, 0x300, PT ;  /* 0x000003000000780c */ /* 0x000fc60003f24270 */
[----:B------:R-:W-:Y:S01]  /*07d0*/  @P4 FADD.FTZ R3, R3, R6 ;  /* 0x0000000603034221 */ /* 0x000fe20000010000 */
[----:B------:R-:W-:-:S03]  /*07e0*/  ISETP.GT.AND P4, PT, R0, 0x320, PT ;  /* 0x000003200000780c */ /* 0x000fc60003f84270 */
[----:B------:R-:W-:Y:S01]  /*07f0*/  @P3 FADD.FTZ R3, R3, R7 ;  /* 0x0000000703033221 */ /* 0x000fe20000010000 */
[----:B------:R-:W-:-:S03]  /*0800*/  ISETP.GT.AND P3, PT, R0, 0x340, PT ;  /* 0x000003400000780c */ /* 0x000fc60003f64270 */
[----:B--2---:R-:W-:Y:S01]  /*0810*/  @P2 FADD.FTZ R3, R3, R8 ;  /* 0x0000000803032221 */ /* 0x004fe20000010000 */
[----:B------:R-:W-:-:S03]  /*0820*/  ISETP.GT.AND P2, PT, R0, 0x360, PT ;  /* 0x000003600000780c */ /* 0x000fc60003f44270 */
[----:B------:R-:W-:Y:S01]  /*0830*/  @P1 FADD.FTZ R3, R3, R9 ;  /* 0x0000000903031221 */ /* 0x000fe20000010000 */
[----:B------:R-:W-:-:S03]  /*0840*/  ISETP.GT.AND P1, PT, R0, 0x380, PT ;  /* 0x000003800000780c */ /* 0x000fc60003f24270 */
[----:B------:R-:W-:Y:S01]  /*0850*/  @P4 FADD.FTZ R3, R3, R10 ;  /* 0x0000000a03034221 */ /* 0x000fe20000010000 */
[----:B------:R-:W-:-:S03]  /*0860*/  ISETP.GT.AND P4, PT, R0, 0x3a0, PT ;  /* 0x000003a00000780c */ /* 0x000fc60003f84270 */
[----:B------:R-:W-:Y:S01]  /*0870*/  @P3 FADD.FTZ R3, R3, R11 ;  /* 0x0000000b03033221 */ /* 0x000fe20000010000 */
[----:B------:R-:W-:-:S03]  /*0880*/  ISETP.GT.AND P3, PT, R0, 0x3c0, PT ;  /* 0x000003c00000780c */ /* 0x000fc60003f64270 */
[----:B---3--:R-:W-:-:S04]  /*0890*/  @P2 FADD.FTZ R3, R3, R12 ;  /* 0x0000000c03032221 */ /* 0x008fc80000010000 */
[----:B------:R-:W-:Y:S01]  /*08a0*/  @P1 FADD.FTZ R3, R3, R13 ;  /* 0x0000000d03031221 */ /* 0x000fe20000010000 */
[----:B------:R-:W-:-:S03]  /*08b0*/  ISETP.GE.AND P1, PT, R0, 0x3e1, PT ;  /* 0x000003e10000780c */ /* 0x000fc60003f26270 */
[----:B------:R-:W-:-:S04]  /*08c0*/  @P4 FADD.FTZ R3, R3, R14 ;  /* 0x0000000e03034221 */ /* 0x000fc80000010000 */
[----:B------:R-:W-:-:S06]  /*08d0*/  @P3 FADD.FTZ R3, R3, R15 ;  /* 0x0000000f03033221 */ /* 0x000fcc0000010000 */
[----:B------:R-:W-:Y:S05]  /*08e0*/  @!P1 BRA `(.L_x_5) ;  /* 0x0000000400249947 */ /* 0x000fea0003800000 */
[----:B------:R-:W0:Y:S02]  /*08f0*/  LDS R4, [UR4+0xa0] ;  /* 0x0000a004ff047984 */ /* 0x000e240008000800 */
[----:B0-----:R-:W-:Y:S01]  /*0900*/  FADD.FTZ R3, R3, R4 ;  /* 0x0000000403037221 */ /* 0x001fe20000010000 */
[----:B------:R-:W-:Y:S06]  /*0910*/  BRA `(.L_x_5) ;  /* 0x0000000400187947 */ /* 0x000fec0003800000 */
.L_x_4:
[----:B------:R-:W0:Y:S01]  /*0920*/  SHFL.DOWN P0, R5, R6, 0x1, 0x1f ;  /* 0x08201f0006057f89 */ /* 0x000e220000000000 */
[----:B------:R-:W-:Y:S01]  /*0930*/  BSSY B1, `(.L_x_6) ;  /* 0x0000016000017945 */ /* 0x000fe20003800000 */
[----:B---3--:R-:W1:Y:S01]  /*0940*/  S2R R9, SR_LANEID ;  /* 0x0000000000097919 */ /* 0x008e620000000000 */
[----:B0-----:R-:W-:-:S05]  /*0950*/  @P0 FADD R5, R5, R6 ;  /* 0x0000000605050221 */ /* 0x001fca0000000000 */
[----:B------:R-:W0:Y:S01]  /*0960*/  SHFL.DOWN P0, R4, R5, 0x2, 0x1f ;  /* 0x08401f0005047f89 */ /* 0x000e220000000000 */
[----:B-1----:R-:W-:Y:S01]  /*0970*/  ISETP.NE.AND P1, PT, R9, RZ, PT ;  /* 0x000000ff0900720c */ /* 0x002fe20003f25270 */
[----:B0-----:R-:W-:-:S05]  /*0980*/  @P0 FADD R4, R5, R4 ;  /* 0x0000000405040221 */ /* 0x001fca0000000000 */
[----:B------:R-:W0:Y:S02]  /*0990*/  SHFL.DOWN P0, R7, R4, 0x4, 0x1f ;  /* 0x08801f0004077f89 */ /* 0x000e240000000000 */
[----:B0-----:R-:W-:-:S05]  /*09a0*/  @P0 FADD R7, R4, R7 ;  /* 0x0000000704070221 */ /* 0x001fca0000000000 */
[----:B------:R-:W0:Y:S02]  /*09b0*/  SHFL.DOWN P0, R8, R7, 0x8, 0x1f ;  /* 0x09001f0007087f89 */ /* 0x000e240000000000 */
[----:B0-----:R-:W-:-:S05]  /*09c0*/  @P0 FADD R8, R7, R8 ;  /* 0x0000000807080221 */ /* 0x001fca0000000000 */
[----:B------:R-:W0:Y:S02]  /*09d0*/  SHFL.DOWN P0, R3, R8, 0x10, 0x1f ;  /* 0x0a001f0008037f89 */ /* 0x000e240000000000 */
[----:B0-----:R-:W-:Y:S01]  /*09e0*/  @P0 FADD R3, R8, R3 ;  /* 0x0000000308030221 */ /* 0x001fe20000000000 */
[----:B------:R-:W-:Y:S06]  /*09f0*/  @P1 BRA `(.L_x_7) ;  /* 0x0000000000241947 */ /* 0x000fec0003800000 */
[----:B------:R-:W0:Y:S01]  /*0a00*/  S2R R7, SR_CgaCtaId ;  /* 0x0000000000077919 */ /* 0x000e220000008800 */
[----:B------:R-:W-:Y:S02]  /*0a10*/  MOV R4, 0x400 ;  /* 0x0000040000047802 */ /* 0x000fe40000000f00 */
[----:B------:R-:W-:Y:S02]  /*0a20*/  SHF.R.S32.HI R5, RZ, 0x1f, R2 ;  /* 0x0000001fff057819 */ /* 0x000fe40000011402 */
[----:B------:R-:W-:Y:S02]  /*0a30*/  IADD3 R4, R4, 0x4, RZ ;  /* 0x0000000404047810 */ /* 0x000fe40007ffe0ff */
[----:B------:R-:W-:Y:S02]  /*0a40*/  LEA.HI R5, R5, R2, RZ, 0x5 ;  /* 0x0000000205057211 */ /* 0x000fe400078f28ff */
[----:B0-----:R-:W-:Y:S02]  /*0a50*/  LEA R7, R7, R4, 0x18 ;  /* 0x0000000407077211 */ /* 0x001fe400078ec0ff */
[----:B------:R-:W-:-:S04]  /*0a60*/  SHF.R.S32.HI R4, RZ, 0x5, R5 ;  /* 0x00000005ff047819 */ /* 0x000fc80000011405 */
[----:B------:R-:W-:-:S05]  /*0a70*/  LEA R4, R4, R7, 0x2 ;  /* 0x0000000704047211 */ /* 0x000fca00078e10ff */
[----:B------:R0:W-:Y:S02]  /*0a80*/  STS [R4+0x20], R3 ;  /* 0x0000200304007388 */ /* 0x0001e40000000800 */
.L_x_7:
[----:B------:R-:W-:Y:S05]  /*0a90*/  BSYNC B1 ;  /* 0x0000000000017941 */ /* 0x000fea0003800000 */
.L_x_6:
[----:B------:R-:W-:Y:S01]  /*0aa0*/  BAR.SYNC.DEFER_BLOCKING 0x0 ;  /* 0x0000000000007b1d */ /* 0x000fe20000010000 */
[----:B------:R-:W-:-:S13]  /*0ab0*/  ISETP.NE.AND P0, PT, R2, RZ, PT ;  /* 0x000000ff0200720c */ /* 0x000fda0003f05270 */
[----:B------:R-:W-:Y:S05]  /*0ac0*/  @P0 BRA `(.L_x_5) ;  /* 0x0000000000ac0947 */ /* 0x000fea0003800000 */
[----:B------:R-:W1:Y:S01]  /*0ad0*/  S2UR UR5, SR_CgaCtaId ;  /* 0x00000000000579c3 */ /* 0x000e620000008800 */
[----:B------:R-:W-:Y:S02]  /*0ae0*/  UMOV UR4, 0x400 ;  /* 0x0000040000047882 */ /* 0x000fe40000000000 */
[----:B-1----:R-:W-:-:S09]  /*0af0*/  ULEA UR4, UR5, UR4, 0x18 ;  /* 0x0000000405047291 */ /* 0x002fd2000f8ec03f */
[----:B------:R-:W1:Y:S04]  /*0b00*/  LDS.64 R12, [UR4+0x28] ;  /* 0x00002804ff0c7984 */ /* 0x000e680008000a00 */
[----:B------:R-:W2:Y:S04]  /*0b10*/  LDS.128 R8, [UR4+0x30] ;  /* 0x00003004ff087984 */ /* 0x000ea80008000c00 */
[----:B0-----:R-:W0:Y:S04]  /*0b20*/  LDS.128 R4, [UR4+0x40] ;  /* 0x00004004ff047984 */ /* 0x001e280008000c00 */
[----:B------:R-:W3:Y:S01]  /*0b30*/  LDS.128 R16, [UR4+0x50] ;  /* 0x00005004ff107984 */ /* 0x000ee20008000c00 */
[----:B-1----:R-:W-:-:S03]  /*0b40*/  FADD.FTZ R12, R3, R12 ;  /* 0x0000000c030c7221 */ /* 0x002fc60000010000 */
[----:B------:R-:W-:Y:S01]  /*0b50*/  LDS R3, [UR4+0xa0] ;  /* 0x0000a004ff037984 */ /* 0x000fe20008000800 */
[----:B------:R-:W-:-:S04]  /*0b60*/  FADD.FTZ R13, R12, R13 ;  /* 0x0000000d0c0d7221 */ /* 0x000fc80000010000 */
[----:B--2---:R-:W-:Y:S02]  /*0b70*/  FADD.FTZ R8, R13, R8 ;  /* 0x000000080d087221 */ /* 0x004fe40000010000 */
[----:B------:R-:W1:Y:S02]  /*0b80*/  LDS.128 R12, [UR4+0x60] ;  /* 0x00006004ff0c7984 */ /* 0x000e640008000c00 */
[----:B------:R-:W-:-:S04]  /*0b90*/  FADD.FTZ R9, R8, R9 ;  /* 0x0000000908097221 */ /* 0x000fc80000010000 */
[----:B------:R-:W-:-:S04]  /*0ba0*/  FADD.FTZ R10, R9, R10 ;  /* 0x0000000a090a7221 */ /* 0x000fc80000010000 */
[----:B------:R-:W-:-:S04]  /*0bb0*/  FADD.FTZ R11, R10, R11 ;  /* 0x0000000b0a0b7221 */ /* 0x000fc80000010000 */
[----:B0-----:R-:W-:Y:S02]  /*0bc0*/  FADD.FTZ R4, R11, R4 ;  /* 0x000000040b047221 */ /* 0x001fe40000010000 */
[----:B------:R-:W0:Y:S02]  /*0bd0*/  LDS.128 R8, [UR4+0x70] ;  /* 0x00007004ff087984 */ /* 0x000e240008000c00 */
[----:B------:R-:W-:-:S04]  /*0be0*/  FADD.FTZ R5, R4, R5 ;  /* 0x0000000504057221 */ /* 0x000fc80000010000 */
[----:B------:R-:W-:-:S04]  /*0bf0*/  FADD.FTZ R6, R5, R6 ;  /* 0x0000000605067221 */ /* 0x000fc80000010000 */
[----:B------:R-:W-:-:S04]  /*0c00*/  FADD.FTZ R7, R6, R7 ;  /* 0x0000000706077221 */ /* 0x000fc80000010000 */
[----:B---3--:R-:W-:Y:S02]  /*0c10*/  FADD.FTZ R16, R7, R16 ;  /* 0x0000001007107221 */ /* 0x008fe40000010000 */
[----:B------:R-:W2:Y:S02]  /*0c20*/  LDS.128 R4, [UR4+0x80] ;  /* 0x00008004ff047984 */ /* 0x000ea40008000c00 */
[----:B------:R-:W-:-:S04]  /*0c30*/  FADD.FTZ R17, R16, R17 ;  /* 0x0000001110117221 */ /* 0x000fc80000010000 */
[----:B------:R-:W-:-:S04]  /*0c40*/  FADD.FTZ R18, R17, R18 ;  /* 0x0000001211127221 */ /* 0x000fc80000010000 */
[----:B------:R-:W-:-:S04]  /*0c50*/  FADD.FTZ R19, R18, R19 ;  /* 0x0000001312137221 */ /* 0x000fc80000010000 */
[----:B-1----:R-:W-:Y:S02]  /*0c60*/  FADD.FTZ R12, R19, R12 ;  /* 0x0000000c130c7221 */ /* 0x002fe40000010000 */
[----:B------:R-:W1:Y:S02]  /*0c70*/  LDS.128 R16, [UR4+0x90] ;  /* 0x00009004ff107984 */ /* 0x000e640008000c00 */
[----:B------:R-:W-:-:S04]  /*0c80*/  FADD.FTZ R13, R12, R13 ;  /* 0x0000000d0c0d7221 */ /* 0x000fc80000010000 */
[----:B------:R-:W-:-:S04]  /*0c90*/  FADD.FTZ R14, R13, R14 ;  /* 0x0000000e0d0e7221 */ /* 0x000fc80000010000 */
[----:B------:R-:W-:-:S04]  /*0ca0*/  FADD.FTZ R15, R14, R15 ;  /* 0x0000000f0e0f7221 */ /* 0x000fc80000010000 */
[----:B0-----:R-:W-:-:S04]  /*0cb0*/  FADD.FTZ R8, R15, R8 ;  /* 0x000000080f087221 */ /* 0x001fc80000010000 */
[----:B------:R-:W-:-:S04]  /*0cc0*/  FADD.FTZ R9, R8, R9 ;  /* 0x0000000908097221 */ /* 0x000fc80000010000 */
[----:B------:R-:W-:-:S04]  /*0cd0*/  FADD.FTZ R10, R9, R10 ;  /* 0x0000000a090a7221 */ /* 0x000fc80000010000 */
[----:B------:R-:W-:-:S04]  /*0ce0*/  FADD.FTZ R11, R10, R11 ;  /* 0x0000000b0a0b7221 */ /* 0x000fc80000010000 */
[----:B--2---:R-:W-:-:S04]  /*0cf0*/  FADD.FTZ R4, R11, R4 ;  /* 0x000000040b047221 */ /* 0x004fc80000010000 */
[----:B------:R-:W-:-:S04]  /*0d00*/  FADD.FTZ R5, R4, R5 ;  /* 0x0000000504057221 */ /* 0x000fc80000010000 */
[----:B------:R-:W-:-:S04]  /*0d10*/  FADD.FTZ R6, R5, R6 ;  /* 0x0000000605067221 */ /* 0x000fc80000010000 */
[----:B------:R-:W-:-:S04]  /*0d20*/  FADD.FTZ R7, R6, R7 ;  /* 0x0000000706077221 */ /* 0x000fc80000010000 */
[----:B-1----:R-:W-:-:S04]  /*0d30*/  FADD.FTZ R16, R7, R16 ;  /* 0x0000001007107221 */ /* 0x002fc80000010000 */
[----:B------:R-:W-:-:S04]  /*0d40*/  FADD.FTZ R17, R16, R17 ;  /* 0x0000001110117221 */ /* 0x000fc80000010000 */
[----:B------:R-:W-:-:S04]  /*0d50*/  FADD.FTZ R18, R17, R18 ;  /* 0x0000001211127221 */ /* 0x000fc80000010000 */
[----:B------:R-:W-:-:S04]  /*0d60*/  FADD.FTZ R18, R18, R19 ;  /* 0x0000001312127221 */ /* 0x000fc80000010000 */
[----:B------:R-:W-:-:S07]  /*0d70*/  FADD.FTZ R3, R18, R3 ;  /* 0x0000000312037221 */ /* 0x000fce0000010000 */
.L_x_5:
[----:B------:R-:W-:Y:S05]  /*0d80*/  BSYNC B0 ;  /* 0x0000000000007941 */ /* 0x000fea0003800000 */
.L_x_3:
[----:B------:R-:W-:Y:S01]  /*0d90*/  BSSY B0, `(.L_x_8) ;  /* 0x000000c000007945 */ /* 0x000fe20003800000 */
[----:B------:R-:W-:-:S03]  /*0da0*/  ISETP.GE.AND P1, PT, R2, UR8, PT ;  /* 0x0000000802007c0c */ /* 0x000fc6000bf26270 */
[----:B------:R-:W-:Y:S10]  /*0db0*/  @P0 BRA `(.L_x_9) ;  /* 0x0000000000240947 */ /* 0x000ff40003800000 */
[----:B0-----:R-:W-:Y:S01]  /*0dc0*/  I2FP.F32.S32 R4, UR8 ;  /* 0x0000000800047c45 */ /* 0x001fe20008201400 */
[----:B------:R-:W0:Y:S01]  /*0dd0*/  S2UR UR5, SR_CgaCtaId ;  /* 0x00000000000579c3 */ /* 0x000e220000008800 */
[----:B------:R-:W-:-:S04]  /*0de0*/  ULDC UR4, c[0x0][0x230] ;  /* 0x00008c0000047ab9 */ /* 0x000fc80000000800 */
[----:B------:R-:W1:Y:S02]  /*0df0*/  MUFU.RCP R4, R4 ;  /* 0x0000000400047308 */ /* 0x000e640000001000 */
[----:B-1----:R-:W-:Y:S01]  /*0e00*/  FFMA.FTZ R3, R4, R3, UR4 ;  /* 0x0000000404037e23 */ /* 0x002fe20008010003 */
[----:B------:R-:W-:Y:S02]  /*0e10*/  UMOV UR4, 0x400 ;  /* 0x0000040000047882 */ /* 0x000fe40000000000 */
[----:B0-----:R-:W-:-:S03]  /*0e20*/  ULEA UR4, UR5, UR4, 0x18 ;  /* 0x0000000405047291 */ /* 0x001fc6000f8ec03f */
[----:B------:R-:W0:Y:S06]  /*0e30*/  MUFU.RSQ R3, R3 ;  /* 0x0000000300037308 */ /* 0x000e2c0000001400 */
[----:B0-----:R2:W-:Y:S03]  /*0e40*/  STS [UR4], R3 ;  /* 0x00000003ff007988 */ /* 0x0015e60008000804 */
.L_x_9:
[----:B------:R-:W-:Y:S05]  /*0e50*/  BSYNC B0 ;  /* 0x0000000000007941 */ /* 0x000fea0003800000 */
.L_x_8:
[----:B------:R-:W-:Y:S06]  /*0e60*/  BAR.SYNC.DEFER_BLOCKING 0x0 ;  /* 0x0000000000007b1d */ /* 0x000fec0000010000 */
[----:B------:R-:W-:Y:S05]  /*0e70*/  @P1 EXIT ;  /* 0x000000000000194d */ /* 0x000fea0003800000 */
[----:B------:R-:W3:Y:S01]  /*0e80*/  S2UR UR5, SR_CgaCtaId ;  /* 0x00000000000579c3 */ /* 0x000ee20000008800 */
[----:B------:R-:W4:Y:S01]  /*0e90*/  S2R R9, SR_CTAID.X ;  /* 0x0000000000097919 */ /* 0x000f220000002500 */
[----:B------:R-:W-:Y:S01]  /*0ea0*/  UMOV UR4, 0x400 ;  /* 0x0000040000047882 */ /* 0x000fe20000000000 */
[----:B------:R-:W-:-:S05]  /*0eb0*/  ULDC.64 UR10, c[0x0][0x210] ;  /* 0x00008400000a7ab9 */ /* 0x000fca0000000a00 */
[----:B-1----:R-:W1:Y:S08]  /*0ec0*/  LDC.64 R6, c[0x0][0x220] ;  /* 0x00008800ff067b82 */ /* 0x002e700000000a00 */
[----:B0-----:R-:W0:Y:S01]  /*0ed0*/  LDC.64 R4, c[0x0][0x228] ;  /* 0x00008a00ff047b82 */ /* 0x001e220000000a00 */
[----:B---3--:R-:W-:-:S09]  /*0ee0*/  ULEA UR4, UR5, UR4, 0x18 ;  /* 0x0000000405047291 */ /* 0x008fd2000f8ec03f */
[----:B--2---:R-:W2:Y:S01]  /*0ef0*/  LDS R3, [UR4] ;  /* 0x00000004ff037984 */ /* 0x004ea20008000800 */
[----:B----4-:R-:W-:-:S05]  /*0f00*/  ULDC.64 UR4, c[0x0][0x218] ;  /* 0x0000860000047ab9 */ /* 0x010fca0000000a00 */
.L_x_10:
[----:B---3--:R-:W-:-:S04]  /*0f10*/  IMAD R11, R9, UR8, R2 ;  /* 0x00000008090b7c24 */ /* 0x008fc8000f8e0202 */
[----:B-1----:R-:W-:-:S06]  /*0f20*/  IMAD.WIDE.U32 R10, R11, 0x2, R6 ;  /* 0x000000020b0a7825 */ /* 0x002fcc00078e0006 */
[----:B------:R1:W3:Y:S01]  /*0f30*/  LDG.E.U16 R10, desc[UR6][R10.64] ;  /* 0x000000060a0a7981 */ /* 0x0002e2000c1e1500 */
[----:B0-----:R-:W-:-:S06]  /*0f40*/  IMAD.WIDE R12, R2, 0x2, R4 ;  /* 0x00000002020c7825 */ /* 0x001fcc00078e0204 */
[----:B------:R-:W4:Y:S01]  /*0f50*/  LDG.E.U16.CONSTANT R12, desc[UR6][R12.64] ;  /* 0x000000060c0c7981 */ /* 0x000f22000c1e9500 */
[----:B------:R-:W-:Y:S02]  /*0f60*/  SHF.R.S32.HI R15, RZ, 0x1f, R2 ;  /* 0x0000001fff0f7819 */ /* 0x000fe40000011402 */
[-C--:B------:R-:W-:Y:S02]  /*0f70*/  MOV R14, R2.reuse ;  /* 0x00000002000e7202 */ /* 0x080fe40000000f00 */
[----:B------:R-:W-:-:S03]  /*0f80*/  IADD3 R2, R0, R2, RZ ;  /* 0x0000000200027210 */ /* 0x000fc60007ffe0ff */
[----:B------:R-:W-:-:S04]  /*0f90*/  IMAD.WIDE.U32 R14, R9, UR4, R14 ;  /* 0x00000004090e7c25 */ /* 0x000fc8000f8e000e */
[----:B-1----:R-:W-:Y:S01]  /*0fa0*/  IMAD R11, R9, UR5, R15 ;  /* 0x00000005090b7c24 */ /* 0x002fe2000f8e020f */
[----:B---3--:R-:W-:Y:S02]  /*0fb0*/  SHF.L.U32 R8, R10, 0x10, RZ ;  /* 0x000000100a087819 */ /* 0x008fe400000006ff */
[----:B------:R-:W-:-:S03]  /*0fc0*/  LEA R10, P0, R14, UR10, 0x1 ;  /* 0x0000000a0e0a7c11 */ /* 0x000fc6000f8008ff */
[----:B--2---:R-:W-:Y:S01]  /*0fd0*/  FMUL.FTZ R8, R3, R8 ;  /* 0x0000000803087220 */ /* 0x004fe20000410000 */
[----:B------:R-:W-:Y:S02]  /*0fe0*/  LEA.HI.X R11, R14, UR11, R11, 0x1, P0 ;  /* 0x0000000b0e0b7c11 */ /* 0x000fe400080f0c0b */
[----:B----4-:R-:W-:Y:S02]  /*0ff0*/  SHF.L.U32 R17, R12, 0x10, RZ ;  /* 0x000000100c117819 */ /* 0x010fe400000006ff */
[----:B------:R-:W-:Y:S01]  /*1000*/  ISETP.GE.AND P0, PT, R2, UR8, PT ;  /* 0x0000000802007c0c */ /* 0x000fe2000bf06270 */
[----:B------:R-:W0:Y:S02]  /*1010*/  F2F.BF16.F32 R8, R8 ;  /* 0x0000000800087304 */ /* 0x000e240000202000 */
[----:B0-----:R-:W-:-:S05]  /*1020*/  SHF.L.U32 R16, R8, 0x10, RZ ;  /* 0x0000001008107819 */ /* 0x001fca00000006ff */
[----:B------:R-:W-:-:S05]  /*1030*/  FMUL.FTZ R16, R16, R17 ;  /* 0x0000001110107220 */ /* 0x000fca0000410000 */
[----:B------:R-:W-:-:S05]  /*1040*/  F2FP.BF16.F32.PACK_AB R16, RZ, R16 ;  /* 0x00000010ff10723e */ /* 0x000fca00000010ff */
[----:B------:R3:W-:Y:S01]  /*1050*/  STG.E.U16 desc[UR6][R10.64], R16 ;  /* 0x000000100a007986 */ /* 0x0007e2000c101506 */
[----:B------:R-:W-:Y:S05]  /*1060*/  @!P0 BRA `(.L_x_10) ;  /* 0xfffffffc00a88947 */ /* 0x000fea000383ffff */
[----:B------:R-:W-:Y:S05]  /*1070*/  EXIT ;  /* 0x000000000000794d */ /* 0x000fea0003800000 */
.L_x_11:
[----:B------:R-:W-:-:S00]  /*1080*/  BRA `(.L_x_11) ;  /* 0xfffffffc00fc7947 */ /* 0x000fc0000383ffff */
[----:B------:R-:W-:-:S00]  /*1090*/  NOP ;  /* 0x0000000000007918 */ /* 0x000fc00000000000 */
        /* <DEDUP_REMOVED lines=14> */
.L_x_1341:


//--------------------- .text._ZN4vllm25fused_add_rms_norm_kernelIN3c104HalfELi0EEENSt9enable_ifIXooeqT0_Li0Entsr4vllm12_typeConvertIT_EE6existsEvE4typeEPS4_lS7_PKS4_fii --------------------------
	.section	.text._ZN4vllm25fused_add_rms_norm_kernelIN3c104HalfELi0EEENSt9enable_ifIXooeqT0_Li0Entsr4vllm12_typeConvertIT_EE6existsEvE4typeEPS4_lS7_PKS4_fii,"ax",@progbits
	.align	128
        .global         _ZN4vllm25fused_add_rms_norm_kernelIN3c104HalfELi0EEENSt9enable_ifIXooeqT0_Li0Entsr4vllm12_typeConvertIT_EE6existsEvE4typeEPS4_lS7_PKS4_fii
        .type           _ZN4vllm25fused_add_rms_norm_kernelIN3c104HalfELi0EEENSt9enable_ifIXooeqT0_Li0Entsr4vllm12_typeConvertIT_EE6existsEvE4typeEPS4_lS7_PKS4_fii,@function
        .size           _ZN4vllm25fused_add_rms_norm_kernelIN3c104HalfELi0EEENSt9enable_ifIXooeqT0_Li0Entsr4vllm12_typeConvertIT_EE6existsEvE4typeEPS4_lS7_PKS4_fii,(.L_x_1342 - _ZN4vllm25fused_add_rms_norm_kernelIN3c104HalfELi0EEENSt9enable_ifIXooeqT0_Li0Entsr4vllm12_typeConvertIT_EE6existsEvE4typeEPS4_lS7_PKS4_fii)
        .other          _ZN4vllm25fused_add_rms_norm_kernelIN3c104HalfELi0EEENSt9enable_ifIXooeqT0_Li0Entsr4vllm12_typeConvertIT_EE6existsEvE4typeEPS4_lS7_PKS4_fii,@"STO_CUDA_ENTRY STV_DEFAULT"
_ZN4vllm25fused_add_rms_norm_kernelIN3c104HalfELi0EEENSt9enable_ifIXooeqT0_Li0Entsr4vllm12_typeConvertIT_EE6existsEvE4typeEPS4_lS7_PKS4_fii:
.text._ZN4vllm25fused_add_rms_norm_kernelIN3c104HalfELi0EEENSt9enable_ifIXooeqT0_Li0Entsr4vllm12_typeConvertIT_EE6existsEvE4typeEPS4_lS7_PKS4_fii:
        /* <DEDUP_REMOVED lines=15> */
.L_x_14:
        /* <DEDUP_REMOVED lines=11> */
[----:B------:R-:W-:Y:S01]  /*01a0*/  ISETP.GE.AND P0, PT, R3, UR8, PT ;  /* 0x0000000803007c0c */ /* 0x000fe2000bf06270 */
[----:B--2---:R-:W-:Y:S02]  /*01b0*/  HADD2.F32 R7, -RZ, R0.H0_H0 ;  /* 0x20000000ff077230 */ /* 0x004fe40000004100 */
[----:B---3--:R-:W-:-:S05]  /*01c0*/  HADD2.F32 R0, -RZ, R12.H0_H0 ;  /* 0x2000000cff007230 */ /* 0x008fca0000004100 */
[----:B------:R-:W-:-:S05]  /*01d0*/  FADD.FTZ R0, R0, R7 ;  /* 0x0000000700007221 */ /* 0x000fca0000010000 */
[----:B------:R-:W-:-:S05]  /*01e0*/  F2FP.F16.F32.PACK_AB R0, RZ, R0 ;  /* 0x00000000ff00723e */ /* 0x000fca00000000ff */
[----:B------:R3:W-:Y:S01]  /*01f0*/  STG.E.U16 desc[UR6][R8.64], R0 ;  /* 0x0000000008007986 */ /* 0x0007e2000c101506 */
[----:B------:R-:W-:-:S05]  /*0200*/  HADD2.F32 R7, -RZ, R0.H0_H0 ;  /* 0x20000000ff077230 */ /* 0x000fca0000004100 */
[----:B------:R-:W-:Y:S01]  /*0210*/  FFMA.FTZ R6, R7, R7, R6 ;  /* 0x0000000707067223 */ /* 0x000fe20000010006 */
[----:B------:R-:W-:Y:S06]  /*0220*/  @!P0 BRA `(.L_x_14) ;  /* 0xfffffffc00b08947 */ /* 0x000fec000383ffff */
.L_x_13:
[----:B------:R-:W-:Y:S05]  /*0230*/  BSYNC B0 ;  /* 0x0000000000007941 */ /* 0x000fea0003800000 */
.L_x_12:
[----:B---3--:R-:W0:Y:S01]  /*0240*/  LDC R0, c[0x0][RZ] ;  /* 0x00000000ff007b82 */ /* 0x008e220000000800 */
        /* <DEDUP_REMOVED lines=12> */
[----:B------:R-:W1:Y:S02]  /*0310*/  SHFL.DOWN P0, R7, R6, 0x1, R5 ;  /* 0x0820000006077989 */ /* 0x000e640000000005 */
        /* <DEDUP_REMOVED lines=96> */
.L_x_16:
[----:B------:R-:W0:Y:S01]  /*0920*/  SHFL.DOWN P0, R5, R6, 0x1, 0x1f ;  /* 0x08201f0006057f89 */ /* 0x000e220000000000 */
[----:B------:R-:W-:Y:S01]  /*0930*/  BSSY B1, `(.L_x_18) ;  /* 0x0000016000017945 */ /* 0x000fe20003800000 */
[----:B------:R-:W1:Y:S01]  /*0940*/  S2R R9, SR_LANEID ;  /* 0x0000000000097919 */ /* 0x000e620000000000 */
        /* <DEDUP_REMOVED lines=20> */
.L_x_19:
[----:B------:R-:W-:Y:S05]  /*0a90*/  BSYNC B1 ;  /* 0x0000000000017941 */ /* 0x000fea0003800000 */
.L_x_18:
        /* <DEDUP_REMOVED lines=46> */
.L_x_17:
[----:B------:R-:W-:Y:S05]  /*0d80*/  BSYNC B0 ;  /* 0x0000000000007941 */ /* 0x000fea0003800000 */
.L_x_15:
        /* <DEDUP_REMOVED lines=12> */
.L_x_21:
[----:B------:R-:W-:Y:S05]  /*0e50*/  BSYNC B0 ;  /* 0x0000000000007941 */ /* 0x000fea0003800000 */
.L_x_20:
        /* <DEDUP_REMOVED lines=11> */
.L_x_22:
        /* <DEDUP_REMOVED lines=9> */
[----:B-1----:R-:W-:Y:S02]  /*0fa0*/  IMAD R11, R9, UR5, R15 ;  /* 0x00000005090b7c24 */ /* 0x002fe4000f8e020f */
[----:B---3--:R-:W-:Y:S01]  /*0fb0*/  HADD2.F32 R8, -RZ, R10.H0_H0 ;  /* 0x2000000aff087230 */ /* 0x008fe20000004100 */
[----:B------:R-:W-:-:S04]  /*0fc0*/  LEA R10, P0, R14, UR10, 0x1 ;  /* 0x0000000a0e0a7c11 */ /* 0x000fc8000f8008ff */
[----:B--2---:R-:W-:Y:S01]  /*0fd0*/  FMUL.FTZ R8, R3, R8 ;  /* 0x0000000803087220 */ /* 0x004fe20000410000 */
[----:B------:R-:W-:Y:S01]  /*0fe0*/  LEA.HI.X R11, R14, UR11, R11, 0x1, P0 ;  /* 0x0000000b0e0b7c11 */ /* 0x000fe200080f0c0b */
[----:B----4-:R-:W-:Y:S01]  /*0ff0*/  HADD2.F32 R17, -RZ, R12.H0_H0 ;  /* 0x2000000cff117230 */ /* 0x010fe20000004100 */
[----:B------:R-:W-:Y:S02]  /*1000*/  ISETP.GE.AND P0, PT, R2, UR8, PT ;  /* 0x0000000802007c0c */ /* 0x000fe4000bf06270 */
[----:B------:R-:W-:-:S05]  /*1010*/  F2FP.F16.F32.PACK_AB R8, RZ, R8 ;  /* 0x00000008ff08723e */ /* 0x000fca00000000ff */
[----:B------:R-:W-:-:S05]  /*1020*/  HADD2.F32 R8, -RZ, R8.H0_H0 ;  /* 0x20000008ff087230 */ /* 0x000fca0000004100 */
[----:B------:R-:W-:-:S05]  /*1030*/  FMUL.FTZ R8, R8, R17 ;  /* 0x0000001108087220 */ /* 0x000fca0000410000 */
[----:B------:R-:W-:-:S05]  /*1040*/  F2FP.F16.F32.PACK_AB R8, RZ, R8 ;  /* 0x00000008ff08723e */ /* 0x000fca00000000ff */
[----:B------:R3:W-:Y:S01]  /*1050*/  STG.E.U16 desc[UR6][R10.64], R8 ;  /* 0x000000080a007986 */ /* 0x0007e2000c101506 */
[----:B------:R-:W-:Y:S05]  /*1060*/  @!P0 BRA `(.L_x_22) ;  /* 0xfffffffc00a88947 */ /* 0x000fea000383ffff */
[----:B------:R-:W-:Y:S05]  /*1070*/  EXIT ;  /* 0x000000000000794d */ /* 0x000fea0003800000 */
.L_x_23:
        /* <DEDUP_REMOVED lines=16> */
.L_x_1342:


//--------------------- .text._ZN4vllm25fused_add_rms_norm_kernelIfLi0EEENSt9enable_ifIXooeqT0_Li0Entsr4vllm12_typeConvertIT_EE6existsEvE4typeEPS2_lS5_PKS2_fii --------------------------
	.section	.text._ZN4vllm25fused_add_rms_norm_kernelIfLi0EEENSt9enable_ifIXooeqT0_Li0Entsr4vllm12_typeConvertIT_EE6existsEvE4typeEPS2_lS5_PKS2_fii,"ax",@progbits
	.align	128
        .global         _ZN4vllm25fused_add_rms_norm_kernelIfLi0EEENSt9enable_ifIXooeqT0_Li0Entsr4vllm12_typeConvertIT_EE6existsEvE4typeEPS2_lS5_PKS2_fii
        .type           _ZN4vllm25fused_add_rms_norm_kernelIfLi0EEENSt9enable_ifIXooeqT0_Li0Entsr4vllm12_typeConvertIT_EE6existsEvE4typeEPS2_lS5_PKS2_fii,@function
        .size           _ZN4vllm25fused_add_rms_norm_kernelIfLi0EEENSt9enable_ifIXooeqT0_Li0Entsr4vllm12_typeConvertIT_EE6existsEvE4typeEPS2_lS5_PKS2_fii,(.L_x_1343 - _ZN4vllm25fused_add_rms_norm_kernelIfLi0EEENSt9enable_ifIXooeqT0_Li0Entsr4vllm12_typeConvertIT_EE6existsEvE4typeEPS2_lS5_PKS2_fii)
        .other          _ZN4vllm25fused_add_rms_norm_kernelIfLi0EEENSt9enable_ifIXooeqT0_Li0Entsr4vllm12_typeConvertIT_EE6existsEvE4typeEPS2_lS5_PKS2_fii,@"STO_CUDA_ENTRY STV_DEFAULT"
_ZN4vllm25fused_add_rms_norm_kernelIfLi0EEENSt9enable_ifIXooeqT0_Li0Entsr4vllm12_typeConvertIT_EE6existsEvE4typeEPS2_lS5_PKS2_fii:
.text._ZN4vllm25fused_add_rms_norm_kernelIfLi0EEENSt9enable_ifIXooeqT0_Li0Entsr4vllm12_typeConvertIT_EE6existsEvE4typeEPS2_lS5_PKS2_fii:
        /* <DEDUP_REMOVED lines=15> */
.L_x_26:
[----:B---3--:R-:W-:Y:S02]  /*00f0*/  SHF.R.S32.HI R9, RZ, 0x1f, R3 ;  /* 0x0000001fff097819 */ /* 0x008fe40000011403 */
[----:B------:R-:W-:-:S05]  /*0100*/  MOV R8, R3 ;  /* 0x0000000300087202 */ /* 0x000fca0000000f00 */
[----:B0-----:R-:W-:-:S04]  /*0110*/  IMAD.WIDE.U32 R10, R15, UR4, R8 ;  /* 0x000000040f0a7c25 */ /* 0x001fc8000f8e0008 */
[C---:B------:R-:W-:Y:S01]  /*0120*/  IMAD R5, R15.reuse, UR5, R11 ;  /* 0x000000050f057c24 */ /* 0x040fe2000f8e020b */
[----:B------:R-:W-:Y:S01]  /*0130*/  LEA R12, P0, R10, UR10, 0x2 ;  /* 0x0000000a0a0c7c11 */ /* 0x000fe2000f8010ff */
[----:B------:R-:W-:-:S03]  /*0140*/  IMAD R9, R15, UR8, R3 ;  /* 0x000000080f097c24 */ /* 0x000fc6000f8e0203 */
[----:B------:R-:W-:Y:S01]  /*0150*/  LEA.HI.X R13, R10, UR11, R5, 0x2, P0 ;  /* 0x0000000b0a0d7c11 */ /* 0x000fe200080f1405 */
[----:B--2---:R-:W-:-:S05]  /*0160*/  IMAD.WIDE.U32 R8, R9, 0x4, R6 ;  /* 0x0000000409087825 */ /* 0x004fca00078e0006 */
[----:B------:R-:W2:Y:S04]  /*0170*/  LDG.E R0, desc[UR6][R8.64] ;  /* 0x0000000608007981 */ /* 0x000ea8000c1e1900 */
[----:B------:R-:W2:Y:S01]  /*0180*/  LDG.E R13, desc[UR6][R12.64] ;  /* 0x000000060c0d7981 */ /* 0x000ea2000c1e1900 */
[----:B-1----:R-:W-:-:S04]  /*0190*/  IADD3 R3, R14, R3, RZ ;  /* 0x000000030e037210 */ /* 0x002fc80007ffe0ff */
[----:B------:R-:W-:Y:S01]  /*01a0*/  ISETP.GE.AND P0, PT, R3, UR8, PT ;  /* 0x0000000803007c0c */ /* 0x000fe2000bf06270 */
[----:B--2---:R-:W-:-:S04]  /*01b0*/  FADD.FTZ R5, R0, R13 ;  /* 0x0000000d00057221 */ /* 0x004fc80000010000 */
[----:B------:R-:W-:Y:S01]  /*01c0*/  FFMA.FTZ R4, R5, R5, R4 ;  /* 0x0000000505047223 */ /* 0x000fe20000010004 */
[----:B------:R3:W-:Y:S07]  /*01d0*/  STG.E desc[UR6][R8.64], R5 ;  /* 0x0000000508007986 */ /* 0x0007ee000c101906 */
[----:B------:R-:W-:Y:S05]  /*01e0*/  @!P0 BRA `(.L_x_26) ;  /* 0xfffffffc00c08947 */ /* 0x000fea000383ffff */
.L_x_25:
[----:B------:R-:W-:Y:S05]  /*01f0*/  BSYNC B0 ;  /* 0x0000000000007941 */ /* 0x000fea0003800000 */
.L_x_24:
[----:B------:R-:W0:Y:S01]  /*0200*/  LDC R0, c[0x0][RZ] ;  /* 0x00000000ff007b82 */ /* 0x000e220000000800 */
[----:B------:R-:W-:Y:S01]  /*0210*/  BSSY B0, `(.L_x_27) ;  /* 0x00000b3000007945 */ /* 0x000fe20003800000 */
[----:B0-----:R-:W-:-:S13]  /*0220*/  ISETP.GT.AND P0, PT, R0, 0x3ff, PT ;  /* 0x000003ff0000780c */ /* 0x001fda0003f04270 */
[----:B------:R-:W-:Y:S05]  /*0230*/  @P0 BRA `(.L_x_28) ;  /* 0x0000000400a80947 */ /* 0x000fea0003800000 */
[----:B------:R-:W-:-:S04]  /*0240*/  SHF.R.S32.HI R3, RZ, 0x1f, R2 ;  /* 0x0000001fff037819 */ /* 0x000fc80000011402 */
[----:B---3--:R-:W-:-:S04]  /*0250*/  LEA.HI R5, R3, R2, RZ, 0x5 ;  /* 0x0000000203057211 */ /* 0x008fc800078f28ff */
[----:B------:R-:W-:Y:S02]  /*0260*/  LOP3.LUT R3, R5, 0xffffffe0, RZ, 0xc0, !PT ;  /* 0xffffffe005037812 */ /* 0x000fe400078ec0ff */
[----:B------:R-:W-:Y:S02]  /*0270*/  SHF.R.S32.HI R5, RZ, 0x5, R5 ;  /* 0x00000005ff057819 */ /* 0x000fe40000011405 */
        /* <DEDUP_REMOVED lines=13> */
[----:B0-----:R-:W-:-:S05]  /*0350*/  @P0 FADD R8, R6, R8 ;  /* 0x0000000806080221 */ /* 0x001fca0000000000 */
        /* <DEDUP_REMOVED lines=88> */
.L_x_28:
[----:B---3--:R-:W0:Y:S01]  /*08e0*/  SHFL.DOWN P0, R5, R4, 0x1, 0x1f ;  /* 0x08201f0004057f89 */ /* 0x008e220000000000 */
        /* <DEDUP_REMOVED lines=22> */
.L_x_31:
[----:B------:R-:W-:Y:S05]  /*0a50*/  BSYNC B1 ;  /* 0x0000000000017941 */ /* 0x000fea0003800000 */
.L_x_30:
        /* <DEDUP_REMOVED lines=46> */
.L_x_29:
[----:B------:R-:W-:Y:S05]  /*0d40*/  BSYNC B0 ;  /* 0x0000000000007941 */ /* 0x000fea0003800000 */
.L_x_27:
[----:B------:R-:W-:Y:S01]  /*0d50*/  BSSY B0, `(.L_x_32) ;  /* 0x000000c000007945 */ /* 0x000fe20003800000 */
[----:B------:R-:W-:-:S03]  /*0d60*/  ISETP.GE.AND P1, PT, R2, UR8, PT ;  /* 0x0000000802007c0c */ /* 0x000fc6000bf26270 */
[----:B------:R-:W-:Y:S10]  /*0d70*/  @P0 BRA `(.L_x_33) ;  /* 0x0000000000240947 */ /* 0x000ff40003800000 */
[----:B01----:R-:W-:Y:S01]  /*0d80*/  I2FP.F32.S32 R4, UR8 ;  /* 0x0000000800047c45 */ /* 0x003fe20008201400 */
        /* <DEDUP_REMOVED lines=8> */
.L_x_33:
[----:B------:R-:W-:Y:S05]  /*0e10*/  BSYNC B0 ;  /* 0x0000000000007941 */ /* 0x000fea0003800000 */
.L_x_32:
[----:B------:R-:W-:Y:S06]  /*0e20*/  BAR.SYNC.DEFER_BLOCKING 0x0 ;  /* 0x0000000000007b1d */ /* 0x000fec0000010000 */
[----:B------:R-:W-:Y:S05]  /*0e30*/  @P1 EXIT ;  /* 0x000000000000194d */ /* 0x000fea0003800000 */
[----:B------:R-:W3:Y:S01]  /*0e40*/  S2UR UR5, SR_CgaCtaId ;  /* 0x00000000000579c3 */ /* 0x000ee20000008800 */
[----:B------:R-:W4:Y:S01]  /*0e50*/  S2R R17, SR_CTAID.X ;  /* 0x0000000000117919 */ /* 0x000f220000002500 */
[----:B------:R-:W-:Y:S01]  /*0e60*/  UMOV UR4, 0x400 ;  /* 0x0000040000047882 */ /* 0x000fe20000000000 */
[----:B------:R-:W-:-:S05]  /*0e70*/  ULDC.64 UR10, c[0x0][0x210] ;  /* 0x00008400000a7ab9 */ /* 0x000fca0000000a00 */
[----:B------:R-:W2:Y:S08]  /*0e80*/  LDC.64 R6, c[0x0][0x220] ;  /* 0x00008800ff067b82 */ /* 0x000eb00000000a00 */
[----:B01----:R-:W0:Y:S01]  /*0e90*/  LDC.64 R4, c[0x0][0x228] ;  /* 0x00008a00ff047b82 */ /* 0x003e220000000a00 */
[----:B---3--:R-:W-:-:S09]  /*0ea0*/  ULEA UR4, UR5, UR4, 0x18 ;  /* 0x0000000405047291 */ /* 0x008fd2000f8ec03f */
[----:B------:R-:W1:Y:S01]  /*0eb0*/  LDS R16, [UR4] ;  /* 0x00000004ff107984 */ /* 0x000e620008000800 */
[----:B----4-:R-:W-:-:S05]  /*0ec0*/  ULDC.64 UR4, c[0x0][0x218] ;  /* 0x0000860000047ab9 */ /* 0x010fca0000000a00 */
.L_x_34:
[----:B------:R-:W-:Y:S02]  /*0ed0*/  IMAD R9, R17, UR8, R2 ;  /* 0x0000000811097c24 */ /* 0x000fe4000f8e0202 */
[----:B0-----:R-:W-:-:S04]  /*0ee0*/  IMAD.WIDE R10, R2, 0x4, R4 ;  /* 0x00000004020a7825 */ /* 0x001fc800078e0204 */
[----:B--2---:R-:W-:Y:S02]  /*0ef0*/  IMAD.WIDE.U32 R8, R9, 0x4, R6 ;  /* 0x0000000409087825 */ /* 0x004fe400078e0006 */
[----:B------:R-:W2:Y:S04]  /*0f00*/  LDG.E.CONSTANT R10, desc[UR6][R10.64] ;  /* 0x000000060a0a7981 */ /* 0x000ea8000c1e9900 */
[----:B------:R-:W1:Y:S01]  /*0f10*/  LDG.E R9, desc[UR6][R8.64] ;  /* 0x0000000608097981 */ /* 0x000e62000c1e1900 */
[----:B---3--:R-:W-:-:S03]  /*0f20*/  SHF.R.S32.HI R3, RZ, 0x1f, R2 ;  /* 0x0000001fff037819 */ /* 0x008fc60000011402 */
[----:B------:R-:W-:-:S04]  /*0f30*/  IMAD.WIDE.U32 R12, R17, UR4, R2 ;  /* 0x00000004110c7c25 */ /* 0x000fc8000f8e0002 */
[----:B------:R-:W-:Y:S01]  /*0f40*/  IMAD R13, R17, UR5, R13 ;  /* 0x00000005110d7c24 */ /* 0x000fe2000f8e020d */
[----:B------:R-:W-:-:S04]  /*0f50*/  LEA R14, P0, R12, UR10, 0x2 ;  /* 0x0000000a0c0e7c11 */ /* 0x000fc8000f8010ff */
[----:B------:R-:W-:Y:S02]  /*0f60*/  LEA.HI.X R15, R12, UR11, R13, 0x2, P0 ;  /* 0x0000000b0c0f7c11 */ /* 0x000fe400080f140d */
[----:B------:R-:W-:-:S04]  /*0f70*/  IADD3 R2, R0, R2, RZ ;  /* 0x0000000200027210 */ /* 0x000fc80007ffe0ff */
[----:B------:R-:W-:Y:S01]  /*0f80*/  ISETP.GE.AND P0, PT, R2, UR8, PT ;  /* 0x0000000802007c0c */ /* 0x000fe2000bf06270 */
[----:B-1----:R-:W-:-:S04]  /*0f90*/  FMUL.FTZ R3, R16, R9 ;  /* 0x0000000910037220 */ /* 0x002fc80000410000 */
[----:B--2---:R-:W-:-:S05]  /*0fa0*/  FMUL.FTZ R3, R3, R10 ;  /* 0x0000000a03037220 */ /* 0x004fca0000410000 */
[----:B------:R3:W-:Y:S03]  /*0fb0*/  STG.E desc[UR6][R14.64], R3 ;  /* 0x000000030e007986 */ /* 0x0007e6000c101906 */
[----:B------:R-:W-:Y:S05]  /*0fc0*/  @!P0 BRA `(.L_x_34) ;  /* 0xfffffffc00c08947 */ /* 0x000fea000383ffff */
[----:B------:R-:W-:Y:S05]  /*0fd0*/  EXIT ;  /* 0x000000000000794d */ /* 0x000fea0003800000 */
.L_x_35:
        /* <DEDUP_REMOVED lines=10> */
.L_x_1343:


//--------------------- .text._ZN4vllm25fused_add_rms_norm_kernelIN3c108BFloat16ELi8EEENSt9enable_ifIXaagtT0_Li0Esr4vllm12_typeConvertIT_EE6existsEvE4typeEPS4_lS7_PKS4_fii --------------------------
	.section	.text._ZN4vllm25fused_add_rms_norm_kernelIN3c108BFloat16ELi8EEENSt9enable_ifIXaagtT0_Li0Esr4vllm12_typeConvertIT_EE6existsEvE4typeEPS4_lS7_PKS4_fii,"ax",@progbits
	.align	128
        .global         _ZN4vllm25fused_add_rms_norm_kernelIN3c108BFloat16ELi8EEENSt9enable_ifIXaagtT0_Li0Esr4vllm12_typeConvertIT_EE6existsEvE4typeEPS4_lS7_PKS4_fii
        .type           _ZN4vllm25fused_add_rms_norm_kernelIN3c108BFloat16ELi8EEENSt9enable_ifIXaagtT0_Li0Esr4vllm12_typeConvertIT_EE6existsEvE4typeEPS4_lS7_PKS4_fii,@function
        .size           _ZN4vllm25fused_add_rms_norm_kernelIN3c108BFloat16ELi8EEENSt9enable_ifIXaagtT0_Li0Esr4vllm12_typeConvertIT_EE6existsEvE4typeEPS4_lS7_PKS4_fii,(.L_x_1344 - _ZN4vllm25fused_add_rms_norm_kernelIN3c108BFloat16ELi8EEENSt9enable_ifIXaagtT0_Li0Esr4vllm12_typeConvertIT_EE6existsEvE4typeEPS4_lS7_PKS4_fii)
        .other          _ZN4vllm25fused_add_rms_norm_kernelIN3c108BFloat16ELi8EEENSt9enable_ifIXaagtT0_Li0Esr4vllm12_typeConvertIT_EE6existsEvE4typeEPS4_lS7_PKS4_fii,@"STO_CUDA_ENTRY STV_DEFAULT"
_ZN4vllm25fused_add_rms_norm_kernelIN3c108BFloat16ELi8EEENSt9enable_ifIXaagtT0_Li0Esr4vllm12_typeConvertIT_EE6existsEvE4typeEPS4_lS7_PKS4_fii:
.text._ZN4vllm25fused_add_rms_norm_kernelIN3c108BFloat16ELi8EEENSt9enable_ifIXaagtT0_Li0Esr4vllm12_typeConvertIT_EE6existsEvE4typeEPS4_lS7_PKS4_fii:
[----:B------:R-:W-:Y:S01]  /*0000*/  LDC R1, c[0x0][0x28] ;  /* 0x00000a00ff017b82 */ /* 0x000fe20000000800 */
[----:B------:R-:W0:Y:S01]  /*0010*/  S2R R21, SR_TID.X ;  /* 0x0000000000157919 */ /* 0x000e220000002100 */
[----:B------:R-:W-:Y:S01]  /*0020*/  ULDC UR12, c[0x0][0x238] ;  /* 0x00008e00000c7ab9 */ /* 0x000fe20000000800 */
[----:B------:R-:W-:Y:S01]  /*0030*/  ULDC.64 UR8, c[0x0][0x218] ;  /* 0x0000860000087ab9 */ /* 0x000fe20000000a00 */
[----:B------:R-:W-:Y:S01]  /*0040*/  USHF.R.S32.HI UR4, URZ, 0x1f, UR12 ;  /* 0x0000001f3f047899 */ /* 0x000fe2000801140c */
[----:B------:R-:W-:Y:S01]  /*0050*/  BSSY B0, `(.L_x_36) ;  /* 0x0000044000007945 */ /* 0x000fe20003800000 */
[----:B------:R-:W-:Y:S02]  /*0060*/  USHF.R.S32.HI UR5, URZ, 0x1f, UR9 ;  /* 0x0000001f3f057899 */ /* 0x000fe40008011409 */
[----:B------:R-:W-:Y:S02]  /*0070*/  ULEA.HI UR4, UR4, UR12, URZ, 0x3 ;  /* 0x0000000c04047291 */ /* 0x000fe4000f8f183f */
[----:B------:R-:W-:-:S02]  /*0080*/  ULEA.HI UR5, UP0, UR5, UR8, URZ, 0x3 ;  /* 0x0000000805057291 */ /* 0x000fc4000f81183f */
[----:B------:R-:W-:Y:S02]  /*0090*/  USHF.R.S32.HI UR6, URZ, 0x3, UR4 ;  /* 0x000000033f067899 */ /* 0x000fe40008011404 */
[----:B------:R-:W-:Y:S01]  /*00a0*/  UIADD3.X UR7, URZ, UR9, URZ, UP0, !UPT ;  /* 0x000000093f077290 */ /* 0x000fe200087fe43f */
[----:B------:R-:W-:Y:S02]  /*00b0*/  ULDC.64 UR10, c[0x0][0x208] ;  /* 0x00008200000a7ab9 */ /* 0x000fe40000000a00 */
[----:B------:R-:W-:Y:S01]  /*00c0*/  ULDC.64 UR8, c[0x0][0x210] ;  /* 0x0000840000087ab9 */ /* 0x000fe20000000a00 */
[----:B------:R-:W-:Y:S02]  /*00d0*/  USHF.R.S64 UR5, UR5, 0x3, UR7 ;  /* 0x0000000305057899 */ /* 0x000fe40008001007 */
[----:B------:R-:W-:Y:S01]  /*00e0*/  USHF.R.S32.HI UR7, URZ, 0x3, UR7 ;  /* 0x000000033f077899 */ /* 0x000fe20008011407 */
[----:B0-----:R-:W-:-:S13]  /*00f0*/  ISETP.GE.AND P0, PT, R21, UR6, PT ;  /* 0x0000000615007c0c */ /* 0x001fda000bf06270 */
[----:B------:R-:W-:Y:S01]  /*0100*/  @P0 MOV R14, RZ ;  /* 0x000000ff000e0202 */ /* 0x000fe20000000f00 */
[----:B------:R-:W-:Y:S06]  /*0110*/  @P0 BRA `(.L_x_37) ;  /* 0x0000000000dc0947 */ /* 0x000fec0003800000 */
[----:B------:R-:W0:Y:S01]  /*0120*/  S2R R16, SR_CTAID.X ;  /* 0x0000000000107919 */ /* 0x000e220000002500 */
[----:B------:R-:W1:Y:S01]  /*0130*/  LDC R15, c[0x0][RZ] ;  /* 0x00000000ff0f7b82 */ /* 0x000e620000000800 */
[----:B------:R-:W-:Y:S01]  /*0140*/  HFMA2.MMA R14, -RZ, RZ, 0, 0 ;  /* 0x00000000ff0e7435 */ /* 0x000fe200000001ff */
[----:B------:R-:W-:-:S06]  /*0150*/  MOV R17, R21 ;  /* 0x0000001500117202 */ /* 0x000fcc0000000f00 */
[----:B------:R-:W2:Y:S01]  /*0160*/  LDC.64 R2, c[0x0][0x220] ;  /* 0x00008800ff027b82 */ /* 0x000ea20000000a00 */
[C---:B0-----:R-:W-:Y:S02]  /*0170*/  IMAD R5, R16.reuse, UR7, RZ ;  /* 0x0000000710057c24 */ /* 0x041fe4000f8e02ff */
[----:B------:R-:W-:-:S04]  /*0180*/  IMAD.WIDE.U32 R8, R16, UR5, RZ ;  /* 0x0000000510087c25 */ /* 0x000fc8000f8e00ff */
[----:B------:R-:W-:Y:S01]  /*0190*/  IMAD R16, R16, UR6, RZ ;  /* 0x0000000610107c24 */ /* 0x000fe2000f8e02ff */
[----:B------:R-:W-:-:S07]  /*01a0*/  IADD3 R0, R9, R5, RZ ;  /* 0x0000000509007210 */ /* 0x000fce0007ffe0ff */
.L_x_38:
[C---:B------:R-:W-:Y:S02]  /*01b0*/  IADD3 R5, P0, R17.reuse, R8, RZ ;  /* 0x0000000811057210 */ /* 0x040fe40007f1e0ff */
[----:B------:R-:W-:Y:S02]  /*01c0*/  IADD3 R11, R16, R17, RZ ;  /* 0x00000011100b7210 */ /* 0x000fe40007ffe0ff */
[----:B------:R-:W-:Y:S02]  /*01d0*/  LEA.HI.X.SX32 R6, R17, R0, 0x1, P0 ;  /* 0x0000000011067211 */ /* 0x000fe400000f0eff */
[----:B------:R-:W-:Y:S01]  /*01e0*/  LEA R4, P0, R5, UR8, 0x4 ;  /* 0x0000000805047c11 */ /* 0x000fe2000f8020ff */
[----:B--2---:R-:W-:-:S03]  /*01f0*/  IMAD.WIDE R10, R11, 0x10, R2 ;  /* 0x000000100b0a7825 */ /* 0x004fc600078e0202 */
[----:B------:R-:W-:Y:S02]  /*0200*/  LEA.HI.X R5, R5, UR9, R6, 0x4, P0 ;  /* 0x0000000905057c11 */ /* 0x000fe400080f2406 */
[----:B------:R-:W2:Y:S04]  /*0210*/  LDG.E.64 R12, desc[UR10][R10.64] ;  /* 0x0000000a0a0c7981 */ /* 0x000ea8000c1e1b00 */
[----:B------:R-:W2:Y:S04]  /*0220*/  LDG.E.128 R4, desc[UR10][R4.64] ;  /* 0x0000000a04047981 */ /* 0x000ea8000c1e1d00 */
[----:B------:R-:W3:Y:S01]  /*0230*/  LDG.E.64 R18, desc[UR10][R10.64+0x8] ;  /* 0x0000080a0a127981 */ /* 0x000ee2000c1e1b00 */
[----:B-1----:R-:W-:-:S04]  /*0240*/  IADD3 R17, R15, R17, RZ ;  /* 0x000000110f117210 */ /* 0x002fc80007ffe0ff */
[----:B------:R-:W-:Y:S01]  /*0250*/  ISETP.GE.AND P0, PT, R17, UR6, PT ;  /* 0x0000000611007c0c */ /* 0x000fe2000bf06270 */
[----:B--2---:R-:W-:Y:S01]  /*0260*/  HFMA2.MMA.BF16_V2 R5, R5, 1, 1, R13 ;  /* 0x3f803f8005057835 */ /* 0x004fe2000020000d */
[----:B------:R-:W-:Y:S01]  /*0270*/  HADD2.BF16_V2 R4, R4, R12 ;  /* 0x0000000c04047230 */ /* 0x000fe20000200000 */
[----:B---3--:R-:W-:Y:S01]  /*0280*/  HFMA2.MMA.BF16_V2 R7, R7, 1, 1, R19 ;  /* 0x3f803f8007077835 */ /* 0x008fe20000200013 */
[----:B------:R-:W-:-:S03]  /*0290*/  HADD2.BF16_V2 R6, R6, R18 ;  /* 0x0000001206067230 */ /* 0x000fc60000200000 */
[----:B------:R-:W-:-:S04]  /*02a0*/  PRMT R13, R4, 0x7632, R13 ;  /* 0x00007632040d7816 */ /* 0x000fc8000000000d */
[----:B------:R-:W-:Y:S02]  /*02b0*/  PRMT R12, R5, 0x7632, R12 ;  /* 0x00007632050c7816 */ /* 0x000fe4000000000c */
[----:B------:R-:W-:Y:S02]  /*02c0*/  SHF.L.U32 R18, R13, 0x10, RZ ;  /* 0x000000100d127819 */ /* 0x000fe400000006ff */
[----:B------:R-:W-:Y:S02]  /*02d0*/  PRMT R5, R5, 0x5410, R12 ;  /* 0x0000541005057816 */ /* 0x000fe4000000000c */
[----:B------:R-:W-:Y:S01]  /*02e0*/  SHF.L.U32 R12, R12, 0x10, RZ ;  /* 0x000000100c0c7819 */ /* 0x000fe200000006ff */
[----:B------:R-:W-:Y:S01]  /*02f0*/  FMUL.FTZ R19, R18, R18 ;  /* 0x0000001212137220 */ /* 0x000fe20000410000 */
[--C-:B------:R-:W-:Y:S02]  /*0300*/  PRMT R4, R4, 0x5410, R13.reuse ;  /* 0x0000541004047816 */ /* 0x100fe4000000000d */
[----:B------:R-:W-:Y:S01]  /*0310*/  PRMT R13, R6, 0x7632, R13 ;  /* 0x00007632060d7816 */ /* 0x000fe2000000000d */
[----:B------:R-:W-:Y:S01]  /*0320*/  FMUL.FTZ R23, R12, R12 ;  /* 0x0000000c0c177220 */ /* 0x000fe20000410000 */
[----:B------:R-:W-:-:S02]  /*0330*/  PRMT R12, R7, 0x7632, R12 ;  /* 0x00007632070c7816 */ /* 0x000fc4000000000c */
[----:B------:R-:W-:Y:S02]  /*0340*/  SHF.L.U32 R18, R4, 0x10, RZ ;  /* 0x0000001004127819 */ /* 0x000fe400000006ff */
[----:B------:R-:W-:Y:S02]  /*0350*/  PRMT R6, R6, 0x5410, R13 ;  /* 0x0000541006067816 */ /* 0x000fe4000000000d */
[----:B------:R-:W-:Y:S01]  /*0360*/  PRMT R7, R7, 0x5410, R12 ;  /* 0x0000541007077816 */ /* 0x000fe2000000000c */
[----:B------:R-:W-:Y:S01]  /*0370*/  FFMA.FTZ R19, R18, R18, R19 ;  /* 0x0000001212137223 */ /* 0x000fe20000010013 */
[----:B------:R-:W-:Y:S02]  /*0380*/  SHF.L.U32 R20, R5, 0x10, RZ ;  /* 0x0000001005147819 */ /* 0x000fe400000006ff */
[----:B------:R-:W-:Y:S01]  /*0390*/  SHF.L.U32 R13, R13, 0x10, RZ ;  /* 0x000000100d0d7819 */ /* 0x000fe200000006ff */
[----:B------:R0:W-:Y:S01]  /*03a0*/  STG.E.128 desc[UR10][R10.64], R4 ;  /* 0x000000040a007986 */ /* 0x0001e2000c101d0a */
[----:B------:R-:W-:Y:S01]  /*03b0*/  SHF.L.U32 R22, R12, 0x10, RZ ;  /* 0x000000100c167819 */ /* 0x000fe200000006ff */
[----:B------:R-:W-:Y:S01]  /*03c0*/  FFMA.FTZ R20, R20, R20, R23 ;  /* 0x0000001414147223 */ /* 0x000fe20000010017 */
[----:B------:R-:W-:Y:S01]  /*03d0*/  SHF.L.U32 R12, R6, 0x10, RZ ;  /* 0x00000010060c7819 */ /* 0x000fe200000006ff */
[----:B------:R-:W-:Y:S01]  /*03e0*/  FADD.FTZ R19, RZ, R19 ;  /* 0x00000013ff137221 */ /* 0x000fe20000010000 */
[----:B------:R-:W-:Y:S01]  /*03f0*/  FMUL.FTZ R13, R13, R13 ;  /* 0x0000000d0d0d7220 */ /* 0x000fe20000410000 */
[----:B------:R-:W-:Y:S01]  /*0400*/  SHF.L.U32 R18, R7, 0x10, RZ ;  /* 0x0000001007127819 */ /* 0x000fe200000006ff */
[----:B------:R-:W-:Y:S01]  /*0410*/  FMUL.FTZ R23, R22, R22 ;  /* 0x0000001616177220 */ /* 0x000fe20000410000 */
[----:B------:R-:W-:Y:S01]  /*0420*/  FADD.FTZ R19, R19, R20 ;  /* 0x0000001413137221 */ /* 0x000fe20000010000 */
[----:B------:R-:W-:-:S02]  /*0430*/  FFMA.FTZ R12, R12, R12, R13 ;  /* 0x0000000c0c0c7223 */ /* 0x000fc4000001000d */
[----:B------:R-:W-:Y:S02]  /*0440*/  FFMA.FTZ R23, R18, R18, R23 ;  /* 0x0000001212177223 */ /* 0x000fe40000010017 */
[----:B------:R-:W-:-:S04]  /*0450*/  FADD.FTZ R12, R19, R12 ;  /* 0x0000000c130c7221 */ /* 0x000fc80000010000 */
[----:B------:R-:W-:-:S04]  /*0460*/  FADD.FTZ R23, R12, R23 ;  /* 0x000000170c177221 */ /* 0x000fc80000010000 */
[----:B------:R-:W-:Y:S01]  /*0470*/  FADD.FTZ R14, R23, R14 ;  /* 0x0000000e170e7221 */ /* 0x000fe20000010000 */
[----:B0-----:R-:W-:Y:S06]  /*0480*/  @!P0 BRA `(.L_x_38) ;  /* 0xfffffffc00488947 */ /* 0x001fec000383ffff */
.L_x_37:
[----:B------:R-:W-:Y:S05]  /*0490*/  BSYNC B0 ;  /* 0x0000000000007941 */ /* 0x000fea0003800000 */
.L_x_36:
[----:B------:R-:W0:Y:S01]  /*04a0*/  LDC R0, c[0x0][RZ] ;  /* 0x00000000ff007b82 */ /* 0x000e220000000800 */
[----:B------:R-:W-:Y:S01]  /*04b0*/  BSSY B0, `(.L_x_39) ;  /* 0x00000b3000007945 */ /* 0x000fe20003800000 */
[----:B0-----:R-:W-:-:S13]  /*04c0*/  ISETP.GT.AND P0, PT, R0, 0x3ff, PT ;  /* 0x000003ff0000780c */ /* 0x001fda0003f04270 */
[----:B------:R-:W-:Y:S05]  /*04d0*/  @P0 BRA `(.L_x_40) ;  /* 0x0000000400a80947 */ /* 0x000fea0003800000 */
[----:B------:R-:W-:-:S04]  /*04e0*/  SHF.R.S32.HI R2, RZ, 0x1f, R21 ;  /* 0x0000001fff027819 */ /* 0x000fc80000011415 */
[----:B------:R-:W-:-:S04]  /*04f0*/  LEA.HI R2, R2, R21, RZ, 0x5 ;  /* 0x0000001502027211 */ /* 0x000fc800078f28ff */
[----:B------:R-:W-:Y:S02]  /*0500*/  LOP3.LUT R3, R2, 0xffffffe0, RZ, 0xc0, !PT ;  /* 0xffffffe002037812 */ /* 0x000fe400078ec0ff */
[----:B------:R-:W-:-:S03]  /*0510*/  SHF.R.S32.HI R2, RZ, 0x5, R2 ;  /* 0x00000005ff027819 */ /* 0x000fc60000011402 */
[----:B------:R-:W-:Y:S01]  /*0520*/  VIADD R5, R3, 0x20 ;  /* 0x0000002003057836 */ /* 0x000fe20000000000 */
[----:B------:R-:W-:-:S04]  /*0530*/  LOP3.LUT R3, RZ, R3, RZ, 0x33, !PT ;  /* 0x00000003ff037212 */ /* 0x000fc800078e33ff */
        /* <DEDUP_REMOVED lines=31> */
[----:B------:R-:W1:Y:S04]  /*0730*/  LDS.64 R16, [UR4+0x28] ;  /* 0x00002804ff107984 */ /* 0x000e680008000a00 */
[----:B------:R-:W0:Y:S04]  /*0740*/  LDS.128 R4, [UR4+0x30] ;  /* 0x00003004ff047984 */ /* 0x000e280008000c00 */
[----:B------:R-:W2:Y:S04]  /*0750*/  LDS.128 R8, [UR4+0x40] ;  /* 0x00004004ff087984 */ /* 0x000ea80008000c00 */
[----:B------:R-:W3:Y:S01]  /*0760*/  LDS.128 R12, [UR4+0x50] ;  /* 0x00005004ff0c7984 */ /* 0x000ee20008000c00 */
[----:B-1----:R-:W-:Y:S01]  /*0770*/  @P1 FADD.FTZ R3, R3, R16 ;  /* 0x0000001003031221 */ /* 0x002fe20000010000 */
[----:B------:R-:W-:-:S03]  /*0780*/  ISETP.GT.AND P1, PT, R0, 0xa0, PT ;  /* 0x000000a00000780c */ /* 0x000fc60003f24270 */
[----:B------:R-:W-:Y:S01]  /*0790*/  @P3 FADD.FTZ R3, R3, R17 ;  /* 0x0000001103033221 */ /* 0x000fe20000010000 */
[C---:B------:R-:W-:Y:S01]  /*07a0*/  ISETP.GT.AND P3, PT, R0.reuse, 0xc0, PT ;  /* 0x000000c00000780c */ /* 0x040fe20003f64270 */
[----:B------:R-:W1:Y:S02]  /*07b0*/  LDS.128 R16, [UR4+0x60] ;  /* 0x00006004ff107984 */ /* 0x000e640008000c00 */
[----:B0-----:R-:W-:Y:S01]  /*07c0*/  @P4 FADD.FTZ R3, R3, R4 ;  /* 0x0000000403034221 */ /* 0x001fe20000010000 */
[----:B------:R-:W-:-:S03]  /*07d0*/  ISETP.GT.AND P4, PT, R0, 0xe0, PT ;  /* 0x000000e00000780c */ /* 0x000fc60003f84270 */
[----:B------:R-:W-:Y:S01]  /*07e0*/  @P2 FADD.FTZ R3, R3, R5 ;  /* 0x0000000503032221 */ /* 0x000fe20000010000 */
[----:B------:R-:W-:-:S03]  /*07f0*/  ISETP.GT.AND P2, PT, R0, 0x100, PT ;  /* 0x000001000000780c */ /* 0x000fc60003f44270 */
[----:B------:R-:W-:Y:S01]  /*0800*/  @P1 FADD.FTZ R3, R3, R6 ;  /* 0x0000000603031221 */ /* 0x000fe20000010000 */
[----:B------:R-:W-:-:S03]  /*0810*/  ISETP.GT.AND P1, PT, R0, 0x120, PT ;  /* 0x000001200000780c */ /* 0x000fc60003f24270 */
[----:B------:R-:W-:Y:S01]  /*0820*/  @P3 FADD.FTZ R3, R3, R7 ;  /* 0x0000000703033221 */ /* 0x000fe20000010000 */
[C---:B------:R-:W-:Y:S01]  /*0830*/  ISETP.GT.AND P3, PT, R0.reuse, 0x140, PT ;  /* 0x000001400000780c */ /* 0x040fe20003f64270 */
[----:B------:R-:W0:Y:S02]  /*0840*/  LDS.128 R4, [UR4+0x70] ;  /* 0x00007004ff047984 */ /* 0x000e240008000c00 */
        /* <DEDUP_REMOVED lines=18> */
[----:B-1----:R-:W-:Y:S01]  /*0970*/  @P4 FADD.FTZ R3, R3, R16 ;  /* 0x0000001003034221 */ /* 0x002fe20000010000 */
[----:B------:R-:W-:-:S03]  /*0980*/  ISETP.GT.AND P4, PT, R0, 0x2a0, PT ;  /* 0x000002a00000780c */ /* 0x000fc60003f84270 */
[----:B------:R-:W-:Y:S01]  /*0990*/  @P2 FADD.FTZ R3, R3, R17 ;  /* 0x0000001103032221 */ /* 0x000fe20000010000 */
[----:B------:R-:W-:-:S03]  /*09a0*/  ISETP.GT.AND P2, PT, R0, 0x260, PT ;  /* 0x000002600000780c */ /* 0x000fc60003f44270 */
[----:B------:R-:W-:Y:S01]  /*09b0*/  @P1 FADD.FTZ R3, R3, R18 ;  /* 0x0000001203031221 */ /* 0x000fe20000010000 */
[----:B------:R-:W-:-:S03]  /*09c0*/  ISETP.GT.AND P1, PT, R0, 0x280, PT ;  /* 0x000002800000780c */ /* 0x000fc60003f24270 */
[----:B------:R-:W-:Y:S01]  /*09d0*/  @P3 FADD.FTZ R3, R3, R19 ;  /* 0x0000001303033221 */ /* 0x000fe20000010000 */
[----:B------:R-:W-:-:S05]  /*09e0*/  ISETP.GT.AND P3, PT, R0, 0x2c0, PT ;  /* 0x000002c00000780c */ /* 0x000fca0003f64270 */
[----:B0-----:R-:W-:Y:S01]  /*09f0*/  @P2 FADD.FTZ R3, R3, R4 ;  /* 0x0000000403032221 */ /* 0x001fe20000010000 */
        /* <DEDUP_REMOVED lines=24> */
.L_x_40:
        /* <DEDUP_REMOVED lines=18> */
[----:B------:R-:W-:-:S04]  /*0ca0*/  LEA.HI R2, R2, R21, RZ, 0x5 ;  /* 0x0000001502027211 */ /* 0x000fc800078f28ff */
[----:B------:R-:W-:Y:S02]  /*0cb0*/  SHF.R.S32.HI R2, RZ, 0x5, R2 ;  /* 0x00000005ff027819 */ /* 0x000fe40000011402 */
[----:B0-----:R-:W-:-:S04]  /*0cc0*/  LEA R5, R5, R4, 0x18 ;  /* 0x0000000405057211 */ /* 0x001fc800078ec0ff */
[----:B------:R-:W-:-:S05]  /*0cd0*/  LEA R2, R2, R5, 0x2 ;  /* 0x0000000502027211 */ /* 0x000fca00078e10ff */
[----:B------:R0:W-:Y:S02]  /*0ce0*/  STS [R2+0x20], R3 ;  /* 0x0000200302007388 */ /* 0x0001e40000000800 */
.L_x_43:
[----:B------:R-:W-:Y:S05]  /*0cf0*/  BSYNC B1 ;  /* 0x0000000000017941 */ /* 0x000fea0003800000 */
.L_x_42:
        /* <DEDUP_REMOVED lines=8> */
[----:B------:R-:W3:Y:S04]  /*0d80*/  LDS.128 R4, [UR4+0x40] ;  /* 0x00004004ff047984 */ /* 0x000ee80008000c00 */
[----:B------:R-:W4:Y:S01]  /*0d90*/  LDS.128 R16, [UR4+0x50] ;  /* 0x00005004ff107984 */ /* 0x000f220008000c00 */
[----:B-1----:R-:W-:-:S03]  /*0da0*/  FADD.FTZ R12, R3, R12 ;  /* 0x0000000c030c7221 */ /* 0x002fc60000010000 */
[----:B0-----:R-:W-:Y:S01]  /*0db0*/  LDS R3, [UR4+0xa0] ;  /* 0x0000a004ff037984 */ /* 0x001fe20008000800 */
[----:B------:R-:W-:-:S04]  /*0dc0*/  FADD.FTZ R13, R12, R13 ;  /* 0x0000000d0c0d7221 */ /* 0x000fc80000010000 */
[----:B--2---:R-:W-:Y:S02]  /*0dd0*/  FADD.FTZ R8, R13, R8 ;  /* 0x000000080d087221 */ /* 0x004fe40000010000 */
[----:B------:R-:W0:Y:S02]  /*0de0*/  LDS.128 R12, [UR4+0x60] ;  /* 0x00006004ff0c7984 */ /* 0x000e240008000c00 */
[----:B------:R-:W-:-:S04]  /*0df0*/  FADD.FTZ R9, R8, R9 ;  /* 0x0000000908097221 */ /* 0x000fc80000010000 */
[----:B------:R-:W-:-:S04]  /*0e00*/  FADD.FTZ R10, R9, R10 ;  /* 0x0000000a090a7221 */ /* 0x000fc80000010000 */
[----:B------:R-:W-:-:S04]  /*0e10*/  FADD.FTZ R11, R10, R11 ;  /* 0x0000000b0a0b7221 */ /* 0x000fc80000010000 */
[----:B---3--:R-:W-:Y:S02]  /*0e20*/  FADD.FTZ R4, R11, R4 ;  /* 0x000000040b047221 */ /* 0x008fe40000010000 */
[----:B------:R-:W1:Y:S02]  /*0e30*/  LDS.128 R8, [UR4+0x70] ;  /* 0x00007004ff087984 */ /* 0x000e640008000c00 */
[----:B------:R-:W-:-:S04]  /*0e40*/  FADD.FTZ R5, R4, R5 ;  /* 0x0000000504057221 */ /* 0x000fc80000010000 */
[----:B------:R-:W-:-:S04]  /*0e50*/  FADD.FTZ R6, R5, R6 ;  /* 0x0000000605067221 */ /* 0x000fc80000010000 */
[----:B------:R-:W-:-:S04]  /*0e60*/  FADD.FTZ R7, R6, R7 ;  /* 0x0000000706077221 */ /* 0x000fc80000010000 */
[----:B----4-:R-:W-:Y:S02]  /*0e70*/  FADD.FTZ R16, R7, R16 ;  /* 0x0000001007107221 */ /* 0x010fe40000010000 */
[----:B------:R-:W2:Y:S02]  /*0e80*/  LDS.128 R4, [UR4+0x80] ;  /* 0x00008004ff047984 */ /* 0x000ea40008000c00 */
        /* <DEDUP_REMOVED lines=8> */
[----:B-1----:R-:W-:-:S04]  /*0f10*/  FADD.FTZ R8, R15, R8 ;  /* 0x000000080f087221 */ /* 0x002fc80000010000 */
[----:B------:R-:W-:-:S04]  /*0f20*/  FADD.FTZ R9, R8, R9 ;  /* 0x0000000908097221 */ /* 0x000fc80000010000 */
[----:B------:R-:W-:-:S04]  /*0f30*/  FADD.FTZ R10, R9, R10 ;  /* 0x0000000a090a7221 */ /* 0x000fc80000010000 */
[----:B------:R-:W-:-:S04]  /*0f40*/  FADD.FTZ R11, R10, R11 ;  /* 0x0000000b0a0b7221 */ /* 0x000fc80000010000 */
[----:B--2---:R-:W-:-:S04]  /*0f50*/  FADD.FTZ R4, R11, R4 ;  /* 0x000000040b047221 */ /* 0x004fc80000010000 */
[----:B------:R-:W-:-:S04]  /*0f60*/  FADD.FTZ R5, R4, R5 ;  /* 0x0000000504057221 */ /* 0x000fc80000010000 */
[----:B------:R-:W-:-:S04]  /*0f70*/  FADD.FTZ R6, R5, R6 ;  /* 0x0000000605067221 */ /* 0x000fc80000010000 */
[----:B------:R-:W-:-:S04]  /*0f80*/  FADD.FTZ R7, R6, R7 ;  /* 0x0000000706077221 */ /* 0x000fc80000010000 */
[----:B0-----:R-:W-:-:S04]  /*0f90*/  FADD.FTZ R16, R7, R16 ;  /* 0x0000001007107221 */ /* 0x001fc80000010000 */
[----:B------:R-:W-:-:S04]  /*0fa0*/  FADD.FTZ R17, R16, R17 ;  /* 0x0000001110117221 */ /* 0x000fc80000010000 */
[----:B------:R-:W-:-:S04]  /*0fb0*/  FADD.FTZ R18, R17, R18 ;  /* 0x0000001211127221 */ /* 0x000fc80000010000 */
[----:B------:R-:W-:-:S04]  /*0fc0*/  FADD.FTZ R18, R18, R19 ;  /* 0x0000001312127221 */ /* 0x000fc80000010000 */
[----:B------:R-:W-:-:S07]  /*0fd0*/  FADD.FTZ R3, R18, R3 ;  /* 0x0000000312037221 */ /* 0x000fce0000010000 */
.L_x_41:
[----:B------:R-:W-:Y:S05]  /*0fe0*/  BSYNC B0 ;  /* 0x0000000000007941 */ /* 0x000fea0003800000 */
.L_x_39:
        /* <DEDUP_REMOVED lines=12> */
.L_x_45:
[----:B------:R-:W-:Y:S05]  /*10b0*/  BSYNC B0 ;  /* 0x0000000000007941 */ /* 0x000fea0003800000 */
.L_x_44:
[----:B------:R-:W-:Y:S06]  /*10c0*/  BAR.SYNC.DEFER_BLOCKING 0x0 ;  /* 0x0000000000007b1d */ /* 0x000fec0000010000 */
[----:B------:R-:W-:Y:S05]  /*10d0*/  @P1 EXIT ;  /* 0x000000000000194d */ /* 0x000fea0003800000 */
[----:B------:R-:W3:Y:S01]  /*10e0*/  S2UR UR8, SR_CgaCtaId ;  /* 0x00000000000879c3 */ /* 0x000ee20000008800 */
[----:B------:R-:W-:Y:S01]  /*10f0*/  UMOV UR4, 0x400 ;  /* 0x0000040000047882 */ /* 0x000fe20000000000 */
[----:B------:R-:W-:Y:S01]  /*1100*/  ULDC.64 UR12, c[0x0][0x210] ;  /* 0x00008400000c7ab9 */ /* 0x000fe20000000a00 */
[----:B---3--:R-:W-:-:S05]  /*1110*/  ULEA UR4, UR8, UR4, 0x18 ;  /* 0x0000000408047291 */ /* 0x008fca000f8ec03f */
[----:B------:R-:W3:Y:S04]  /*1120*/  S2UR UR8, SR_CTAID.X ;  /* 0x00000000000879c3 */ /* 0x000ee80000002500 */
[----:B------:R-:W4:Y:S01]  /*1130*/  LDS R8, [UR4] ;  /* 0x00000004ff087984 */ /* 0x000f220008000800 */
[----:B---3--:R-:W-:Y:S02]  /*1140*/  UIMAD.WIDE.U32 UR4, UR5, UR8, URZ ;  /* 0x00000008050472a5 */ /* 0x008fe4000f8e003f */
[----:B------:R-:W-:Y:S02]  /*1150*/  UIMAD UR7, UR7, UR8, URZ ;  /* 0x00000008070772a4 */ /* 0x000fe4000f8e023f */
[----:B------:R-:W-:Y:S02]  /*1160*/  UIMAD UR8, UR6, UR8, URZ ;  /* 0x00000008060872a4 */ /* 0x000fe4000f8e023f */
[----:B------:R-:W-:-:S12]  /*1170*/  UIADD3 UR7, UR5, UR7, URZ ;  /* 0x0000000705077290 */ /* 0x000fd8000fffe03f */
.L_x_46:
[----:B---3--:R-:W3:Y:S01]  /*1180*/  LDC.64 R4, c[0x0][0x220] ;  /* 0x00008800ff047b82 */ /* 0x008ee20000000a00 */
[----:B012---:R-:W-:-:S07]  /*1190*/  IADD3 R3, R21, UR8, RZ ;  /* 0x0000000815037c10 */ /* 0x007fce000fffe0ff */
[----:B------:R-:W0:Y:S01]  /*11a0*/  LDC.64 R16, c[0x0][0x228] ;  /* 0x00008a00ff107b82 */ /* 0x000e220000000a00 */
[----:B---3--:R-:W-:-:S06]  /*11b0*/  IMAD.WIDE R4, R3, 0x10, R4 ;  /* 0x0000001003047825 */ /* 0x008fcc00078e0204 */
[----:B------:R-:W2:Y:S01]  /*11c0*/  LDG.E.128 R4, desc[UR10][R4.64] ;  /* 0x0000000a04047981 */ /* 0x000ea2000c1e1d00 */
[----:B0-----:R-:W-:-:S05]  /*11d0*/  IMAD.WIDE R16, R21, 0x10, R16 ;  /* 0x0000001015107825 */ /* 0x001fca00078e0210 */
[----:B------:R-:W3:Y:S04]  /*11e0*/  LDG.E.U16.CONSTANT R20, desc[UR10][R16.64+0x2] ;  /* 0x0000020a10147981 */ /* 0x000ee8000c1e9500 */
[----:B------:R-:W3:Y:S04]  /*11f0*/  LDG.E.U16.CONSTANT R29, desc[UR10][R16.64] ;  /* 0x0000000a101d7981 */ /* 0x000ee8000c1e9500 */
[----:B------:R-:W5:Y:S04]  /*1200*/  LDG.E.U16.CONSTANT R13, desc[UR10][R16.64+0x6] ;  /* 0x0000060a100d7981 */ /* 0x000f68000c1e9500 */
[----:B------:R-:W5:Y:S04]  /*1210*/  LDG.E.U16.CONSTANT R14, desc[UR10][R16.64+0x4] ;  /* 0x0000040a100e7981 */ /* 0x000f68000c1e9500 */
[----:B------:R-:W5:Y:S04]  /*1220*/  LDG.E.U16.CONSTANT R9, desc[UR10][R16.64+0xe] ;  /* 0x00000e0a10097981 */ /* 0x000f68000c1e9500 */
[----:B------:R-:W5:Y:S04]  /*1230*/  LDG.E.U16.CONSTANT R12, desc[UR10][R16.64+0xc] ;  /* 0x00000c0a100c7981 */ /* 0x000f68000c1e9500 */
[----:B------:R-:W5:Y:S04]  /*1240*/  LDG.E.U16.CONSTANT R10, desc[UR10][R16.64+0xa] ;  /* 0x00000a0a100a7981 */ /* 0x000f68000c1e9500 */
[----:B------:R0:W5:Y:S01]  /*1250*/  LDG.E.U16.CONSTANT R11, desc[UR10][R16.64+0x8] ;  /* 0x0000080a100b7981 */ /* 0x000162000c1e9500 */
[----:B------:R-:W-:-:S04]  /*1260*/  IADD3 R3, P0, R21, UR4, RZ ;  /* 0x0000000415037c10 */ /* 0x000fc8000ff1e0ff */
[----:B------:R-:W-:Y:S02]  /*1270*/  LEA.HI.X.SX32 R18, R21, UR7, 0x1, P0 ;  /* 0x0000000715127c11 */ /* 0x000fe400080f0eff */
[----:B------:R-:W-:-:S04]  /*1280*/  LEA R2, P0, R3, UR12, 0x4 ;  /* 0x0000000c03027c11 */ /* 0x000fc8000f8020ff */
[----:B------:R-:W-:Y:S02]  /*1290*/  LEA.HI.X R3, R3, UR13, R18, 0x4, P0 ;  /* 0x0000000d03037c11 */ /* 0x000fe400080f2412 */
[----:B------:R-:W-:-:S04]  /*12a0*/  IADD3 R21, R0, R21, RZ ;  /* 0x0000001500157210 */ /* 0x000fc80007ffe0ff */
[----:B------:R-:W-:Y:S02]  /*12b0*/  ISETP.GE.AND P0, PT, R21, UR6, PT ;  /* 0x0000000615007c0c */ /* 0x000fe4000bf06270 */
[----:B--2---:R-:W-:Y:S02]  /*12c0*/  SHF.L.U32 R23, R4, 0x10, RZ ;  /* 0x0000001004177819 */ /* 0x004fe400000006ff */
[C---:B------:R-:W-:Y:S02]  /*12d0*/  PRMT R19, R6.reuse, 0x7632, R19 ;  /* 0x0000763206137816 */ /* 0x040fe40000000013 */
[----:B------:R-:W-:Y:S02]  /*12e0*/  SHF.L.U32 R27, R6, 0x10, RZ ;  /* 0x00000010061b7819 */ /* 0x000fe400000006ff */
[----:B------:R-:W-:Y:S02]  /*12f0*/  PRMT R15, R4, 0x7632, R15 ;  /* 0x00007632040f7816 */ /* 0x000fe4000000000f */
[----:B------:R-:W-:-:S02]  /*1300*/  PRMT R18, R5, 0x7632, R18 ;  /* 0x0000763205127816 */ /* 0x000fc40000000012 */
[----:B------:R-:W-:Y:S01]  /*1310*/  PRMT R6, R7, 0x7632, R6 ;  /* 0x0000763207067816 */ /* 0x000fe20000000006 */
[----:B------:R-:W-:Y:S02]  /*1320*/  IMAD.U32 R25, R5, 0x10000, RZ ;  /* 0x0001000005197824 */ /* 0x000fe400078e00ff */
[----:B----4-:R-:W-:Y:S01]  /*1330*/  FMUL.FTZ R5, R8, R23 ;  /* 0x0000001708057220 */ /* 0x010fe20000410000 */
[----:B------:R-:W-:Y:S02]  /*1340*/  SHF.L.U32 R7, R7, 0x10, RZ ;  /* 0x0000001007077819 */ /* 0x000fe400000006ff */
[----:B------:R-:W-:Y:S02]  /*1350*/  SHF.L.U32 R15, R15, 0x10, RZ ;  /* 0x000000100f0f7819 */ /* 0x000fe400000006ff */
[----:B0-----:R-:W-:Y:S02]  /*1360*/  SHF.L.U32 R17, R18, 0x10, RZ ;  /* 0x0000001012117819 */ /* 0x001fe400000006ff */
[----:B------:R-:W-:-:S02]  /*1370*/  SHF.L.U32 R23, R6, 0x10, RZ ;  /* 0x0000001006177819 */ /* 0x000fc400000006ff */
[----:B------:R-:W-:Y:S01]  /*1380*/  SHF.L.U32 R19, R19, 0x10, RZ ;  /* 0x0000001013137819 */ /* 0x000fe200000006ff */
[C---:B------:R-:W-:Y:S01]  /*1390*/  FMUL.FTZ R25, R8.reuse, R25 ;  /* 0x0000001908197220 */ /* 0x040fe20000410000 */
[----:B---3--:R-:W-:Y:S01]  /*13a0*/  PRMT R4, R29, 0x5410, R20 ;  /* 0x000054101d047816 */ /* 0x008fe20000000014 */
[C---:B------:R-:W-:Y:S01]  /*13b0*/  FMUL.FTZ R6, R8.reuse, R15 ;  /* 0x0000000f08067220 */ /* 0x040fe20000410000 */
[C---:B------:R-:W-:Y:S01]  /*13c0*/  FMUL.FTZ R16, R8.reuse, R17 ;  /* 0x0000001108107220 */ /* 0x040fe20000410000 */
[C---:B------:R-:W-:Y:S01]  /*13d0*/  FMUL.FTZ R7, R8.reuse, R7 ;  /* 0x0000000708077220 */ /* 0x040fe20000410000 */
[C---:B------:R-:W-:Y:S01]  /*13e0*/  FMUL.FTZ R20, R8.reuse, R23 ;  /* 0x0000001708147220 */ /* 0x040fe20000410000 */
[C---:B------:R-:W-:Y:S01]  /*13f0*/  FMUL.FTZ R27, R8.reuse, R27 ;  /* 0x0000001b081b7220 */ /* 0x040fe20000410000 */
[----:B------:R-:W-:Y:S01]  /*1400*/  FMUL.FTZ R18, R8, R19 ;  /* 0x0000001308127220 */ /* 0x000fe20000410000 */
[----:B------:R-:W-:Y:S02]  /*1410*/  F2FP.BF16.F32.PACK_AB R5, R6, R5 ;  /* 0x000000050605723e */ /* 0x000fe400000010ff */
[----:B------:R-:W-:-:S02]  /*1420*/  F2FP.BF16.F32.PACK_AB R16, R16, R25 ;  /* 0x000000191010723e */ /* 0x000fc400000010ff */
[----:B-----5:R-:W-:Y:S02]  /*1430*/  PRMT R13, R14, 0x5410, R13 ;  /* 0x000054100e0d7816 */ /* 0x020fe4000000000d */
[----:B------:R-:W-:Y:S02]  /*1440*/  F2FP.BF16.F32.PACK_AB R7, R20, R7 ;  /* 0x000000071407723e */ /* 0x000fe400000010ff */
[----:B------:R-:W-:Y:S02]  /*1450*/  PRMT R12, R12, 0x5410, R9 ;  /* 0x000054100c0c7816 */ /* 0x000fe40000000009 */
[----:B------:R-:W-:Y:S02]  /*1460*/  F2FP.BF16.F32.PACK_AB R6, R18, R27 ;  /* 0x0000001b1206723e */ /* 0x000fe400000010ff */
[----:B------:R-:W-:Y:S01]  /*1470*/  PRMT R11, R11, 0x5410, R10 ;  /* 0x000054100b0b7816 */ /* 0x000fe2000000000a */
[----:B------:R-:W-:Y:S01]  /*1480*/  HMUL2.BF16_V2 R4, R5, R4 ;  /* 0x0000000405047232 */ /* 0x000fe20000200000 */
[----:B------:R-:W-:-:S02]  /*1490*/  HFMA2.MMA.BF16_V2 R5, R16, R13, -RZ ;  /* 0x0000000d10057235 */ /* 0x000fc400003000ff */
[----:B------:R-:W-:Y:S01]  /*14a0*/  HFMA2.MMA.BF16_V2 R7, R7, R12, -RZ ;  /* 0x0000000c07077235 */ /* 0x000fe200003000ff */
[----:B------:R-:W-:-:S06]  /*14b0*/  HMUL2.BF16_V2 R6, R6, R11 ;  /* 0x0000000b06067232 */ /* 0x000fcc0000200000 */
[----:B------:R3:W-:Y:S01]  /*14c0*/  STG.E.128 desc[UR10][R2.64], R4 ;  /* 0x0000000402007986 */ /* 0x0007e2000c101d0a */
[----:B------:R-:W-:Y:S05]  /*14d0*/  @!P0 BRA `(.L_x_46) ;  /* 0xfffffffc00288947 */ /* 0x000fea000383ffff */
[----:B------:R-:W-:Y:S05]  /*14e0*/  EXIT ;  /* 0x000000000000794d */ /* 0x000fea0003800000 */
.L_x_47:
        /* <DEDUP_REMOVED lines=9> */
.L_x_1344:


//--------------------- .text._ZN4vllm25fused_add_rms_norm_kernelIN3c104HalfELi8EEENSt9enable_ifIXaagtT0_Li0Esr4vllm12_typeConvertIT_EE6existsEvE4typeEPS4_lS7_PKS4_fii --------------------------
	.section	.text._ZN4vllm25fused_add_rms_norm_kernelIN3c104HalfELi8EEENSt9enable_ifIXaagtT0_Li0Esr4vllm12_typeConvertIT_EE6existsEvE4typeEPS4_lS7_PKS4_fii,"ax",@progbits
	.align	128
        .global         _ZN4vllm25fused_add_rms_norm_kernelIN3c104HalfELi8EEENSt9enable_ifIXaagtT0_Li0Esr4vllm12_typeConvertIT_EE6existsEvE4typeEPS4_lS7_PKS4_fii
        .type           _ZN4vllm25fused_add_rms_norm_kernelIN3c104HalfELi8EEENSt9enable_ifIXaagtT0_Li0Esr4vllm12_typeConvertIT_EE6existsEvE4typeEPS4_lS7_PKS4_fii,@function
        .size           _ZN4vllm25fused_add_rms_norm_kernelIN3c104HalfELi8EEENSt9enable_ifIXaagtT0_Li0Esr4vllm12_typeConvertIT_EE6existsEvE4typeEPS4_lS7_PKS4_fii,(.L_x_1345 - _ZN4vllm25fused_add_rms_norm_kernelIN3c104HalfELi8EEENSt9enable_ifIXaagtT0_Li0Esr4vllm12_typeConvertIT_EE6existsEvE4typeEPS4_lS7_PKS4_fii)
        .other          _ZN4vllm25fused_add_rms_norm_kernelIN3c104HalfELi8EEENSt9enable_ifIXaagtT0_Li0Esr4vllm12_typeConvertIT_EE6existsEvE4typeEPS4_lS7_PKS4_fii,@"STO_CUDA_ENTRY STV_DEFAULT"
_ZN4vllm25fused_add_rms_norm_kernelIN3c104HalfELi8EEENSt9enable_ifIXaagtT0_Li0Esr4vllm12_typeConvertIT_EE6existsEvE4typeEPS4_lS7_PKS4_fii:
.text._ZN4vllm25fused_add_rms_norm_kernelIN3c104HalfELi8EEENSt9enable_ifIXaagtT0_Li0Esr4vllm12_typeConvertIT_EE6existsEvE4typeEPS4_lS7_PKS4_fii:
        /* <DEDUP_REMOVED lines=21> */
[----:B------:R-:W-:Y:S01]  /*0150*/  MOV R17, R21 ;  /* 0x0000001500117202 */ /* 0x000fe20000000f00 */
[C---:B0-----:R-:W-:Y:S02]  /*0160*/  IMAD R5, R16.reuse, UR7, RZ ;  /* 0x0000000710057c24 */ /* 0x041fe4000f8e02ff */
[----:B------:R-:W-:-:S04]  /*0170*/  IMAD.WIDE.U32 R2, R16, UR5, RZ ;  /* 0x0000000510027c25 */ /* 0x000fc8000f8e00ff */
[----:B------:R-:W-:Y:S01]  /*0180*/  IMAD R16, R16, UR6, RZ ;  /* 0x0000000610107c24 */ /* 0x000fe2000f8e02ff */
[----:B------:R-:W-:-:S07]  /*0190*/  IADD3 R0, R3, R5, RZ ;  /* 0x0000000503007210 */ /* 0x000fce0007ffe0ff */
.L_x_50:
[----:B------:R-:W0:Y:S01]  /*01a0*/  LDC.64 R8, c[0x0][0x220] ;  /* 0x00008800ff087b82 */ /* 0x000e220000000a00 */
[C---:B------:R-:W-:Y:S02]  /*01b0*/  IADD3 R4, P0, R17.reuse, R2, RZ ;  /* 0x0000000211047210 */ /* 0x040fe40007f1e0ff */
[----:B------:R-:W-:Y:S02]  /*01c0*/  IADD3 R5, R16, R17, RZ ;  /* 0x0000001110057210 */ /* 0x000fe40007ffe0ff */
[----:B------:R-:W-:Y:S02]  /*01d0*/  LEA.HI.X.SX32 R7, R17, R0, 0x1, P0 ;  /* 0x0000000011077211 */ /* 0x000fe400000f0eff */
[----:B------:R-:W-:-:S04]  /*01e0*/  LEA R6, P0, R4, UR8, 0x4 ;  /* 0x0000000804067c11 */ /* 0x000fc8000f8020ff */
[----:B------:R-:W-:Y:S01]  /*01f0*/  LEA.HI.X R7, R4, UR9, R7, 0x4, P0 ;  /* 0x0000000904077c11 */ /* 0x000fe200080f2407 */
[----:B0-----:R-:W-:-:S05]  /*0200*/  IMAD.WIDE R8, R5, 0x10, R8 ;  /* 0x0000001005087825 */ /* 0x001fca00078e0208 */
[----:B------:R-:W2:Y:S04]  /*0210*/  LDG.E.128 R4, desc[UR10][R6.64] ;  /* 0x0000000a06047981 */ /* 0x000ea8000c1e1d00 */
[----:B------:R-:W2:Y:S04]  /*0220*/  LDG.E.64 R10, desc[UR10][R8.64] ;  /* 0x0000000a080a7981 */ /* 0x000ea8000c1e1b00 */
[----:B------:R-:W3:Y:S01]  /*0230*/  LDG.E.64 R14, desc[UR10][R8.64+0x8] ;  /* 0x0000080a080e7981 */ /* 0x000ee2000c1e1b00 */
[----:B-1----:R-:W-:-:S04]  /*0240*/  IADD3 R17, R13, R17, RZ ;  /* 0x000000110d117210 */ /* 0x002fc80007ffe0ff */
[----:B------:R-:W-:Y:S01]  /*0250*/  ISETP.GE.AND P0, PT, R17, UR6, PT ;  /* 0x0000000611007c0c */ /* 0x000fe2000bf06270 */
[----:B--2---:R-:W-:Y:S01]  /*0260*/  HADD2 R4, R4, R10 ;  /* 0x0000000a04047230 */ /* 0x004fe20000000000 */
[----:B------:R-:W-:-:S04]  /*0270*/  HFMA2.MMA R11, R5, 1, 1, R11 ;  /* 0x3c003c00050b7835 */ /* 0x000fc8000000000b */
[--C-:B------:R-:W-:Y:S02]  /*0280*/  HADD2.F32 R10, -RZ, R4.reuse.H1_H1 ;  /* 0x30000004ff0a7230 */ /* 0x100fe40000004100 */
[----:B------:R-:W-:-:S03]  /*0290*/  HADD2.F32 R5, -RZ, R4.H0_H0 ;  /* 0x20000004ff057230 */ /* 0x000fc60000004100 */
[----:B------:R-:W-:Y:S01]  /*02a0*/  FMUL.FTZ R10, R10, R10 ;  /* 0x0000000a0a0a7220 */ /* 0x000fe20000410000 */
[--C-:B------:R-:W-:Y:S01]  /*02b0*/  HADD2.F32 R18, -RZ, R11.reuse.H1_H1 ;  /* 0x3000000bff127230 */ /* 0x100fe20000004100 */
[----:B---3--:R-:W-:Y:S02]  /*02c0*/  HFMA2.MMA R6, R6, 1, 1, R14 ;  /* 0x3c003c0006067835 */ /* 0x008fe4000000000e */
[----:B------:R-:W-:Y:S01]  /*02d0*/  FFMA.FTZ R10, R5, R5, R10 ;  /* 0x00000005050a7223 */ /* 0x000fe2000001000a */
[----:B------:R-:W-:Y:S02]  /*02e0*/  HADD2.F32 R5, -RZ, R11.H0_H0 ;  /* 0x2000000bff057230 */ /* 0x000fe40000004100 */
[----:B------:R-:W-:Y:S01]  /*02f0*/  FMUL.FTZ R18, R18, R18 ;  /* 0x0000001212127220 */ /* 0x000fe20000410000 */
[----:B------:R-:W-:-:S03]  /*0300*/  HADD2 R7, R7, R15 ;  /* 0x0000000f07077230 */ /* 0x000fc60000000000 */
[----:B------:R-:W-:Y:S01]  /*0310*/  FFMA.FTZ R15, R5, R5, R18 ;  /* 0x00000005050f7223 */ /* 0x000fe20000010012 */
[----:B------:R-:W-:Y:S01]  /*0320*/  MOV R5, R11 ;  /* 0x0000000b00057202 */ /* 0x000fe20000000f00 */
[--C-:B------:R-:W-:Y:S02]  /*0330*/  HADD2.F32 R14, -RZ, R6.reuse.H1_H1 ;  /* 0x30000006ff0e7230 */ /* 0x100fe40000004100 */
[----:B------:R-:W-:Y:S02]  /*0340*/  FADD.FTZ R10, RZ, R10 ;  /* 0x0000000aff0a7221 */ /* 0x000fe40000010000 */
[----:B------:R0:W-:Y:S01]  /*0350*/  STG.E.128 desc[UR10][R8.64], R4 ;  /* 0x0000000408007986 */ /* 0x0001e2000c101d0a */
[----:B------:R-:W-:Y:S02]  /*0360*/  HADD2.F32 R18, -RZ, R7.H1_H1 ;  /* 0x30000007ff127230 */ /* 0x000fe40000004100 */
[----:B------:R-:W-:Y:S01]  /*0370*/  FMUL.FTZ R14, R14, R14 ;  /* 0x0000000e0e0e7220 */ /* 0x000fe20000410000 */
[----:B------:R-:W-:-:S02]  /*0380*/  HADD2.F32 R11, -RZ, R6.H0_H0 ;  /* 0x20000006ff0b7230 */ /* 0x000fc40000004100 */
[----:B------:R-:W-:Y:S01]  /*0390*/  FADD.FTZ R10, R10, R15 ;  /* 0x0000000f0a0a7221 */ /* 0x000fe20000010000 */
[----:B------:R-:W-:Y:S02]  /*03a0*/  HADD2.F32 R15, -RZ, R7.H0_H0 ;  /* 0x20000007ff0f7230 */ /* 0x000fe40000004100 */
[----:B------:R-:W-:Y:S01]  /*03b0*/  FMUL.FTZ R18, R18, R18 ;  /* 0x0000001212127220 */ /* 0x000fe20000410000 */
[----:B------:R-:W-:-:S03]  /*03c0*/  FFMA.FTZ R11, R11, R11, R14 ;  /* 0x0000000b0b0b7223 */ /* 0x000fc6000001000e */
[----:B------:R-:W-:Y:S01]  /*03d0*/  FFMA.FTZ R15, R15, R15, R18 ;  /* 0x0000000f0f0f7223 */ /* 0x000fe20000010012 */
[----:B------:R-:W-:-:S04]  /*03e0*/  FADD.FTZ R10, R10, R11 ;  /* 0x0000000b0a0a7221 */ /* 0x000fc80000010000 */
[----:B------:R-:W-:-:S04]  /*03f0*/  FADD.FTZ R15, R10, R15 ;  /* 0x0000000f0a0f7221 */ /* 0x000fc80000010000 */
[----:B------:R-:W-:Y:S01]  /*0400*/  FADD.FTZ R12, R15, R12 ;  /* 0x0000000c0f0c7221 */ /* 0x000fe20000010000 */
[----:B0-----:R-:W-:Y:S06]  /*0410*/  @!P0 BRA `(.L_x_50) ;  /* 0xfffffffc00608947 */ /* 0x001fec000383ffff */
.L_x_49:
[----:B------:R-:W-:Y:S05]  /*0420*/  BSYNC B0 ;  /* 0x0000000000007941 */ /* 0x000fea0003800000 */
.L_x_48:
[----:B------:R-:W0:Y:S01]  /*0430*/  LDC R0, c[0x0][RZ] ;  /* 0x00000000ff007b82 */ /* 0x000e220000000800 */
[----:B------:R-:W-:Y:S01]  /*0440*/  BSSY B0, `(.L_x_51) ;  /* 0x00000b3000007945 */ /* 0x000fe20003800000 */
[----:B0-----:R-:W-:-:S13]  /*0450*/  ISETP.GT.AND P0, PT, R0, 0x3ff, PT ;  /* 0x000003ff0000780c */ /* 0x001fda0003f04270 */
[----:B------:R-:W-:Y:S05]  /*0460*/  @P0 BRA `(.L_x_52) ;  /* 0x0000000400a80947 */ /* 0x000fea0003800000 */
[----:B------:R-:W-:-:S04]  /*0470*/  SHF.R.S32.HI R2, RZ, 0x1f, R21 ;  /* 0x0000001fff027819 */ /* 0x000fc80000011415 */
[----:B------:R-:W-:-:S04]  /*0480*/  LEA.HI R2, R2, R21, RZ, 0x5 ;  /* 0x0000001502027211 */ /* 0x000fc800078f28ff */
        /* <DEDUP_REMOVED lines=104> */
.L_x_52:
        /* <DEDUP_REMOVED lines=23> */
.L_x_55:
[----:B------:R-:W-:Y:S05]  /*0c80*/  BSYNC B1 ;  /* 0x0000000000017941 */ /* 0x000fea0003800000 */
.L_x_54:
        /* <DEDUP_REMOVED lines=46> */
.L_x_53:
[----:B------:R-:W-:Y:S05]  /*0f70*/  BSYNC B0 ;  /* 0x0000000000007941 */ /* 0x000fea0003800000 */
.L_x_51:
        /* <DEDUP_REMOVED lines=12> */
.L_x_57:
[----:B------:R-:W-:Y:S05]  /*1040*/  BSYNC B0 ;  /* 0x0000000000007941 */ /* 0x000fea0003800000 */
.L_x_56:
        /* <DEDUP_REMOVED lines=12> */
.L_x_58:
        /* <DEDUP_REMOVED lines=19> */
[----:B------:R-:W-:Y:S01]  /*1240*/  ISETP.GE.AND P0, PT, R21, UR6, PT ;  /* 0x0000000615007c0c */ /* 0x000fe2000bf06270 */
[----:B--2---:R-:W-:Y:S02]  /*1250*/  HADD2.F32 R23, -RZ, R5.H0_H0 ;  /* 0x20000005ff177230 */ /* 0x004fe40000004100 */
[----:B0-----:R-:W-:Y:S02]  /*1260*/  HADD2.F32 R17, -RZ, R7.H0_H0 ;  /* 0x20000007ff117230 */ /* 0x001fe40000004100 */
[----:B------:R-:W-:Y:S02]  /*1270*/  HADD2.F32 R5, -RZ, R5.H1_H1 ;  /* 0x30000005ff057230 */ /* 0x000fe40000004100 */
[----:B------:R-:W-:Y:S02]  /*1280*/  HADD2.F32 R7, -RZ, R7.H1_H1 ;  /* 0x30000007ff077230 */ /* 0x000fe40000004100 */
[--C-:B------:R-:W-:Y:S02]  /*1290*/  HADD2.F32 R15, -RZ, R4.reuse.H0_H0 ;  /* 0x20000004ff0f7230 */ /* 0x100fe40000004100 */
[----:B------:R-:W-:-:S02]  /*12a0*/  HADD2.F32 R19, -RZ, R4.H1_H1 ;  /* 0x30000004ff137230 */ /* 0x000fc40000004100 */
[--C-:B------:R-:W-:Y:S02]  /*12b0*/  HADD2.F32 R25, -RZ, R6.reuse.H0_H0 ;  /* 0x20000006ff197230 */ /* 0x100fe40000004100 */
[----:B------:R-:W-:Y:S02]  /*12c0*/  HADD2.F32 R27, -RZ, R6.H1_H1 ;  /* 0x30000006ff1b7230 */ /* 0x000fe40000004100 */
[C---:B----4-:R-:W-:Y:S01]  /*12d0*/  FMUL.FTZ R23, R8.reuse, R23 ;  /* 0x0000001708177220 */ /* 0x050fe20000410000 */
[C---:B------:R-:W-:Y:S01]  /*12e0*/  FMUL.FTZ R16, R8.reuse, R5 ;  /* 0x0000000508107220 */ /* 0x040fe20000410000 */
[C---:B------:R-:W-:Y:S01]  /*12f0*/  FMUL.FTZ R17, R8.reuse, R17 ;  /* 0x0000001108117220 */ /* 0x040fe20000410000 */
[C---:B------:R-:W-:Y:S01]  /*1300*/  FMUL.FTZ R20, R8.reuse, R7 ;  /* 0x0000000708147220 */ /* 0x040fe20000410000 */
[----:B---3--:R-:W-:Y:S01]  /*1310*/  PRMT R4, R29, 0x5410, R18 ;  /* 0x000054101d047816 */ /* 0x008fe20000000012 */
[C---:B------:R-:W-:Y:S01]  /*1320*/  FMUL.FTZ R15, R8.reuse, R15 ;  /* 0x0000000f080f7220 */ /* 0x040fe20000410000 */
[C---:B------:R-:W-:Y:S01]  /*1330*/  FMUL.FTZ R6, R8.reuse, R19 ;  /* 0x0000001308067220 */ /* 0x040fe20000410000 */
[C---:B------:R-:W-:Y:S01]  /*1340*/  FMUL.FTZ R25, R8.reuse, R25 ;  /* 0x0000001908197220 */ /* 0x040fe20000410000 */
[----:B------:R-:W-:Y:S01]  /*1350*/  FMUL.FTZ R18, R8, R27 ;  /* 0x0000001b08127220 */ /* 0x000fe20000410000 */
[----:B------:R-:W-:-:S02]  /*1360*/  F2FP.F16.F32.PACK_AB R5, R16, R23 ;  /* 0x000000171005723e */ /* 0x000fc400000000ff */
[----:B-----5:R-:W-:Y:S02]  /*1370*/  PRMT R14, R14, 0x5410, R13 ;  /* 0x000054100e0e7816 */ /* 0x020fe4000000000d */
[----:B------:R-:W-:Y:S02]  /*1380*/  F2FP.F16.F32.PACK_AB R7, R20, R17 ;  /* 0x000000111407723e */ /* 0x000fe400000000ff */
[----:B------:R-:W-:Y:S02]  /*1390*/  PRMT R12, R12, 0x5410, R9 ;  /* 0x000054100c0c7816 */ /* 0x000fe40000000009 */
[----:B------:R-:W-:Y:S02]  /*13a0*/  F2FP.F16.F32.PACK_AB R6, R6, R15 ;  /* 0x0000000f0606723e */ /* 0x000fe400000000ff */
[----:B------:R-:W-:Y:S02]  /*13b0*/  F2FP.F16.F32.PACK_AB R18, R18, R25 ;  /* 0x000000191212723e */ /* 0x000fe400000000ff */
[----:B------:R-:W-:Y:S01]  /*13c0*/  PRMT R11, R11, 0x5410, R10 ;  /* 0x000054100b0b7816 */ /* 0x000fe2000000000a */
[----:B------:R-:W-:Y:S01]  /*13d0*/  HFMA2.MMA R5, R5, R14, -RZ ;  /* 0x0000000e05057235 */ /* 0x000fe200001000ff */
[----:B------:R-:W-:Y:S01]  /*13e0*/  HMUL2 R4, R6, R4 ;  /* 0x0000000406047232 */ /* 0x000fe20000000000 */
[----:B------:R-:W-:-:S02]  /*13f0*/  HFMA2.MMA R7, R7, R12, -RZ ;  /* 0x0000000c07077235 */ /* 0x000fc400001000ff */
[----:B------:R-:W-:-:S05]  /*1400*/  HMUL2 R6, R18, R11 ;  /* 0x0000000b12067232 */ /* 0x000fca0000000000 */
[----:B------:R3:W-:Y:S01]  /*1410*/  STG.E.128 desc[UR10][R2.64], R4 ;  /* 0x0000000402007986 */ /* 0x0007e2000c101d0a */
[----:B------:R-:W-:Y:S05]  /*1420*/  @!P0 BRA `(.L_x_58) ;  /* 0xfffffffc00388947 */ /* 0x000fea000383ffff */
[----:B------:R-:W-:Y:S05]  /*1430*/  EXIT ;  /* 0x000000000000794d */ /* 0x000fea0003800000 */
.L_x_59:
        /* <DEDUP_REMOVED lines=12> */
.L_x_1345:


//--------------------- .text._ZN4vllm25fused_add_rms_norm_kernelIfLi8EEENSt9enable_ifIXaagtT0_Li0Esr4vllm12_typeConvertIT_EE6existsEvE4typeEPS2_lS5_PKS2_fii --------------------------
	.section	.text._ZN4vllm25fused_add_rms_norm_kernelIfLi8EEENSt9enable_ifIXaagtT0_Li0Esr4vllm12_typeConvertIT_EE6existsEvE4typeEPS2_lS5_PKS2_fii,"ax",@progbits
	.align	128
        .global         _ZN4vllm25fused_add_rms_norm_kernelIfLi8EEENSt9enable_ifIXaagtT0_Li0Esr4vllm12_typeConvertIT_EE6existsEvE4typeEPS2_lS5_PKS2_fii
        .type           _ZN4vllm25fused_add_rms_norm_kernelIfLi8EEENSt9enable_ifIXaagtT0_Li0Esr4vllm12_typeConvertIT_EE6existsEvE4typeEPS2_lS5_PKS2_fii,@function
        .size           _ZN4vllm25fused_add_rms_norm_kernelIfLi8EEENSt9enable_ifIXaagtT0_Li0Esr4vllm12_typeConvertIT_EE6existsEvE4typeEPS2_lS5_PKS2_fii,(.L_x_1346 - _ZN4vllm25fused_add_rms_norm_kernelIfLi8EEENSt9enable_ifIXaagtT0_Li0Esr4vllm12_typeConvertIT_EE6existsEvE4typeEPS2_lS5_PKS2_fii)
        .other          _ZN4vllm25fused_add_rms_norm_kernelIfLi8EEENSt9enable_ifIXaagtT0_Li0Esr4vllm12_typeConvertIT_EE6existsEvE4typeEPS2_lS5_PKS2_fii,@"STO_CUDA_ENTRY STV_DEFAULT"
_ZN4vllm25fused_add_rms_norm_kernelIfLi8EEENSt9enable_ifIXaagtT0_Li0Esr4vllm12_typeConvertIT_EE6existsEvE4typeEPS2_lS5_PKS2_fii:
.text._ZN4vllm25fused_add_rms_norm_kernelIfLi8EEENSt9enable_ifIXaagtT0_Li0Esr4vllm12_typeConvertIT_EE6existsEvE4typeEPS2_lS5_PKS2_fii:
        /* <DEDUP_REMOVED lines=26> */
.L_x_62:
[----:B------:R-:W0:Y:S01]  /*01a0*/  LDC.64 R24, c[0x0][0x220] ;  /* 0x00008800ff187b82 */ /* 0x000e220000000a00 */
[----:B------:R-:W-:-:S05]  /*01b0*/  IMAD R5, R20, UR5, RZ ;  /* 0x0000000514057c24 */ /* 0x000fca000f8e02ff */
[C---:B------:R-:W-:Y:S02]  /*01c0*/  IADD3 R4, P0, R22.reuse, R5, RZ ;  /* 0x0000000516047210 */ /* 0x040fe40007f1e0ff */
[----:B------:R-:W-:Y:S02]  /*01d0*/  IADD3 R5, R23, R22, RZ ;  /* 0x0000001617057210 */ /* 0x000fe40007ffe0ff */
[----:B------:R-:W-:Y:S02]  /*01e0*/  LEA.HI.X.SX32 R7, R22, R0, 0x1, P0 ;  /* 0x0000000016077211 */ /* 0x000fe400000f0eff */
[----:B------:R-:W-:-:S04]  /*01f0*/  LEA R26, P0, R4, UR8, 0x5 ;  /* 0x00000008041a7c11 */ /* 0x000fc8000f8028ff */
[----:B------:R-:W-:-:S05]  /*0200*/  LEA.HI.X R27, R4, UR9, R7, 0x5, P0 ;  /* 0x00000009041b7c11 */ /* 0x000fca00080f2c07 */
[----:B------:R-:W2:Y:S01]  /*0210*/  LDG.E.128 R8, desc[UR10][R26.64] ;  /* 0x0000000a1a087981 */ /* 0x000ea2000c1e1d00 */
[----:B0-----:R-:W-:-:S03]  /*0220*/  IMAD.WIDE R24, R5, 0x20, R24 ;  /* 0x0000002005187825 */ /* 0x001fc600078e0218 */
[----:B------:R-:W3:Y:S04]  /*0230*/  LDG.E.128 R16, desc[UR10][R26.64+0x10] ;  /* 0x0000100a1a107981 */ /* 0x000ee8000c1e1d00 */
[----:B------:R-:W2:Y:S04]  /*0240*/  LDG.E.128 R4, desc[UR10][R24.64] ;  /* 0x0000000a18047981 */ /* 0x000ea8000c1e1d00 */
[----:B------:R-:W3:Y:S01]  /*0250*/  LDG.E.128 R12, desc[UR10][R24.64+0x10] ;  /* 0x0000100a180c7981 */ /* 0x000ee2000c1e1d00 */
[----:B-1----:R-:W-:-:S04]  /*0260*/  IADD3 R22, R3, R22, RZ ;  /* 0x0000001603167210 */ /* 0x002fc80007ffe0ff */
[----:B------:R-:W-:Y:S01]  /*0270*/  ISETP.GE.AND P0, PT, R22, UR6, PT ;  /* 0x0000000616007c0c */ /* 0x000fe2000bf06270 */
[----:B--2---:R-:W-:Y:S01]  /*0280*/  FADD.FTZ R5, R9, R5 ;  /* 0x0000000509057221 */ /* 0x004fe20000010000 */
[----:B------:R-:W-:Y:S01]  /*0290*/  FADD.FTZ R4, R8, R4 ;  /* 0x0000000408047221 */ /* 0x000fe20000010000 */
[----:B------:R-:W-:Y:S01]  /*02a0*/  FADD.FTZ R7, R11, R7 ;  /* 0x000000070b077221 */ /* 0x000fe20000010000 */
[----:B------:R-:W-:Y:S01]  /*02b0*/  FADD.FTZ R6, R10, R6 ;  /* 0x000000060a067221 */ /* 0x000fe20000010000 */
[----:B---3--:R-:W-:Y:S01]  /*02c0*/  FADD.FTZ R13, R17, R13 ;  /* 0x0000000d110d7221 */ /* 0x008fe20000010000 */
[----:B------:R-:W-:Y:S01]  /*02d0*/  FADD.FTZ R12, R16, R12 ;  /* 0x0000000c100c7221 */ /* 0x000fe20000010000 */
[----:B------:R-:W-:Y:S01]  /*02e0*/  FMUL.FTZ R9, R5, R5 ;  /* 0x0000000505097220 */ /* 0x000fe20000410000 */
[----:B------:R-:W-:Y:S01]  /*02f0*/  FADD.FTZ R15, R19, R15 ;  /* 0x0000000f130f7221 */ /* 0x000fe20000010000 */
[----:B------:R-:W-:Y:S01]  /*0300*/  FADD.FTZ R14, R18, R14 ;  /* 0x0000000e120e7221 */ /* 0x000fe20000010000 */
[----:B------:R-:W-:Y:S01]  /*0310*/  FMUL.FTZ R11, R7, R7 ;  /* 0x00000007070b7220 */ /* 0x000fe20000410000 */
[----:B------:R-:W-:Y:S01]  /*0320*/  FFMA.FTZ R9, R4, R4, R9 ;  /* 0x0000000404097223 */ /* 0x000fe20000010009 */
[----:B------:R0:W-:Y:S04]  /*0330*/  STG.E.128 desc[UR10][R24.64], R4 ;  /* 0x0000000418007986 */ /* 0x0001e8000c101d0a */
[----:B------:R0:W-:Y:S01]  /*0340*/  STG.E.128 desc[UR10][R24.64+0x10], R12 ;  /* 0x0000100c18007986 */ /* 0x0001e2000c101d0a */
[----:B------:R-:W-:Y:S01]  /*0350*/  FFMA.FTZ R8, R6, R6, R11 ;  /* 0x0000000606087223 */ /* 0x000fe2000001000b */
[----:B------:R-:W-:Y:S01]  /*0360*/  FADD.FTZ R9, RZ, R9 ;  /* 0x00000009ff097221 */ /* 0x000fe20000010000 */
[----:B------:R-:W-:-:S03]  /*0370*/  FMUL.FTZ R11, R13, R13 ;  /* 0x0000000d0d0b7220 */ /* 0x000fc60000410000 */
[----:B------:R-:W-:Y:S01]  /*0380*/  FADD.FTZ R8, R9, R8 ;  /* 0x0000000809087221 */ /* 0x000fe20000010000 */
[----:B------:R-:W-:Y:S01]  /*0390*/  FMUL.FTZ R9, R15, R15 ;  /* 0x0000000f0f097220 */ /* 0x000fe20000410000 */
[----:B------:R-:W-:-:S03]  /*03a0*/  FFMA.FTZ R11, R12, R12, R11 ;  /* 0x0000000c0c0b7223 */ /* 0x000fc6000001000b */
[----:B------:R-:W-:Y:S01]  /*03b0*/  FFMA.FTZ R9, R14, R14, R9 ;  /* 0x0000000e0e097223 */ /* 0x000fe20000010009 */
[----:B------:R-:W-:-:S04]  /*03c0*/  FADD.FTZ R8, R8, R11 ;  /* 0x0000000b08087221 */ /* 0x000fc80000010000 */
[----:B------:R-:W-:-:S04]  /*03d0*/  FADD.FTZ R9, R8, R9 ;  /* 0x0000000908097221 */ /* 0x000fc80000010000 */
[----:B------:R-:W-:Y:S01]  /*03e0*/  FADD.FTZ R2, R9, R2 ;  /* 0x0000000209027221 */ /* 0x000fe20000010000 */
[----:B0-----:R-:W-:Y:S06]  /*03f0*/  @!P0 BRA `(.L_x_62) ;  /* 0xfffffffc00688947 */ /* 0x001fec000383ffff */
.L_x_61:
[----:B------:R-:W-:Y:S05]  /*0400*/  BSYNC B0 ;  /* 0x0000000000007941 */ /* 0x000fea0003800000 */
.L_x_60:
        /* <DEDUP_REMOVED lines=110> */
.L_x_64:
        /* <DEDUP_REMOVED lines=23> */
.L_x_67:
[----:B------:R-:W-:Y:S05]  /*0c60*/  BSYNC B1 ;  /* 0x0000000000017941 */ /* 0x000fea0003800000 */
.L_x_66:
        /* <DEDUP_REMOVED lines=46> */
.L_x_65:
[----:B------:R-:W-:Y:S05]  /*0f50*/  BSYNC B0 ;  /* 0x0000000000007941 */ /* 0x000fea0003800000 */
.L_x_63:
        /* <DEDUP_REMOVED lines=12> */
.L_x_69:
[----:B------:R-:W-:Y:S05]  /*1020*/  BSYNC B0 ;  /* 0x0000000000007941 */ /* 0x000fea0003800000 */
.L_x_68:
        /* <DEDUP_REMOVED lines=12> */
.L_x_70:
[----:B0123--:R-:W0:Y:S01]  /*10f0*/  LDC.64 R2, c[0x0][0x220] ;  /* 0x00008800ff027b82 */ /* 0x00fe220000000a00 */
[----:B------:R-:W-:-:S07]  /*1100*/  IADD3 R5, R21, UR8, RZ ;  /* 0x0000000815057c10 */ /* 0x000fce000fffe0ff */
[----:B------:R-:W1:Y:S01]  /*1110*/  LDC.64 R14, c[0x0][0x228] ;  /* 0x00008a00ff0e7b82 */ /* 0x000e620000000a00 */
[----:B0-----:R-:W-:-:S05]  /*1120*/  IMAD.WIDE R2, R5, 0x20, R2 ;  /* 0x0000002005027825 */ /* 0x001fca00078e0202 */
[----:B------:R-:W4:Y:S01]  /*1130*/  LDG.E.128 R8, desc[UR10][R2.64+0x10] ;  /* 0x0000100a02087981 */ /* 0x000f22000c1e1d00 */
[----:B-1----:R-:W-:-:S03]  /*1140*/  IMAD.WIDE R14, R21, 0x20, R14 ;  /* 0x00000020150e7825 */ /* 0x002fc600078e020e */
[----:B------:R0:W2:Y:S04]  /*1150*/  LDG.E.128 R4, desc[UR10][R2.64] ;  /* 0x0000000a02047981 */ /* 0x0000a8000c1e1d00 */
[----:B------:R-:W3:Y:S04]  /*1160*/  LDG.E.CONSTANT R13, desc[UR10][R14.64+0x14] ;  /* 0x0000140a0e0d7981 */ /* 0x000ee8000c1e9900 */
[----:B------:R-:W5:Y:S04]  /*1170*/  LDG.E.CONSTANT R23, desc[UR10][R14.64] ;  /* 0x0000000a0e177981 */ /* 0x000f68000c1e9900 */
[----:B------:R-:W5:Y:S04]  /*1180*/  LDG.E.CONSTANT R22, desc[UR10][R14.64+0x4] ;  /* 0x0000040a0e167981 */ /* 0x000f68000c1e9900 */
[----:B------:R-:W5:Y:S04]  /*1190*/  LDG.E.CONSTANT R20, desc[UR10][R14.64+0x8] ;  /* 0x0000080a0e147981 */ /* 0x000f68000c1e9900 */
[----:B------:R-:W5:Y:S04]  /*11a0*/  LDG.E.CONSTANT R19, desc[UR10][R14.64+0xc] ;  /* 0x00000c0a0e137981 */ /* 0x000f68000c1e9900 */
[----:B------:R-:W5:Y:S04]  /*11b0*/  LDG.E.CONSTANT R18, desc[UR10][R14.64+0x1c] ;  /* 0x00001c0a0e127981 */ /* 0x000f68000c1e9900 */
[----:B------:R-:W5:Y:S04]  /*11c0*/  LDG.E.CONSTANT R17, desc[UR10][R14.64+0x18] ;  /* 0x0000180a0e117981 */ /* 0x000f68000c1e9900 */
[----:B------:R4:W5:Y:S01]  /*11d0*/  LDG.E.CONSTANT R16, desc[UR10][R14.64+0x10] ;  /* 0x0000100a0e107981 */ /* 0x000962000c1e9900 */
[----:B------:R-:W-:-:S04]  /*11e0*/  IADD3 R24, P0, R21, UR4, RZ ;  /* 0x0000000415187c10 */ /* 0x000fc8000ff1e0ff */
[----:B------:R-:W-:Y:S02]  /*11f0*/  LEA.HI.X.SX32 R25, R21, UR7, 0x1, P0 ;  /* 0x0000000715197c11 */ /* 0x000fe400080f0eff */
[----:B0-----:R-:W-:-:S04]  /*1200*/  LEA R2, P0, R24, UR12, 0x5 ;  /* 0x0000000c18027c11 */ /* 0x001fc8000f8028ff */
[----:B------:R-:W-:Y:S02]  /*1210*/  LEA.HI.X R3, R24, UR13, R25, 0x5, P0 ;  /* 0x0000000d18037c11 */ /* 0x000fe400080f2c19 */
[----:B------:R-:W-:-:S04]  /*1220*/  IADD3 R21, R0, R21, RZ ;  /* 0x0000001500157210 */ /* 0x000fc80007ffe0ff */
[----:B------:R-:W-:Y:S01]  /*1230*/  ISETP.GE.AND P0, PT, R21, UR6, PT ;  /* 0x0000000615007c0c */ /* 0x000fe2000bf06270 */
[C---:B----4-:R-:W-:Y:S01]  /*1240*/  FMUL.FTZ R15, R12.reuse, R8 ;  /* 0x000000080c0f7220 */ /* 0x050fe20000410000 */
[C---:B------:R-:W-:Y:S01]  /*1250*/  FMUL.FTZ R8, R12.reuse, R9 ;  /* 0x000000090c087220 */ /* 0x040fe20000410000 */
[C---:B------:R-:W-:Y:S01]  /*1260*/  FMUL.FTZ R11, R12.reuse, R11 ;  /* 0x0000000b0c0b7220 */ /* 0x040fe20000410000 */
[C---:B------:R-:W-:Y:S01]  /*1270*/  FMUL.FTZ R10, R12.reuse, R10 ;  /* 0x0000000a0c0a7220 */ /* 0x040fe20000410000 */
[C---:B--2---:R-:W-:Y:S01]  /*1280*/  FMUL.FTZ R4, R12.reuse, R4 ;  /* 0x000000040c047220 */ /* 0x044fe20000410000 */
[C---:B------:R-:W-:Y:S01]  /*1290*/  FMUL.FTZ R5, R12.reuse, R5 ;  /* 0x000000050c057220 */ /* 0x040fe20000410000 */
[C---:B------:R-:W-:Y:S01]  /*12a0*/  FMUL.FTZ R25, R12.reuse, R6 ;  /* 0x000000060c197220 */ /* 0x040fe20000410000 */
[----:B------:R-:W-:Y:S01]  /*12b0*/  FMUL.FTZ R24, R12, R7 ;  /* 0x000000070c187220 */ /* 0x000fe20000410000 */
[----:B---3--:R-:W-:Y:S01]  /*12c0*/  FMUL.FTZ R9, R8, R13 ;  /* 0x0000000d08097220 */ /* 0x008fe20000410000 */
[----:B-----5:R-:W-:Y:S01]  /*12d0*/  FMUL.FTZ R4, R4, R23 ;  /* 0x0000001704047220 */ /* 0x020fe20000410000 */
[----:B------:R-:W-:Y:S01]  /*12e0*/  FMUL.FTZ R5, R5, R22 ;  /* 0x0000001605057220 */ /* 0x000fe20000410000 */
[----:B------:R-:W-:Y:S01]  /*12f0*/  FMUL.FTZ R6, R25, R20 ;  /* 0x0000001419067220 */ /* 0x000fe20000410000 */
[----:B------:R-:W-:Y:S01]  /*1300*/  FMUL.FTZ R7, R24, R19 ;  /* 0x0000001318077220 */ /* 0x000fe20000410000 */
[----:B------:R-:W-:Y:S01]  /*1310*/  FMUL.FTZ R11, R11, R18 ;  /* 0x000000120b0b7220 */ /* 0x000fe20000410000 */
[----:B------:R-:W-:Y:S01]  /*1320*/  FMUL.FTZ R10, R10, R17 ;  /* 0x000000110a0a7220 */ /* 0x000fe20000410000 */
[----:B------:R-:W-:-:S02]  /*1330*/  FMUL.FTZ R8, R15, R16 ;  /* 0x000000100f087220 */ /* 0x000fc40000410000 */
[----:B------:R3:W-:Y:S04]  /*1340*/  STG.E.128 desc[UR10][R2.64], R4 ;  /* 0x0000000402007986 */ /* 0x0007e8000c101d0a */
[----:B------:R3:W-:Y:S01]  /*1350*/  STG.E.128 desc[UR10][R2.64+0x10], R8 ;  /* 0x0000100802007986 */ /* 0x0007e2000c101d0a */
[----:B------:R-:W-:Y:S05]  /*1360*/  @!P0 BRA `(.L_x_70) ;  /* 0xfffffffc00608947 */ /* 0x000fea000383ffff */
[----:B------:R-:W-:Y:S05]  /*1370*/  EXIT ;  /* 0x000000000000794d */ /* 0x000fea0003800000 */
.L_x_71:
        /* <DEDUP_REMOVED lines=16> */
.L_x_1346:


//--------------------- .text._ZN4vllm15rms_norm_kernelIN3c108BFloat16ELi1ELi4EEEvPT_PKS3_lllllS6_fii --------------------------
	.section	.text._ZN4vllm15rms_norm_kernelIN3c108BFloat16ELi1ELi4EEEvPT_PKS3_lllllS6_fii,"ax",@progbits
	.align	128
        .global         _ZN4vllm15rms_norm_kernelIN3c108BFloat16ELi1ELi4EEEvPT_PKS3_lllllS6_fii
        .type           _ZN4vllm15rms_norm_kernelIN3c108BFloat16ELi1ELi4EEEvPT_PKS3_lllllS6_fii,@function
        .size           _ZN4vllm15rms_norm_kernelIN3c108BFloat16ELi1ELi4EEEvPT_PKS3_lllllS6_fii,(.L_x_1311 - _ZN4vllm15rms_norm_kernelIN3c108BFloat16ELi1ELi4EEEvPT_PKS3_lllllS6_fii)
        .other          _ZN4vllm15rms_norm_kernelIN3c108BFloat16ELi1ELi4EEEvPT_PKS3_lllllS6_fii,@"STO_CUDA_ENTRY STV_DEFAULT"
_ZN4vllm15rms_norm_kernelIN3c108BFloat16ELi1ELi4EEEvPT_PKS3_lllllS6_fii:
.text._ZN4vllm15rms_norm_kernelIN3c108BFloat16ELi1ELi4EEEvPT_PKS3_lllllS6_fii:
[----:B------:R-:W-:Y:S08]  /*0000*/  LDC R1, c[0x0][0x28] ;  /* 0x00000a00ff017b82 */ /* 0x000ff00000000800 */
[----:B------:R-:W0:Y:S01]  /*0010*/  LDC.64 R2, c[0x0][0x238] ;  /* 0x00008e00ff027b82 */ /* 0x000e220000000a00 */
[----:B------:R-:W-:-:S07]  /*0020*/  ULDC.64 UR6, c[0x0][0x240] ;  /* 0x0000900000067ab9 */ /* 0x000fce0000000a00 */
[----:B------:R-:W1:Y:S01]  /*0030*/  S2UR UR4, SR_CTAID.X ;  /* 0x00000000000479c3 */ /* 0x000e620000002500 */
[C---:B0-----:R-:W-:Y:S02]  /*0040*/  IMAD R0, R2.reuse, UR7, RZ ;  /* 0x0000000702007c24 */ /* 0x041fe4000f8e02ff */
[----:B------:R-:W-:-:S04]  /*0050*/  IMAD.WIDE.U32 R4, R2, UR6, RZ ;  /* 0x0000000602047c25 */ /* 0x000fc8000f8e00ff */
[----:B------:R-:W-:-:S04]  /*0060*/  IMAD R3, R3, UR6, R0 ;  /* 0x0000000603037c24 */ /* 0x000fc8000f8e0200 */
[----:B------:R-:W-:-:S05]  /*0070*/  IMAD.IADD R6, R5, 0x1, R3 ;  /* 0x0000000105067824 */ /* 0x000fca00078e0203 */
[----:B------:R-:W-:-:S13]  /*0080*/  ISETP.NE.U32.AND P0, PT, R6, RZ, PT ;  /* 0x000000ff0600720c */ /* 0x000fda0003f05070 */
[----:B-1----:R-:W-:Y:S05]  /*0090*/  @!P0 BRA `(.L_x_72) ;  /* 0x0000000000248947 */ /* 0x002fea0003800000 */
[----:B------:R-:W-:Y:S01]  /*00a0*/  HFMA2.MMA R9, -RZ, RZ, 0, 0 ;  /* 0x00000000ff097435 */ /* 0x000fe200000001ff */
[----:B------:R-:W-:Y:S01]  /*00b0*/  IMAD.U32 R8, RZ, RZ, UR4 ;  /* 0x00000004ff087e24 */ /* 0x000fe2000f8e00ff */
[----:B------:R-:W-:Y:S01]  /*00c0*/  MOV R0, 0xf0 ;  /* 0x000000f000007802 */ /* 0x000fe20000000f00 */
[----:B------:R-:W-:-:S08]  /*00d0*/  IMAD.MOV.U32 R7, RZ, RZ, R4 ;  /* 0x000000ffff077224 */ /* 0x000fd000078e0004 */
[----:B------:R-:W-:Y:S05]  /*00e0*/  CALL.REL.NOINC `($__internal_0_$__cuda_sm20_div_s64) ;  /* 0x0000001800207944 */ /* 0x000fea0003c00000 */
[----:B------:R-:W-:Y:S01]  /*00f0*/  IMAD.MOV R3, RZ, RZ, -R7 ;  /* 0x000000ffff037224 */ /* 0x000fe200078e0a07 */
[----:B------:R-:W-:-:S03]  /*0100*/  MOV R5, R7 ;  /* 0x0000000700057202 */ /* 0x000fc60000000f00 */
[----:B------:R-:W-:Y:S01]  /*0110*/  IMAD R4, R4, R3, UR4 ;  /* 0x0000000404047e24 */ /* 0x000fe2000f8e0203 */
[----:B------:R-:W-:Y:S06]  /*0120*/  BRA `(.L_x_73) ;  /* 0x0000000000507947 */ /* 0x000fec0003800000 */
.L_x_72:
[----:B------:R-:W0:Y:S01]  /*0130*/  I2F.U32.RP R0, R4 ;  /* 0x0000000400007306 */ /* 0x000e220000209000 */
[----:B------:R-:W-:-:S07]  /*0140*/  ISETP.NE.U32.AND P2, PT, R4, RZ, PT ;  /* 0x000000ff0400720c */ /* 0x000fce0003f45070 */
[----:B0-----:R-:W0:Y:S02]  /*0150*/  MUFU.RCP R0, R0 ;  /* 0x0000000000007308 */ /* 0x001e240000001000 */
[----:B0-----:R-:W-:-:S06]  /*0160*/  VIADD R2, R0, 0xffffffe ;  /* 0x0ffffffe00027836 */ /* 0x001fcc0000000000 */
[----:B------:R0:W1:Y:S02]  /*0170*/  F2I.FTZ.U32.TRUNC.NTZ R3, R2 ;  /* 0x0000000200037305 */ /* 0x000064000021f000 */
[----:B0-----:R-:W-:Y:S01]  /*0180*/  HFMA2.MMA R2, -RZ, RZ, 0, 0 ;  /* 0x00000000ff027435 */ /* 0x001fe200000001ff */
[----:B-1----:R-:W-:-:S04]  /*0190*/  IMAD.MOV R5, RZ, RZ, -R3 ;  /* 0x000000ffff057224 */ /* 0x002fc800078e0a03 */
[----:B------:R-:W-:-:S05]  /*01a0*/  IMAD R5, R5, R4, RZ ;  /* 0x0000000405057224 */ /* 0x000fca00078e02ff */
[----:B------:R-:W-:-:S06]  /*01b0*/  IMAD.HI.U32 R3, R3, R5, R2 ;  /* 0x0000000503037227 */ /* 0x000fcc00078e0002 */
[----:B------:R-:W-:-:S04]  /*01c0*/  IMAD.HI.U32 R5, R3, UR4, RZ ;  /* 0x0000000403057c27 */ /* 0x000fc8000f8e00ff */
[----:B------:R-:W-:-:S04]  /*01d0*/  IMAD.MOV R3, RZ, RZ, -R5 ;  /* 0x000000ffff037224 */ /* 0x000fc800078e0a05 */
[----:B------:R-:W-:-:S05]  /*01e0*/  IMAD R3, R4, R3, UR4 ;  /* 0x0000000404037e24 */ /* 0x000fca000f8e0203 */
[----:B------:R-:W-:-:S13]  /*01f0*/  ISETP.GE.U32.AND P0, PT, R3, R4, PT ;  /* 0x000000040300720c */ /* 0x000fda0003f06070 */
[----:B------:R-:W-:Y:S01]  /*0200*/  @P0 IMAD.IADD R3, R3, 0x1, -R4 ;  /* 0x0000000103030824 */ /* 0x000fe200078e0a04 */
[----:B------:R-:W-:-:S04]  /*0210*/  @P0 IADD3 R5, R5, 0x1, RZ ;  /* 0x0000000105050810 */ /* 0x000fc80007ffe0ff */
[----:B------:R-:W-:-:S13]  /*0220*/  ISETP.GE.U32.AND P1, PT, R3, R4, PT ;  /* 0x000000040300720c */ /* 0x000fda0003f26070 */
[----:B------:R-:W-:Y:S01]  /*0230*/  @P1 VIADD R5, R5, 0x1 ;  /* 0x0000000105051836 */ /* 0x000fe20000000000 */
[----:B------:R-:W-:-:S05]  /*0240*/  @!P2 LOP3.LUT R5, RZ, R4, RZ, 0x33, !PT ;  /* 0x00000004ff05a212 */ /* 0x000fca00078e33ff */
[----:B------:R-:W-:-:S04]  /*0250*/  IMAD.MOV R3, RZ, RZ, -R5 ;  /* 0x000000ffff037224 */ /* 0x000fc800078e0a05 */
[----:B------:R-:W-:-:S07]  /*0260*/  IMAD R4, R4, R3, UR4 ;  /* 0x0000000404047e24 */ /* 0x000fce000f8e0203 */
.L_x_73:
[----:B------:R-:W-:Y:S01]  /*0270*/  SHF.R.S32.HI R9, RZ, 0x1f, R4 ;  /* 0x0000001fff097819 */ /* 0x000fe20000011404 */
[----:B------:R-:W-:-:S03]  /*0280*/  ULDC UR4, c[0x0][0x23c] ;  /* 0x00008f0000047ab9 */ /* 0x000fc60000000800 */
[----:B------:R-:W-:-:S04]  /*0290*/  LOP3.LUT R0, R9, UR4, RZ, 0xfc, !PT ;  /* 0x0000000409007c12 */ /* 0x000fc8000f8efcff */
[----:B------:R-:W-:-:S13]  /*02a0*/  ISETP.NE.U32.AND P0, PT, R0, RZ, PT ;  /* 0x000000ff0000720c */ /* 0x000fda0003f05070 */
[----:B------:R-:W-:Y:S05]  /*02b0*/  @!P0 BRA `(.L_x_74) ;  /* 0x0000000000248947 */ /* 0x000fea0003800000 */
[----:B------:R-:W0:Y:S01]  /*02c0*/  LDC R7, c[0x0][0x238] ;  /* 0x00008e00ff077b82 */ /* 0x000e220000000800 */
[----:B------:R-:W-:Y:S02]  /*02d0*/  MOV R8, R4 ;  /* 0x0000000400087202 */ /* 0x000fe40000000f00 */
[----:B------:R-:W-:-:S05]  /*02e0*/  MOV R0, 0x310 ;  /* 0x0000031000007802 */ /* 0x000fca0000000f00 */
[----:B------:R-:W1:Y:S02]  /*02f0*/  LDC R6, c[0x0][0x23c] ;  /* 0x00008f00ff067b82 */ /* 0x000e640000000800 */
[----:B01----:R-:W-:Y:S05]  /*0300*/  CALL.REL.NOINC `($__internal_0_$__cuda_sm20_div_s64) ;  /* 0x0000001400987944 */ /* 0x003fea0003c00000 */
[----:B------:R-:W-:Y:S01]  /*0310*/  IMAD.MOV R23, RZ, RZ, -R7 ;  /* 0x000000ffff177224 */ /* 0x000fe200078e0a07 */
[----:B------:R-:W-:-:S03]  /*0320*/  ULDC UR4, c[0x0][0x238] ;  /* 0x00008e0000047ab9 */ /* 0x000fc60000000800 */
[----:B------:R-:W-:Y:S01]  /*0330*/  IMAD R23, R23, UR4, R4 ;  /* 0x0000000417177c24 */ /* 0x000fe2000f8e0204 */
[----:B------:R-:W-:Y:S06]  /*0340*/  BRA `(.L_x_75) ;  /* 0x0000000000547947 */ /* 0x000fec0003800000 */
.L_x_74:
[----:B------:R-:W0:Y:S02]  /*0350*/  LDC R6, c[0x0][0x238] ;  /* 0x00008e00ff067b82 */ /* 0x000e240000000800 */
[----:B0-----:R-:W0:Y:S01]  /*0360*/  I2F.U32.RP R0, R6 ;  /* 0x0000000600007306 */ /* 0x001e220000209000 */
[----:B------:R-:W-:-:S07]  /*0370*/  ISETP.NE.U32.AND P2, PT, R6, RZ, PT ;  /* 0x000000ff0600720c */ /* 0x000fce0003f45070 */
[----:B0-----:R-:W0:Y:S02]  /*0380*/  MUFU.RCP R0, R0 ;  /* 0x0000000000007308 */ /* 0x001e240000001000 */
[----:B0-----:R-:W-:-:S06]  /*0390*/  VIADD R2, R0, 0xffffffe ;  /* 0x0ffffffe00027836 */ /* 0x001fcc0000000000 */
[----:B------:R0:W1:Y:S02]  /*03a0*/  F2I.FTZ.U32.TRUNC.NTZ R3, R2 ;  /* 0x0000000200037305 */ /* 0x000064000021f000 */
[----:B0-----:R-:W-:Y:S01]  /*03b0*/  IMAD.MOV.U32 R2, RZ, RZ, RZ ;  /* 0x000000ffff027224 */ /* 0x001fe200078e00ff */
[----:B-1----:R-:W-:-:S05]  /*03c0*/  IADD3 R7, RZ, -R3, RZ ;  /* 0x80000003ff077210 */ /* 0x002fca0007ffe0ff */
[----:B------:R-:W-:-:S04]  /*03d0*/  IMAD R7, R7, R6, RZ ;  /* 0x0000000607077224 */ /* 0x000fc800078e02ff */
[----:B------:R-:W-:-:S06]  /*03e0*/  IMAD.HI.U32 R3, R3, R7, R2 ;  /* 0x0000000703037227 */ /* 0x000fcc00078e0002 */
[----:B------:R-:W-:-:S04]  /*03f0*/  IMAD.HI.U32 R7, R3, R4, RZ ;  /* 0x0000000403077227 */ /* 0x000fc800078e00ff */
[----:B------:R-:W-:-:S04]  /*0400*/  IMAD.MOV R3, RZ, RZ, -R7 ;  /* 0x000000ffff037224 */ /* 0x000fc800078e0a07 */
[----:B------:R-:W-:-:S05]  /*0410*/  IMAD R3, R6, R3, R4 ;  /* 0x0000000306037224 */ /* 0x000fca00078e0204 */
[----:B------:R-:W-:-:S13]  /*0420*/  ISETP.GE.U32.AND P0, PT, R3, R6, PT ;  /* 0x000000060300720c */ /* 0x000fda0003f06070 */
[----:B------:R-:W-:Y:S01]  /*0430*/  @P0 IADD3 R3, R3, -R6, RZ ;  /* 0x8000000603030210 */ /* 0x000fe20007ffe0ff */
[----:B------:R-:W-:-:S03]  /*0440*/  @P0 VIADD R7, R7, 0x1 ;  /* 0x0000000107070836 */ /* 0x000fc60000000000 */
[----:B------:R-:W-:-:S13]  /*0450*/  ISETP.GE.U32.AND P1, PT, R3, R6, PT ;  /* 0x000000060300720c */ /* 0x000fda0003f26070 */
[----:B------:R-:W-:Y:S01]  /*0460*/  @P1 VIADD R7, R7, 0x1 ;  /* 0x0000000107071836 */ /* 0x000fe20000000000 */
[----:B------:R-:W-:-:S04]  /*0470*/  @!P2 LOP3.LUT R7, RZ, R6, RZ, 0x33, !PT ;  /* 0x00000006ff07a212 */ /* 0x000fc800078e33ff */
[----:B------:R-:W-:-:S05]  /*0480*/  IADD3 R23, -R7, RZ, RZ ;  /* 0x000000ff07177210 */ /* 0x000fca0007ffe1ff */
[----:B------:R-:W-:-:S07]  /*0490*/  IMAD R23, R6, R23, R4 ;  /* 0x0000001706177224 */ /* 0x000fce00078e0204 */
.L_x_75:
[----:B------:R-:W0:Y:S01]  /*04a0*/  LDC R0, c[0x0][0x218] ;  /* 0x00008600ff007b82 */ /* 0x000e220000000800 */
[----:B------:R-:W-:Y:S01]  /*04b0*/  SHF.R.S32.HI R2, RZ, 0x1f, R5 ;  /* 0x0000001fff027819 */ /* 0x000fe20000011405 */
[----:B------:R-:W-:Y:S01]  /*04c0*/  ULDC.64 UR4, c[0x0][0x230] ;  /* 0x00008c0000047ab9 */ /* 0x000fe20000000a00 */
[----:B------:R-:W1:Y:S01]  /*04d0*/  S2R R20, SR_TID.X ;  /* 0x0000000000147919 */ /* 0x000e620000002100 */
[----:B------:R-:W-:Y:S01]  /*04e0*/  ULDC.64 UR6, c[0x0][0x208] ;  /* 0x0000820000067ab9 */ /* 0x000fe20000000a00 */
[----:B------:R-:W-:Y:S01]  /*04f0*/  BSSY B0, `(.L_x_76) ;  /* 0x0000063000007945 */ /* 0x000fe20003800000 */
[----:B------:R-:W-:Y:S02]  /*0500*/  IMAD R4, R2, UR4, RZ ;  /* 0x0000000402047c24 */ /* 0x000fe4000f8e02ff */
[----:B------:R-:W-:-:S04]  /*0510*/  IMAD.WIDE.U32 R2, R5, UR4, RZ ;  /* 0x0000000405027c25 */ /* 0x000fc8000f8e00ff */
[----:B------:R-:W-:Y:S01]  /*0520*/  IMAD R5, R5, UR5, R4 ;  /* 0x0000000505057c24 */ /* 0x000fe2000f8e0204 */
[----:B------:R-:W-:Y:S01]  /*0530*/  SHF.R.S32.HI R4, RZ, 0x1f, R7 ;  /* 0x0000001fff047819 */ /* 0x000fe20000011407 */
[----:B------:R-:W-:Y:S02]  /*0540*/  ULDC.64 UR4, c[0x0][0x228] ;  /* 0x00008a0000047ab9 */ /* 0x000fe40000000a00 */
[----:B------:R-:W-:Y:S02]  /*0550*/  IMAD.IADD R3, R3, 0x1, R5 ;  /* 0x0000000103037824 */ /* 0x000fe400078e0205 */
[----:B------:R-:W-:-:S04]  /*0560*/  IMAD R4, R4, UR4, RZ ;  /* 0x0000000404047c24 */ /* 0x000fc8000f8e02ff */
[C---:B------:R-:W-:Y:S01]  /*0570*/  IMAD R9, R7.reuse, UR5, R4 ;  /* 0x0000000507097c24 */ /* 0x040fe2000f8e0204 */
[----:B0-----:R-:W-:Y:S01]  /*0580*/  LOP3.LUT R6, R0, 0x1, RZ, 0xc0, !PT ;  /* 0x0000000100067812 */ /* 0x001fe200078ec0ff */
[----:B------:R-:W-:Y:S01]  /*0590*/  IMAD.WIDE.U32 R4, R7, UR4, R2 ;  /* 0x0000000407047c25 */ /* 0x000fe2000f8e0002 */
[----:B------:R-:W-:Y:S01]  /*05a0*/  SHF.R.S32.HI R2, RZ, 0x1f, R23 ;  /* 0x0000001fff027819 */ /* 0x000fe20000011417 */
[----:B------:R-:W0:Y:S01]  /*05b0*/  LDC R3, c[0x0][RZ] ;  /* 0x00000000ff037b82 */ /* 0x000e220000000800 */
[----:B------:R-:W-:Y:S01]  /*05c0*/  ISETP.NE.U32.AND P0, PT, R6, 0x1, PT ;  /* 0x000000010600780c */ /* 0x000fe20003f05070 */
[----:B------:R-:W-:Y:S01]  /*05d0*/  ULDC.64 UR4, c[0x0][0x220] ;  /* 0x0000880000047ab9 */ /* 0x000fe20000000a00 */
[----:B------:R-:W-:Y:S02]  /*05e0*/  IMAD.IADD R5, R5, 0x1, R9 ;  /* 0x0000000105057824 */ /* 0x000fe400078e0209 */
[----:B------:R-:W-:Y:S01]  /*05f0*/  ISETP.NE.U32.AND.EX P0, PT, RZ, RZ, PT, P0 ;  /* 0x000000ffff00720c */ /* 0x000fe20003f05100 */
[----:B------:R-:W-:-:S04]  /*0600*/  IMAD R2, R2, UR4, RZ ;  /* 0x0000000402027c24 */ /* 0x000fc8000f8e02ff */
[C---:B------:R-:W-:Y:S02]  /*0610*/  IMAD R7, R23.reuse, UR5, R2 ;  /* 0x0000000517077c24 */ /* 0x040fe4000f8e0202 */
[----:B------:R-:W-:-:S05]  /*0620*/  IMAD.WIDE.U32 R22, R23, UR4, R4 ;  /* 0x0000000417167c25 */ /* 0x000fca000f8e0004 */
[----:B------:R-:W-:Y:S01]  /*0630*/  IADD3 R2, R23, R7, RZ ;  /* 0x0000000717027210 */ /* 0x000fe20007ffe0ff */
[----:B-1----:R-:W-:Y:S06]  /*0640*/  @P0 BRA `(.L_x_77) ;  /* 0x0000000000f00947 */ /* 0x002fec0003800000 */
[----:B------:R-:W-:Y:S01]  /*0650*/  ULDC UR9, c[0x0][0x258] ;  /* 0x0000960000097ab9 */ /* 0x000fe20000000800 */
[----:B------:R-:W-:Y:S01]  /*0660*/  ULDC UR10, c[0x0][0x21c] ;  /* 0x00008700000a7ab9 */ /* 0x000fe20000000800 */
[----:B------:R-:W-:Y:S01]  /*0670*/  UISETP.LT.AND UP0, UPT, URZ, UR9, UPT ;  /* 0x000000093f00728c */ /* 0x000fe2000bf01270 */
[----:B------:R-:W-:Y:S01]  /*0680*/  BSSY B1, `(.L_x_78) ;  /* 0x0000016000017945 */ /* 0x000fe20003800000 */
[----:B------:R-:W-:Y:S01]  /*0690*/  ULDC UR11, c[0x0][0x21c] ;  /* 0x00008700000b7ab9 */ /* 0x000fe20000000800 */
[----:B------:R-:W-:Y:S01]  /*06a0*/  ISETP.GT.AND P0, PT, R20, -0x1, PT ;  /* 0xffffffff1400780c */ /* 0x000fe20003f04270 */
[----:B------:R-:W-:Y:S01]  /*06b0*/  USEL UR4, URZ, UR9, UP0 ;  /* 0x000000093f047287 */ /* 0x000fe20008000000 */
[----:B------:R-:W-:-:S03]  /*06c0*/  IMAD.MOV.U32 R4, RZ, RZ, RZ ;  /* 0x000000ffff047224 */ /* 0x000fc600078e00ff */
[----:B------:R-:W-:Y:S02]  /*06d0*/  UIADD3 UR5, -UR4, UR9, URZ ;  /* 0x0000000904057290 */ /* 0x000fe4000fffe13f */
[----:B------:R-:W-:Y:S01]  /*06e0*/  ISETP.GE.AND P2, PT, R20, UR4, PT ;  /* 0x0000000414007c0c */ /* 0x000fe2000bf46270 */
[----:B------:R-:W-:-:S03]  /*06f0*/  USHF.R.S32.HI UR8, URZ, 0x1f, UR4 ;  /* 0x0000001f3f087899 */ /* 0x000fc60008011404 */
[----:B------:R-:W-:-:S09]  /*0700*/  ISETP.GE.AND P1, PT, R20, UR5, PT ;  /* 0x0000000514007c0c */ /* 0x000fd2000bf26270 */
[----:B------:R-:W-:Y:S05]  /*0710*/  @P2 BRA `(.L_x_79) ;  /* 0x0000000000302947 */ /* 0x000fea0003800000 */
[----:B------:R-:W-:Y:S01]  /*0720*/  HFMA2.MMA R4, -RZ, RZ, 0, 0 ;  /* 0x00000000ff047435 */ /* 0x000fe200000001ff */
[----:B------:R-:W-:-:S10]  /*0730*/  IMAD.MOV.U32 R5, RZ, RZ, R20 ;  /* 0x000000ffff057224 */ /* 0x000fd400078e0014 */
.L_x_80:
[----:B------:R-:W-:-:S04]  /*0740*/  IADD3 R7, P2, R5, R22, RZ ;  /* 0x0000001605077210 */ /* 0x000fc80007f5e0ff */
[----:B------:R-:W-:Y:S02]  /*0750*/  LEA.HI.X.SX32 R8, R5, R2, 0x1, P2 ;  /* 0x0000000205087211 */ /* 0x000fe400010f0eff */
[----:B------:R-:W-:-:S04]  /*0760*/  LEA R6, P2, R7, R0, 0x1 ;  /* 0x0000000007067211 */ /* 0x000fc800078408ff */
[----:B------:R-:W-:-:S05]  /*0770*/  LEA.HI.X R7, R7, UR10, R8, 0x1, P2 ;  /* 0x0000000a07077c11 */ /* 0x000fca00090f0c08 */
[----:B------:R-:W2:Y:S01]  /*0780*/  LDG.E.U16 R6, desc[UR6][R6.64] ;  /* 0x0000000606067981 */ /* 0x000ea2000c1e1500 */
[----:B0-----:R-:W-:-:S04]  /*0790*/  IADD3 R5, R3, R5, RZ ;  /* 0x0000000503057210 */ /* 0x001fc80007ffe0ff */
[----:B------:R-:W-:Y:S01]  /*07a0*/  ISETP.GE.AND P2, PT, R5, UR4, PT ;  /* 0x0000000405007c0c */ /* 0x000fe2000bf46270 */
[----:B--2---:R-:W-:-:S04]  /*07b0*/  IMAD.U32 R9, R6, 0x10000, RZ ;  /* 0x0001000006097824 */ /* 0x004fc800078e00ff */
[----:B------:R-:W-:-:S08]  /*07c0*/  FFMA.FTZ R4, R9, R9, R4 ;  /* 0x0000000909047223 */ /* 0x000fd00000010004 */
[----:B------:R-:W-:Y:S05]  /*07d0*/  @!P2 BRA `(.L_x_80) ;  /* 0xfffffffc00d8a947 */ /* 0x000fea000383ffff */
.L_x_79:
[----:B------:R-:W-:Y:S05]  /*07e0*/  BSYNC B1 ;  /* 0x0000000000017941 */ /* 0x000fea0003800000 */
.L_x_78:
[----:B------:R-:W-:Y:S04]  /*07f0*/  BSSY B1, `(.L_x_81) ;  /* 0x000000f000017945 */ /* 0x000fe80003800000 */
[----:B------:R-:W-:Y:S05]  /*0800*/  @P1 BRA `(.L_x_82) ;  /* 0x0000000000341947 */ /* 0x000fea0003800000 */
[----:B------:R-:W-:Y:S02]  /*0810*/  IADD3 R9, P1, R22, UR4, RZ ;  /* 0x0000000416097c10 */ /* 0x000fe4000ff3e0ff */
[----:B------:R-:W-:Y:S02]  /*0820*/  MOV R8, R20 ;  /* 0x0000001400087202 */ /* 0x000fe40000000f00 */
[----:B------:R-:W-:-:S09]  /*0830*/  IADD3.X R11, R2, UR8, RZ, P1, !PT ;  /* 0x00000008020b7c10 */ /* 0x000fd20008ffe4ff */
.L_x_83:
[----:B------:R-:W-:-:S04]  /*0840*/  IADD3 R5, P1, R8, R9, RZ ;  /* 0x0000000908057210 */ /* 0x000fc80007f3e0ff */
[----:B------:R-:W-:Y:S02]  /*0850*/  LEA.HI.X.SX32 R10, R8, R11, 0x1, P1 ;  /* 0x0000000b080a7211 */ /* 0x000fe400008f0eff */
[----:B------:R-:W-:-:S04]  /*0860*/  LEA R6, P1, R5, R0, 0x1 ;  /* 0x0000000005067211 */ /* 0x000fc800078208ff */
[----:B------:R-:W-:-:S05]  /*0870*/  LEA.HI.X R7, R5, UR11, R10, 0x1, P1 ;  /* 0x0000000b05077c11 */ /* 0x000fca00088f0c0a */
[----:B------:R-:W2:Y:S01]  /*0880*/  LDG.E.U16 R6, desc[UR6][R6.64] ;  /* 0x0000000606067981 */ /* 0x000ea2000c1e1500 */
[----:B0-----:R-:W-:-:S05]  /*0890*/  IMAD.IADD R8, R3, 0x1, R8 ;  /* 0x0000000103087824 */ /* 0x001fca00078e0208 */
[----:B------:R-:W-:Y:S02]  /*08a0*/  ISETP.GE.AND P1, PT, R8, UR5, PT ;  /* 0x0000000508007c0c */ /* 0x000fe4000bf26270 */
[----:B--2---:R-:W-:-:S05]  /*08b0*/  SHF.L.U32 R5, R6, 0x10, RZ ;  /* 0x0000001006057819 */ /* 0x004fca00000006ff */
[----:B------:R-:W-:-:S06]  /*08c0*/  FFMA.FTZ R4, R5, R5, R4 ;  /* 0x0000000505047223 */ /* 0x000fcc0000010004 */
[----:B------:R-:W-:Y:S05]  /*08d0*/  @!P1 BRA `(.L_x_83) ;  /* 0xfffffffc00d89947 */ /* 0x000fea000383ffff */
.L_x_82:
[----:B------:R-:W-:Y:S05]  /*08e0*/  BSYNC B1 ;  /* 0x0000000000017941 */ /* 0x000fea0003800000 */
.L_x_81:
[----:B------:R-:W-:Y:S01]  /*08f0*/  ULDC UR10, c[0x0][0x21c] ;  /* 0x00008700000a7ab9 */ /* 0x000fe20000000800 */
[----:B------:R-:W-:Y:S05]  /*0900*/  @P0 BRA `(.L_x_84) ;  /* 0x0000000000840947 */ /* 0x000fea0003800000 */
[----:B------:R-:W-:Y:S01]  /*0910*/  IADD3 R9, P0, R22, UR4, RZ ;  /* 0x0000000416097c10 */ /* 0x000fe2000ff1e0ff */
[----:B------:R-:W-:Y:S01]  /*0920*/  BSSY B1, `(.L_x_85) ;  /* 0x000000d000017945 */ /* 0x000fe20003800000 */
[----:B------:R-:W-:Y:S02]  /*0930*/  VIADD R8, R20, UR5 ;  /* 0x0000000514087c36 */ /* 0x000fe40008000000 */
[----:B------:R-:W-:-:S09]  /*0940*/  IADD3.X R11, R2, UR8, RZ, P0, !PT ;  /* 0x00000008020b7c10 */ /* 0x000fd200087fe4ff */
.L_x_86:
        /* <DEDUP_REMOVED lines=10> */
[----:B------:R-:W-:Y:S05]  /*09f0*/  BSYNC B1 ;  /* 0x0000000000017941 */ /* 0x000fea0003800000 */
.L_x_85:
[----:B------:R-:W-:Y:S05]  /*0a00*/  BRA `(.L_x_84) ;  /* 0x0000000000447947 */ /* 0x000fea0003800000 */
.L_x_77:
[----:B------:R-:W-:Y:S01]  /*0a10*/  ULDC UR9, c[0x0][0x258] ;  /* 0x0000960000097ab9 */ /* 0x000fe20000000800 */
[----:B------:R-:W-:Y:S01]  /*0a20*/  ULDC UR4, c[0x0][0x21c] ;  /* 0x0000870000047ab9 */ /* 0x000fe20000000800 */
[----:B------:R-:W-:Y:S01]  /*0a30*/  ISETP.GE.AND P0, PT, R20, UR9, PT ;  /* 0x0000000914007c0c */ /* 0x000fe2000bf06270 */
[----:B------:R-:W-:-:S12]  /*0a40*/  HFMA2.MMA R4, -RZ, RZ, 0, 0 ;  /* 0x00000000ff047435 */ /* 0x000fd800000001ff */
[----:B------:R-:W-:Y:S05]  /*0a50*/  @P0 BRA `(.L_x_84) ;  /* 0x0000000000300947 */ /* 0x000fea0003800000 */
[----:B------:R-:W-:Y:S01]  /*0a60*/  IMAD.MOV.U32 R4, RZ, RZ, RZ ;  /* 0x000000ffff047224 */ /* 0x000fe200078e00ff */
[----:B------:R-:W-:-:S07]  /*0a70*/  MOV R5, R20 ;  /* 0x0000001400057202 */ /* 0x000fce0000000f00 */
.L_x_87:
        /* <DEDUP_REMOVED lines=10> */
.L_x_84:
[----:B------:R-:W-:Y:S05]  /*0b20*/  BSYNC B0 ;  /* 0x0000000000007941 */ /* 0x000fea0003800000 */
.L_x_76:
[----:B0-----:R-:W-:Y:S01]  /*0b30*/  ISETP.GT.AND P0, PT, R3, 0x3ff, PT ;  /* 0x000003ff0300780c */ /* 0x001fe20003f04270 */
[----:B------:R-:W-:-:S12]  /*0b40*/  BSSY B0, `(.L_x_88) ;  /* 0x00000b2000007945 */ /* 0x000fd80003800000 */
[----:B------:R-:W-:Y:S05]  /*0b50*/  @P0 BRA `(.L_x_89) ;  /* 0x0000000400a80947 */ /* 0x000fea0003800000 */
[----:B------:R-:W-:Y:S01]  /*0b60*/  SHF.R.S32.HI R5, RZ, 0x1f, R20 ;  /* 0x0000001fff057819 */ /* 0x000fe20000011414 */
[----:B------:R-:W0:Y:S03]  /*0b70*/  S2R R11, SR_LANEID ;  /* 0x00000000000b7919 */ /* 0x000e260000000000 */
[----:B------:R-:W-:-:S04]  /*0b80*/  LEA.HI R5, R5, R20, RZ, 0x5 ;  /* 0x0000001405057211 */ /* 0x000fc800078f28ff */
[----:B------:R-:W-:Y:S02]  /*0b90*/  LOP3.LUT R6, R5, 0xffffffe0, RZ, 0xc0, !PT ;  /* 0xffffffe005067812 */ /* 0x000fe400078ec0ff */
[----:B------:R-:W-:-:S03]  /*0ba0*/  SHF.R.S32.HI R5, RZ, 0x5, R5 ;  /* 0x00000005ff057819 */ /* 0x000fc60000011405 */
[----:B------:R-:W-:Y:S01]  /*0bb0*/  VIADD R8, R6, 0x20 ;  /* 0x0000002006087836 */ /* 0x000fe20000000000 */
[----:B------:R-:W-:-:S04]  /*0bc0*/  LOP3.LUT R6, RZ, R6, RZ, 0x33, !PT ;  /* 0x00000006ff067212 */ /* 0x000fc800078e33ff */
[-C--:B------:R-:W-:Y:S02]  /*0bd0*/  ISETP.GT.AND P0, PT, R8, R3.reuse, PT ;  /* 0x000000030800720c */ /* 0x080fe40003f04270 */
[----:B------:R-:W-:-:S04]  /*0be0*/  IADD3 R6, R6, R3, RZ ;  /* 0x0000000306067210 */ /* 0x000fc80007ffe0ff */
[----:B------:R-:W-:-:S06]  /*0bf0*/  SEL R7, R6, 0x1f, P0 ;  /* 0x0000001f06077807 */ /* 0x000fcc0000000000 */
[----:B------:R-:W1:Y:S01]  /*0c00*/  SHFL.DOWN P0, R6, R4, 0x1, R7 ;  /* 0x0820000004067989 */ /* 0x000e620000000007 */
[----:B0-----:R-:W-:-:S13]  /*0c10*/  ISETP.NE.AND P1, PT, R11, RZ, PT ;  /* 0x000000ff0b00720c */ /* 0x001fda0003f25270 */
[----:B------:R-:W0:Y:S01]  /*0c20*/  @!P1 S2R R11, SR_CgaCtaId ;  /* 0x00000000000b9919 */ /* 0x000e220000008800 */
[----:B-1----:R-:W-:Y:S01]  /*0c30*/  @P0 FADD R6, R6, R4 ;  /* 0x0000000406060221 */ /* 0x002fe20000000000 */
[----:B------:R-:W-:-:S04]  /*0c40*/  @!P1 MOV R4, 0x400 ;  /* 0x0000040000049802 */ /* 0x000fc80000000f00 */
[----:B------:R-:W1:Y:S01]  /*0c50*/  SHFL.DOWN P0, R8, R6, 0x2, R7 ;  /* 0x0840000006087989 */ /* 0x000e620000000007 */
[----:B------:R-:W-:-:S05]  /*0c60*/  @!P1 VIADD R4, R4, 0x4 ;  /* 0x0000000404049836 */ /* 0x000fca0000000000 */
[----:B0-----:R-:W-:-:S04]  /*0c70*/  @!P1 LEA R4, R11, R4, 0x18 ;  /* 0x000000040b049211 */ /* 0x001fc800078ec0ff */
[----:B------:R-:W-:Y:S01]  /*0c80*/  @!P1 LEA R4, R5, R4, 0x2 ;  /* 0x0000000405049211 */ /* 0x000fe200078e10ff */
[----:B-1----:R-:W-:-:S05]  /*0c90*/  @P0 FADD R8, R6, R8 ;  /* 0x0000000806080221 */ /* 0x002fca0000000000 */
[----:B------:R-:W0:Y:S02]  /*0ca0*/  SHFL.DOWN P0, R9, R8, 0x4, R7 ;  /* 0x0880000008097989 */ /* 0x000e240000000007 */
        /* <DEDUP_REMOVED lines=17> */
[----:B------:R-:W2:Y:S04]  /*0dc0*/  LDS.128 R8, [UR4+0x30] ;  /* 0x00003004ff087984 */ /* 0x000ea80008000c00 */
[----:B------:R-:W3:Y:S04]  /*0dd0*/  LDS.128 R16, [UR4+0x40] ;  /* 0x00004004ff107984 */ /* 0x000ee80008000c00 */
[----:B-1----:R-:W1:Y:S01]  /*0de0*/  LDS.128 R4, [UR4+0x50] ;  /* 0x00005004ff047984 */ /* 0x002e620008000c00 */
[----:B0-----:R-:W-:Y:S01]  /*0df0*/  @P1 FADD.FTZ R21, R21, R12 ;  /* 0x0000000c15151221 */ /* 0x001fe20000010000 */
[----:B------:R-:W-:-:S03]  /*0e00*/  ISETP.GT.AND P1, PT, R3, 0xa0, PT ;  /* 0x000000a00300780c */ /* 0x000fc60003f24270 */
[----:B------:R-:W-:Y:S01]  /*0e10*/  @P3 FADD.FTZ R21, R21, R13 ;  /* 0x0000000d15153221 */ /* 0x000fe20000010000 */
[----:B------:R-:W-:Y:S01]  /*0e20*/  ISETP.GT.AND P3, PT, R3, 0xc0, PT ;  /* 0x000000c00300780c */ /* 0x000fe20003f64270 */
        /* <DEDUP_REMOVED lines=8> */
[----:B------:R-:W-:Y:S01]  /*0eb0*/  ISETP.GT.AND P3, PT, R3, 0x140, PT ;  /* 0x000001400300780c */ /* 0x000fe20003f64270 */
        /* <DEDUP_REMOVED lines=8> */
[----:B------:R-:W-:Y:S01]  /*0f40*/  ISETP.GT.AND P3, PT, R3, 0x1c0, PT ;  /* 0x000001c00300780c */ /* 0x000fe20003f64270 */
        /* <DEDUP_REMOVED lines=8> */
[----:B------:R-:W-:Y:S01]  /*0fd0*/  ISETP.GT.AND P3, PT, R3, 0x240, PT ;  /* 0x000002400300780c */ /* 0x000fe20003f64270 */
        /* <DEDUP_REMOVED lines=17> */
[----:B---3--:R-:W-:Y:S01]  /*10f0*/  @P2 FADD.FTZ R21, R21, R16 ;  /* 0x0000001015152221 */ /* 0x008fe20000010000 */
[----:B------:R-:W-:-:S03]  /*1100*/  ISETP.GT.AND P2, PT, R3, 0x360, PT ;  /* 0x000003600300780c */ /* 0x000fc60003f44270 */
[----:B------:R-:W-:Y:S01]  /*1110*/  @P1 FADD.FTZ R21, R21, R17 ;  /* 0x0000001115151221 */ /* 0x000fe20000010000 */
[----:B------:R-:W-:-:S03]  /*1120*/  ISETP.GT.AND P1, PT, R3, 0x380, PT ;  /* 0x000003800300780c */ /* 0x000fc60003f24270 */
[----:B------:R-:W-:Y:S01]  /*1130*/  @P4 FADD.FTZ R21, R21, R18 ;  /* 0x0000001215154221 */ /* 0x000fe20000010000 */
[----:B------:R-:W-:-:S03]  /*1140*/  ISETP.GT.AND P4, PT, R3, 0x3a0, PT ;  /* 0x000003a00300780c */ /* 0x000fc60003f84270 */
[----:B------:R-:W-:Y:S01]  /*1150*/  @P3 FADD.FTZ R21, R21, R19 ;  /* 0x0000001315153221 */ /* 0x000fe20000010000 */
[----:B------:R-:W-:-:S03]  /*1160*/  ISETP.GT.AND P3, PT, R3, 0x3c0, PT ;  /* 0x000003c00300780c */ /* 0x000fc60003f64270 */
[----:B-1----:R-:W-:-:S04]  /*1170*/  @P2 FADD.FTZ R21, R21, R4 ;  /* 0x0000000415152221 */ /* 0x002fc80000010000 */
        /* <DEDUP_REMOVED lines=8> */
.L_x_89:
        /* <DEDUP_REMOVED lines=16> */
[----:B------:R-:W-:-:S03]  /*1300*/  SHF.R.S32.HI R5, RZ, 0x1f, R20 ;  /* 0x0000001fff057819 */ /* 0x000fc60000011414 */
[----:B------:R-:W-:Y:S01]  /*1310*/  VIADD R4, R4, 0x4 ;  /* 0x0000000404047836 */ /* 0x000fe20000000000 */
[----:B------:R-:W-:-:S04]  /*1320*/  LEA.HI R5, R5, R20, RZ, 0x5 ;  /* 0x0000001405057211 */ /* 0x000fc800078f28ff */
[----:B0-----:R-:W-:Y:S02]  /*1330*/  LEA R7, R7, R4, 0x18 ;  /* 0x0000000407077211 */ /* 0x001fe400078ec0ff */
[----:B------:R-:W-:-:S04]  /*1340*/  SHF.R.S32.HI R4, RZ, 0x5, R5 ;  /* 0x00000005ff047819 */ /* 0x000fc80000011405 */
[----:B------:R-:W-:-:S05]  /*1350*/  LEA R4, R4, R7, 0x2 ;  /* 0x0000000704047211 */ /* 0x000fca00078e10ff */
[----:B------:R0:W-:Y:S02]  /*1360*/  STS [R4+0x20], R21 ;  /* 0x0000201504007388 */ /* 0x0001e40000000800 */
.L_x_92:
[----:B------:R-:W-:Y:S05]  /*1370*/  BSYNC B1 ;  /* 0x0000000000017941 */ /* 0x000fea0003800000 */
.L_x_91:
        /* <DEDUP_REMOVED lines=9> */
[----:B0-----:R-:W0:Y:S01]  /*1410*/  LDS.128 R4, [UR4+0x50] ;  /* 0x00005004ff047984 */ /* 0x001e220008000c00 */
        /* <DEDUP_REMOVED lines=36> */
.L_x_90:
[----:B------:R-:W-:Y:S05]  /*1660*/  BSYNC B0 ;  /* 0x0000000000007941 */ /* 0x000fea0003800000 */
.L_x_88:
        /* <DEDUP_REMOVED lines=12> */
.L_x_94:
[----:B------:R-:W-:Y:S05]  /*1730*/  BSYNC B0 ;  /* 0x0000000000007941 */ /* 0x000fea0003800000 */
.L_x_93:
[----:B------:R-:W-:Y:S06]  /*1740*/  BAR.SYNC.DEFER_BLOCKING 0x0 ;  /* 0x0000000000007b1d */ /* 0x000fec0000010000 */
[----:B------:R-:W-:Y:S05]  /*1750*/  @P1 EXIT ;  /* 0x000000000000194d */ /* 0x000fea0003800000 */
[----:B------:R-:W3:Y:S01]  /*1760*/  S2UR UR5, SR_CgaCtaId ;  /* 0x00000000000579c3 */ /* 0x000ee20000008800 */
[----:B------:R-:W-:Y:S01]  /*1770*/  UMOV UR4, 0x400 ;  /* 0x0000040000047882 */ /* 0x000fe20000000000 */
[----:B------:R-:W-:-:S06]  /*1780*/  ULDC.64 UR10, c[0x0][0x210] ;  /* 0x00008400000a7ab9 */ /* 0x000fcc0000000a00 */
[----:B01----:R-:W0:Y:S01]  /*1790*/  LDC.64 R4, c[0x0][0x248] ;  /* 0x00009200ff047b82 */ /* 0x003e220000000a00 */
[----:B---3--:R-:W-:-:S03]  /*17a0*/  ULEA UR4, UR5, UR4, 0x18 ;  /* 0x0000000405047291 */ /* 0x008fc6000f8ec03f */
[----:B------:R-:W-:-:S06]  /*17b0*/  ULDC UR5, c[0x0][0x21c] ;  /* 0x0000870000057ab9 */ /* 0x000fcc0000000800 */
[----:B------:R-:W1:Y:S02]  /*17c0*/  LDS R6, [UR4] ;  /* 0x00000004ff067984 */ /* 0x000e640008000800 */
[----:B------:R-:W3:Y:S02]  /*17d0*/  S2UR UR4, SR_CTAID.X ;  /* 0x00000000000479c3 */ /* 0x000ee40000002500 */
[----:B0--3--:R-:W-:-:S12]  /*17e0*/  UIMAD UR4, UR4, UR9, URZ ;  /* 0x00000009040472a4 */ /* 0x009fd8000f8e023f */
.L_x_95:
[----:B------:R-:W-:Y:S02]  /*17f0*/  SHF.R.S32.HI R15, RZ, 0x1f, R20 ;  /* 0x0000001fff0f7819 */ /* 0x000fe40000011414 */
[----:B------:R-:W-:-:S05]  /*1800*/  IADD3 R7, P0, R20, R22, RZ ;  /* 0x0000001614077210 */ /* 0x000fca0007f1e0ff */
[----:B------:R-:W-:Y:S01]  /*1810*/  IMAD.X R8, R15, 0x1, R2, P0 ;  /* 0x000000010f087824 */ /* 0x000fe200000e0602 */
[----:B0-----:R-:W-:-:S04]  /*1820*/  LEA R10, P0, R7, R0, 0x1 ;  /* 0x00000000070a7211 */ /* 0x001fc800078008ff */
[----:B------:R-:W-:-:S05]  /*1830*/  LEA.HI.X R11, R7, UR5, R8, 0x1, P0 ;  /* 0x00000005070b7c11 */ /* 0x000fca00080f0c08 */
[----:B------:R-:W3:Y:S01]  /*1840*/  LDG.E.U16 R10, desc[UR6][R10.64] ;  /* 0x000000060a0a7981 */ /* 0x000ee2000c1e1500 */
[----:B------:R-:W-:-:S06]  /*1850*/  IMAD.WIDE R8, R20, 0x2, R4 ;  /* 0x0000000214087825 */ /* 0x000fcc00078e0204 */
[----:B------:R-:W4:Y:S01]  /*1860*/  LDG.E.U16.CONSTANT R8, desc[UR6][R8.64] ;  /* 0x0000000608087981 */ /* 0x000f22000c1e9500 */
[----:B------:R-:W-:Y:S02]  /*1870*/  IADD3 R14, P0, R20, UR4, RZ ;  /* 0x00000004140e7c10 */ /* 0x000fe4000ff1e0ff */
[----:B------:R-:W-:-:S03]  /*1880*/  IADD3 R20, R3, R20, RZ ;  /* 0x0000001403147210 */ /* 0x000fc60007ffe0ff */
[----:B------:R-:W-:Y:S01]  /*1890*/  IMAD.X R15, RZ, RZ, R15, P0 ;  /* 0x000000ffff0f7224 */ /* 0x000fe200000e060f */
[----:B---3--:R-:W-:Y:S02]  /*18a0*/  SHF.L.U32 R7, R10, 0x10, RZ ;  /* 0x000000100a077819 */ /* 0x008fe400000006ff */
[----:B------:R-:W-:-:S03]  /*18b0*/  LEA R10, P0, R14, UR10, 0x1 ;  /* 0x0000000a0e0a7c11 */ /* 0x000fc6000f8008ff */
[----:B-1----:R-:W-:Y:S01]  /*18c0*/  FMUL.FTZ R7, R6, R7 ;  /* 0x0000000706077220 */ /* 0x002fe20000410000 */
[----:B------:R-:W-:Y:S01]  /*18d0*/  LEA.HI.X R11, R14, UR11, R15, 0x1, P0 ;  /* 0x0000000b0e0b7c11 */ /* 0x000fe200080f0c0f */
[----:B----4-:R-:W-:Y:S01]  /*18e0*/  IMAD.U32 R13, R8, 0x10000, RZ ;  /* 0x00010000080d7824 */ /* 0x010fe200078e00ff */
[----:B------:R-:W-:-:S03]  /*18f0*/  ISETP.GE.AND P0, PT, R20, UR9, PT ;  /* 0x0000000914007c0c */ /* 0x000fc6000bf06270 */
[----:B------:R-:W0:Y:S02]  /*1900*/  F2F.BF16.F32 R7, R7 ;  /* 0x0000000700077304 */ /* 0x000e240000202000 */
[----:B0-----:R-:W-:-:S05]  /*1910*/  SHF.L.U32 R12, R7, 0x10, RZ ;  /* 0x00000010070c7819 */ /* 0x001fca00000006ff */
[----:B------:R-:W-:-:S05]  /*1920*/  FMUL.FTZ R12, R12, R13 ;  /* 0x0000000d0c0c7220 */ /* 0x000fca0000410000 */
[----:B------:R-:W-:-:S05]  /*1930*/  F2FP.BF16.F32.PACK_AB R12, RZ, R12 ;  /* 0x0000000cff0c723e */ /* 0x000fca00000010ff */
[----:B------:R0:W-:Y:S01]  /*1940*/  STG.E.U16 desc[UR6][R10.64], R12 ;  /* 0x0000000c0a007986 */ /* 0x0001e2000c101506 */
[----:B------:R-:W-:Y:S05]  /*1950*/  @!P0 BRA `(.L_x_95) ;  /* 0xfffffffc00a48947 */ /* 0x000fea000383ffff */
[----:B------:R-:W-:Y:S05]  /*1960*/  EXIT ;  /* 0x000000000000794d */ /* 0x000fea0003800000 */
        .weak           $__internal_0_$__cuda_sm20_div_s64
        .type           $__internal_0_$__cuda_sm20_div_s64,@function
        .size           $__internal_0_$__cuda_sm20_div_s64,(.L_x_1311 - $__internal_0_$__cuda_sm20_div_s64)
$__internal_0_$__cuda_sm20_div_s64:
[-C--:B------:R-:W-:Y:S02]  /*1970*/  IADD3 R2, P1, RZ, -R7.reuse, RZ ;  /* 0x80000007ff027210 */ /* 0x080fe40007f3e0ff */
[----:B------:R-:W-:Y:S02]  /*1980*/  ISETP.GE.AND P0, PT, R6, RZ, PT ;  /* 0x000000ff0600720c */ /* 0x000fe40003f06270 */
[----:B------:R-:W-:Y:S01]  /*1990*/  ISETP.GE.AND P3, PT, R9, RZ, PT ;  /* 0x000000ff0900720c */ /* 0x000fe20003f66270 */
[----:B------:R-:W-:Y:S01]  /*19a0*/  IMAD.X R3, RZ, RZ, ~R6, P1 ;  /* 0x000000ffff037224 */ /* 0x000fe200008e0e06 */
[----:B------:R-:W-:-:S04]  /*19b0*/  SEL R2, R2, R7, !P0 ;  /* 0x0000000702027207 */ /* 0x000fc80004000000 */
[----:B------:R-:W-:-:S04]  /*19c0*/  SEL R3, R3, R6, !P0 ;  /* 0x0000000603037207 */ /* 0x000fc80004000000 */
[----:B------:R-:W0:Y:S08]  /*19d0*/  I2F.U64.RP R14, R2 ;  /* 0x00000002000e7312 */ /* 0x000e300000309000 */
[----:B0-----:R-:W0:Y:S02]  /*19e0*/  MUFU.RCP R14, R14 ;  /* 0x0000000e000e7308 */ /* 0x001e240000001000 */
[----:B0-----:R-:W-:-:S06]  /*19f0*/  IADD3 R10, R14, 0x1ffffffe, RZ ;  /* 0x1ffffffe0e0a7810 */ /* 0x001fcc0007ffe0ff */
[----:B------:R-:W0:Y:S02]  /*1a00*/  F2I.U64.TRUNC R10, R10 ;  /* 0x0000000a000a7311 */ /* 0x000e24000020d800 */
[----:B0-----:R-:W-:-:S04]  /*1a10*/  IMAD.WIDE.U32 R12, R10, R2, RZ ;  /* 0x000000020a0c7225 */ /* 0x001fc800078e00ff */
[----:B------:R-:W-:Y:S01]  /*1a20*/  IMAD R13, R10, R3, R13 ;  /* 0x000000030a0d7224 */ /* 0x000fe200078e020d */
[----:B------:R-:W-:-:S03]  /*1a30*/  IADD3 R15, P0, RZ, -R12, RZ ;  /* 0x8000000cff0f7210 */ /* 0x000fc60007f1e0ff */
[----:B------:R-:W-:Y:S02]  /*1a40*/  IMAD R13, R11, R2, R13 ;  /* 0x000000020b0d7224 */ /* 0x000fe400078e020d */
[----:B------:R-:W-:-:S04]  /*1a50*/  IMAD.HI.U32 R12, R10, R15, RZ ;  /* 0x0000000f0a0c7227 */ /* 0x000fc800078e00ff */
[----:B------:R-:W-:Y:S01]  /*1a60*/  IMAD.X R17, RZ, RZ, ~R13, P0 ;  /* 0x000000ffff117224 */ /* 0x000fe200000e0e0d */
[----:B------:R-:W-:-:S03]  /*1a70*/  MOV R13, R10 ;  /* 0x0000000a000d7202 */ /* 0x000fc60000000f00 */
[-C--:B------:R-:W-:Y:S02]  /*1a80*/  IMAD R19, R11, R17.reuse, RZ ;  /* 0x000000110b137224 */ /* 0x080fe400078e02ff */
[----:B------:R-:W-:-:S04]  /*1a90*/  IMAD.WIDE.U32 R12, P0, R10, R17, R12 ;  /* 0x000000110a0c7225 */ /* 0x000fc8000780000c */
[----:B------:R-:W-:-:S04]  /*1aa0*/  IMAD.HI.U32 R17, R11, R17, RZ ;  /* 0x000000110b117227 */ /* 0x000fc800078e00ff */
[----:B------:R-:W-:-:S05]  /*1ab0*/  IMAD.HI.U32 R12, P1, R11, R15, R12 ;  /* 0x0000000f0b0c7227 */ /* 0x000fca000782000c */
[----:B------:R-:W-:Y:S01]  /*1ac0*/  IADD3 R13, P2, R19, R12, RZ ;  /* 0x0000000c130d7210 */ /* 0x000fe20007f5e0ff */
[----:B------:R-:W-:-:S04]  /*1ad0*/  IMAD.X R12, R17, 0x1, R11, P0 ;  /* 0x00000001110c7824 */ /* 0x000fc800000e060b */
[----:B------:R-:W-:Y:S01]  /*1ae0*/  IMAD.WIDE.U32 R10, R13, R2, RZ ;  /* 0x000000020d0a7225 */ /* 0x000fe200078e00ff */
[----:B------:R-:W-:-:S03]  /*1af0*/  IADD3.X R15, RZ, RZ, R12, P2, P1 ;  /* 0x000000ffff0f7210 */ /* 0x000fc600017e240c */
[----:B------:R-:W-:Y:S01]  /*1b00*/  IMAD R11, R13, R3, R11 ;  /* 0x000000030d0b7224 */ /* 0x000fe200078e020b */
[----:B------:R-:W-:-:S03]  /*1b10*/  IADD3 R17, P0, RZ, -R10, RZ ;  /* 0x8000000aff117210 */ /* 0x000fc60007f1e0ff */
[----:B------:R-:W-:Y:S02]  /*1b20*/  IMAD R11, R15, R2, R11 ;  /* 0x000000020f0b7224 */ /* 0x000fe400078e020b */
[----:B------:R-:W-:-:S03]  /*1b30*/  IMAD.HI.U32 R12, R13, R17, RZ ;  /* 0x000000110d0c7227 */ /* 0x000fc600078e00ff */
[----:B------:R-:W-:Y:S02]  /*1b40*/  IADD3.X R10, RZ, ~R11, RZ, P0, !PT ;  /* 0x8000000bff0a7210 */ /* 0x000fe400007fe4ff */
[----:B------:R-:W-:-:S03]  /*1b50*/  IADD3 R11, P4, RZ, -R8, RZ ;  /* 0x80000008ff0b7210 */ /* 0x000fc60007f9e0ff */
[----:B------:R-:W-:-:S04]  /*1b60*/  IMAD.WIDE.U32 R12, P0, R13, R10, R12 ;  /* 0x0000000a0d0c7225 */ /* 0x000fc8000780000c */
[----:B------:R-:W-:Y:S02]  /*1b70*/  IMAD.X R14, RZ, RZ, ~R9, P4 ;  /* 0x000000ffff0e7224 */ /* 0x000fe400020e0e09 */
[----:B------:R-:W-:Y:S01]  /*1b80*/  IMAD.HI.U32 R12, P1, R15, R17, R12 ;  /* 0x000000110f0c7227 */ /* 0x000fe2000782000c */
[----:B------:R-:W-:-:S03]  /*1b90*/  SEL R13, R11, R8, !P3 ;  /* 0x000000080b0d7207 */ /* 0x000fc60005800000 */
[CC--:B------:R-:W-:Y:S02]  /*1ba0*/  IMAD R17, R15.reuse, R10.reuse, RZ ;  /* 0x0000000a0f117224 */ /* 0x0c0fe400078e02ff */
[----:B------:R-:W-:-:S03]  /*1bb0*/  IMAD.HI.U32 R8, R15, R10, RZ ;  /* 0x0000000a0f087227 */ /* 0x000fc600078e00ff */
[----:B------:R-:W-:Y:S01]  /*1bc0*/  IADD3 R12, P2, R17, R12, RZ ;  /* 0x0000000c110c7210 */ /* 0x000fe20007f5e0ff */
[----:B------:R-:W-:Y:S01]  /*1bd0*/  IMAD.MOV.U32 R11, RZ, RZ, RZ ;  /* 0x000000ffff0b7224 */ /* 0x000fe200078e00ff */
[----:B------:R-:W-:Y:S02]  /*1be0*/  IADD3.X R8, R8, R15, RZ, P0, !PT ;  /* 0x0000000f08087210 */ /* 0x000fe400007fe4ff */
[----:B------:R-:W-:Y:S01]  /*1bf0*/  SEL R15, R14, R9, !P3 ;  /* 0x000000090e0f7207 */ /* 0x000fe20005800000 */
[----:B------:R-:W-:Y:S01]  /*1c00*/  IMAD.HI.U32 R10, R12, R13, RZ ;  /* 0x0000000d0c0a7227 */ /* 0x000fe200078e00ff */
[----:B------:R-:W-:Y:S02]  /*1c10*/  IADD3.X R8, RZ, RZ, R8, P2, P1 ;  /* 0x000000ffff087210 */ /* 0x000fe400017e2408 */
[----:B------:R-:W-:Y:S01]  /*1c20*/  LOP3.LUT R9, R6, R9, RZ, 0x3c, !PT ;  /* 0x0000000906097212 */ /* 0x000fe200078e3cff */
[----:B------:R-:W-:-:S04]  /*1c30*/  IMAD.WIDE.U32 R10, R12, R15, R10 ;  /* 0x0000000f0c0a7225 */ /* 0x000fc800078e000a */
[C---:B------:R-:W-:Y:S02]  /*1c40*/  IMAD R17, R8.reuse, R15, RZ ;  /* 0x0000000f08117224 */ /* 0x040fe400078e02ff */
[----:B------:R-:W-:-:S04]  /*1c50*/  IMAD.HI.U32 R10, P0, R8, R13, R10 ;  /* 0x0000000d080a7227 */ /* 0x000fc8000780000a */
[----:B------:R-:W-:Y:S01]  /*1c60*/  IMAD.HI.U32 R8, R8, R15, RZ ;  /* 0x0000000f08087227 */ /* 0x000fe200078e00ff */
[----:B------:R-:W-:-:S04]  /*1c70*/  IADD3 R17, P1, R17, R10, RZ ;  /* 0x0000000a11117210 */ /* 0x000fc80007f3e0ff */
[----:B------:R-:W-:Y:S01]  /*1c80*/  IADD3.X R8, R8, RZ, RZ, P0, !PT ;  /* 0x000000ff08087210 */ /* 0x000fe200007fe4ff */
[----:B------:R-:W-:-:S04]  /*1c90*/  IMAD.WIDE.U32 R10, R17, R2, RZ ;  /* 0x00000002110a7225 */ /* 0x000fc800078e00ff */
[----:B------:R-:W-:Y:S01]  /*1ca0*/  IMAD.X R19, RZ, RZ, R8, P1 ;  /* 0x000000ffff137224 */ /* 0x000fe200008e0608 */
[----:B------:R-:W-:Y:S01]  /*1cb0*/  IADD3 R21, P1, -R10, R13, RZ ;  /* 0x0000000d0a157210 */ /* 0x000fe20007f3e1ff */
[----:B------:R-:W-:-:S03]  /*1cc0*/  IMAD R8, R17, R3, R11 ;  /* 0x0000000311087224 */ /* 0x000fc600078e020b */
[-C--:B------:R-:W-:Y:S01]  /*1cd0*/  ISETP.GE.U32.AND P0, PT, R21, R2.reuse, PT ;  /* 0x000000021500720c */ /* 0x080fe20003f06070 */
[----:B------:R-:W-:-:S05]  /*1ce0*/  IMAD R8, R19, R2, R8 ;  /* 0x0000000213087224 */ /* 0x000fca00078e0208 */
[----:B------:R-:W-:Y:S02]  /*1cf0*/  IADD3.X R15, ~R8, R15, RZ, P1, !PT ;  /* 0x0000000f080f7210 */ /* 0x000fe40000ffe5ff */
[----:B------:R-:W-:Y:S02]  /*1d00*/  IADD3 R11, P1, R21, -R2, RZ ;  /* 0x80000002150b7210 */ /* 0x000fe40007f3e0ff */
[----:B------:R-:W-:Y:S02]  /*1d10*/  ISETP.GE.U32.AND.EX P0, PT, R15, R3, PT, P0 ;  /* 0x000000030f00720c */ /* 0x000fe40003f06100 */
[----:B------:R-:W-:Y:S01]  /*1d20*/  IADD3 R8, R17, 0x1, RZ ;  /* 0x0000000111087810 */ /* 0x000fe20007ffe0ff */
[----:B------:R-:W-:Y:S01]  /*1d30*/  IMAD.X R13, R15, 0x1, ~R3, P1 ;  /* 0x000000010f0d7824 */ /* 0x000fe200008e0e03 */
[----:B------:R-:W-:Y:S02]  /*1d40*/  SEL R11, R11, R21, P0 ;  /* 0x000000150b0b7207 */ /* 0x000fe40000000000 */
[----:B------:R-:W-:-:S02]  /*1d50*/  SEL R17, R8, R17, P0 ;  /* 0x0000001108117207 */ /* 0x000fc40000000000 */
[----:B------:R-:W-:Y:S02]  /*1d60*/  SEL R13, R13, R15, P0 ;  /* 0x0000000f0d0d7207 */ /* 0x000fe40000000000 */
[----:B------:R-:W-:Y:S01]  /*1d70*/  ISETP.GE.U32.AND P0, PT, R11, R2, PT ;  /* 0x000000020b00720c */ /* 0x000fe20003f06070 */
[----:B------:R-:W-:Y:S01]  /*1d80*/  VIADD R2, R17, 0x1 ;  /* 0x0000000111027836 */ /* 0x000fe20000000000 */
[----:B------:R-:W-:Y:S02]  /*1d90*/  ISETP.GE.AND P1, PT, R9, RZ, PT ;  /* 0x000000ff0900720c */ /* 0x000fe40003f26270 */
[----:B------:R-:W-:Y:S01]  /*1da0*/  ISETP.GE.U32.AND.EX P0, PT, R13, R3, PT, P0 ;  /* 0x000000030d00720c */ /* 0x000fe20003f06100 */
[----:B------:R-:W-:-:S03]  /*1db0*/  HFMA2.MMA R3, -RZ, RZ, 0, 0 ;  /* 0x00000000ff037435 */ /* 0x000fc600000001ff */
[----:B------:R-:W-:Y:S02]  /*1dc0*/  SEL R2, R2, R17, P0 ;  /* 0x0000001102027207 */ /* 0x000fe40000000000 */
[----:B------:R-:W-:Y:S02]  /*1dd0*/  ISETP.NE.U32.AND P0, PT, R7, RZ, PT ;  /* 0x000000ff0700720c */ /* 0x000fe40003f05070 */
[-C--:B------:R-:W-:Y:S02]  /*1de0*/  IADD3 R7, RZ, -R2.reuse, RZ ;  /* 0x80000002ff077210 */ /* 0x080fe40007ffe0ff */
[----:B------:R-:W-:Y:S02]  /*1df0*/  ISETP.NE.AND.EX P0, PT, R6, RZ, PT, P0 ;  /* 0x000000ff0600720c */ /* 0x000fe40003f05300 */
[----:B------:R-:W-:Y:S01]  /*1e00*/  SEL R7, R7, R2, !P1 ;  /* 0x0000000207077207 */ /* 0x000fe20004800000 */
[----:B------:R-:W-:-:S03]  /*1e10*/  IMAD.MOV.U32 R2, RZ, RZ, R0 ;  /* 0x000000ffff027224 */ /* 0x000fc600078e0000 */
[----:B------:R-:W-:Y:S01]  /*1e20*/  SEL R7, R7, 0xffffffff, P0 ;  /* 0xffffffff07077807 */ /* 0x000fe20000000000 */
[----:B------:R-:W-:Y:S06]  /*1e30*/  RET.REL.NODEC R2 `(_ZN4vllm15rms_norm_kernelIN3c108BFloat16ELi1ELi4EEEvPT_PKS3_lllllS6_fii) ;  /* 0xffffffe002707950 */ /* 0x000fec0003c3ffff */
.L_x_96:
        /* <DEDUP_REMOVED lines=12> */
.L_x_1311:


//--------------------- .text._ZN4vllm15rms_norm_kernelIN3c108BFloat16ELi2ELi4EEEvPT_PKS3_lllllS6_fii --------------------------
	.section	.text._ZN4vllm15rms_norm_kernelIN3c108BFloat16ELi2ELi4EEEvPT_PKS3_lllllS6_fii,"ax",@progbits
	.align	128
        .global         _ZN4vllm15rms_norm_kernelIN3c108BFloat16ELi2ELi4EEEvPT_PKS3_lllllS6_fii
        .type           _ZN4vllm15rms_norm_kernelIN3c108BFloat16ELi2ELi4EEEvPT_PKS3_lllllS6_fii,@function
        .size           _ZN4vllm15rms_norm_kernelIN3c108BFloat16ELi2ELi4EEEvPT_PKS3_lllllS6_fii,(.L_x_1312 - _ZN4vllm15rms_norm_kernelIN3c108BFloat16ELi2ELi4EEEvPT_PKS3_lllllS6_fii)
        .other          _ZN4vllm15rms_norm_kernelIN3c108BFloat16ELi2ELi4EEEvPT_PKS3_lllllS6_fii,@"STO_CUDA_ENTRY STV_DEFAULT"
_ZN4vllm15rms_norm_kernelIN3c108BFloat16ELi2ELi4EEEvPT_PKS3_lllllS6_fii:
.text._ZN4vllm15rms_norm_kernelIN3c108BFloat16ELi2ELi4EEEvPT_PKS3_lllllS6_fii:
[----:B------:R-:W-:Y:S08]  /*0000*/  LDC R1, c[0x0][0x28] ;  /* 0x00000a00ff017b82 */ /* 0x000ff00000000800 */
[----:B------:R-:W0:Y:S01]  /*0010*/  LDC.64 R2, c[0x0][0x238] ;  /* 0x00008e00ff027b82 */ /* 0x000e220000000a00 */
[----:B------:R-:W-:-:S07]  /*0020*/  ULDC.64 UR6, c[0x0][0x240] ;  /* 0x0000900000067ab9 */ /* 0x000fce0000000a00 */
[----:B------:R-:W1:Y:S01]  /*0030*/  S2UR UR4, SR_CTAID.X ;  /* 0x00000000000479c3 */ /* 0x000e620000002500 */
[C---:B0-----:R-:W-:Y:S02]  /*0040*/  IMAD R0, R2.reuse, UR7, RZ ;  /* 0x0000000702007c24 */ /* 0x041fe4000f8e02ff */
[----:B------:R-:W-:-:S04]  /*0050*/  IMAD.WIDE.U32 R4, R2, UR6, RZ ;  /* 0x0000000602047c25 */ /* 0x000fc8000f8e00ff */
[----:B------:R-:W-:-:S05]  /*0060*/  IMAD R3, R3, UR6, R0 ;  /* 0x0000000603037c24 */ /* 0x000fca000f8e0200 */
[----:B------:R-:W-:-:S04]  /*0070*/  IADD3 R6, R5, R3, RZ ;  /* 0x0000000305067210 */ /* 0x000fc80007ffe0ff */
[----:B------:R-:W-:-:S13]  /*0080*/  ISETP.NE.U32.AND P0, PT, R6, RZ, PT ;  /* 0x000000ff0600720c */ /* 0x000fda0003f05070 */
[----:B-1----:R-:W-:Y:S05]  /*0090*/  @!P0 BRA `(.L_x_97) ;  /* 0x0000000000248947 */ /* 0x002fea0003800000 */
[----:B------:R-:W-:Y:S01]  /*00a0*/  HFMA2.MMA R9, -RZ, RZ, 0, 0 ;  /* 0x00000000ff097435 */ /* 0x000fe200000001ff */
[----:B------:R-:W-:Y:S01]  /*00b0*/  IMAD.U32 R8, RZ, RZ, UR4 ;  /* 0x00000004ff087e24 */ /* 0x000fe2000f8e00ff */
[----:B------:R-:W-:Y:S01]  /*00c0*/  MOV R0, 0xf0 ;  /* 0x000000f000007802 */ /* 0x000fe20000000f00 */
[----:B------:R-:W-:-:S08]  /*00d0*/  IMAD.MOV.U32 R7, RZ, RZ, R4 ;  /* 0x000000ffff077224 */ /* 0x000fd000078e0004 */
[----:B------:R-:W-:Y:S05]  /*00e0*/  CALL.REL.NOINC `($__internal_1_$__cuda_sm20_div_s64) ;  /* 0x0000001800147944 */ /* 0x000fea0003c00000 */
[----:B------:R-:W-:Y:S01]  /*00f0*/  IADD3 R3, -R7, RZ, RZ ;  /* 0x000000ff07037210 */ /* 0x000fe20007ffe1ff */
[----:B------:R-:W-:-:S04]  /*0100*/  IMAD.MOV.U32 R5, RZ, RZ, R7 ;  /* 0x000000ffff057224 */ /* 0x000fc800078e0007 */
[----:B------:R-:W-:Y:S01]  /*0110*/  IMAD R4, R4, R3, UR4 ;  /* 0x0000000404047e24 */ /* 0x000fe2000f8e0203 */
[----:B------:R-:W-:Y:S06]  /*0120*/  BRA `(.L_x_98) ;  /* 0x0000000000507947 */ /* 0x000fec0003800000 */
.L_x_97:
[----:B------:R-:W0:Y:S01]  /*0130*/  I2F.U32.RP R0, R4 ;  /* 0x0000000400007306 */ /* 0x000e220000209000 */
[----:B------:R-:W-:-:S07]  /*0140*/  ISETP.NE.U32.AND P2, PT, R4, RZ, PT ;  /* 0x000000ff0400720c */ /* 0x000fce0003f45070 */
[----:B0-----:R-:W0:Y:S02]  /*0150*/  MUFU.RCP R0, R0 ;  /* 0x0000000000007308 */ /* 0x001e240000001000 */
[----:B0-----:R-:W-:-:S06]  /*0160*/  IADD3 R2, R0, 0xffffffe, RZ ;  /* 0x0ffffffe00027810 */ /* 0x001fcc0007ffe0ff */
[----:B------:R0:W1:Y:S02]  /*0170*/  F2I.FTZ.U32.TRUNC.NTZ R3, R2 ;  /* 0x0000000200037305 */ /* 0x000064000021f000 */
[----:B0-----:R-:W-:Y:S01]  /*0180*/  MOV R2, RZ ;  /* 0x000000ff00027202 */ /* 0x001fe20000000f00 */
[----:B-1----:R-:W-:-:S04]  /*0190*/  IMAD.MOV R5, RZ, RZ, -R3 ;  /* 0x000000ffff057224 */ /* 0x002fc800078e0a03 */
[----:B------:R-:W-:-:S04]  /*01a0*/  IMAD R5, R5, R4, RZ ;  /* 0x0000000405057224 */ /* 0x000fc800078e02ff */
[----:B------:R-:W-:-:S06]  /*01b0*/  IMAD.HI.U32 R3, R3, R5, R2 ;  /* 0x0000000503037227 */ /* 0x000fcc00078e0002 */
[----:B------:R-:W-:-:S04]  /*01c0*/  IMAD.HI.U32 R5, R3, UR4, RZ ;  /* 0x0000000403057c27 */ /* 0x000fc8000f8e00ff */
[----:B------:R-:W-:-:S04]  /*01d0*/  IMAD.MOV R3, RZ, RZ, -R5 ;  /* 0x000000ffff037224 */ /* 0x000fc800078e0a05 */
[----:B------:R-:W-:-:S05]  /*01e0*/  IMAD R3, R4, R3, UR4 ;  /* 0x0000000404037e24 */ /* 0x000fca000f8e0203 */
[----:B------:R-:W-:-:S13]  /*01f0*/  ISETP.GE.U32.AND P0, PT, R3, R4, PT ;  /* 0x000000040300720c */ /* 0x000fda0003f06070 */
[----:B------:R-:W-:Y:S01]  /*0200*/  @P0 IADD3 R3, R3, -R4, RZ ;  /* 0x8000000403030210 */ /* 0x000fe20007ffe0ff */
[----:B------:R-:W-:-:S03]  /*0210*/  @P0 VIADD R5, R5, 0x1 ;  /* 0x0000000105050836 */ /* 0x000fc60000000000 */
[----:B------:R-:W-:-:S13]  /*0220*/  ISETP.GE.U32.AND P1, PT, R3, R4, PT ;  /* 0x000000040300720c */ /* 0x000fda0003f26070 */
[----:B------:R-:W-:Y:S02]  /*0230*/  @P1 IADD3 R5, R5, 0x1, RZ ;  /* 0x0000000105051810 */ /* 0x000fe40007ffe0ff */
[----:B------:R-:W-:-:S05]  /*0240*/  @!P2 LOP3.LUT R5, RZ, R4, RZ, 0x33, !PT ;  /* 0x00000004ff05a212 */ /* 0x000fca00078e33ff */
[----:B------:R-:W-:-:S04]  /*0250*/  IMAD.MOV R3, RZ, RZ, -R5 ;  /* 0x000000ffff037224 */ /* 0x000fc800078e0a05 */
[----:B------:R-:W-:-:S07]  /*0260*/  IMAD R4, R4, R3, UR4 ;  /* 0x0000000404047e24 */ /* 0x000fce000f8e0203 */
.L_x_98:
        /* <DEDUP_REMOVED lines=9> */
[----:B01----:R-:W-:Y:S05]  /*0300*/  CALL.REL.NOINC `($__internal_1_$__cuda_sm20_div_s64) ;  /* 0x00000014008c7944 */ /* 0x003fea0003c00000 */
[----:B------:R-:W-:Y:S01]  /*0310*/  IMAD.MOV R9, RZ, RZ, -R7 ;  /* 0x000000ffff097224 */ /* 0x000fe200078e0a07 */
[----:B------:R-:W-:-:S03]  /*0320*/  ULDC UR4, c[0x0][0x238] ;  /* 0x00008e0000047ab9 */ /* 0x000fc60000000800 */
[----:B------:R-:W-:Y:S01]  /*0330*/  IMAD R9, R9, UR4, R4 ;  /* 0x0000000409097c24 */ /* 0x000fe2000f8e0204 */
[----:B------:R-:W-:Y:S06]  /*0340*/  BRA `(.L_x_100) ;  /* 0x0000000000547947 */ /* 0x000fec0003800000 */
.L_x_99:
[----:B------:R-:W0:Y:S02]  /*0350*/  LDC R6, c[0x0][0x238] ;  /* 0x00008e00ff067b82 */ /* 0x000e240000000800 */
[----:B0-----:R-:W0:Y:S01]  /*0360*/  I2F.U32.RP R0, R6 ;  /* 0x0000000600007306 */ /* 0x001e220000209000 */
[----:B------:R-:W-:-:S07]  /*0370*/  ISETP.NE.U32.AND P2, PT, R6, RZ, PT ;  /* 0x000000ff0600720c */ /* 0x000fce0003f45070 */
[----:B0-----:R-:W0:Y:S02]  /*0380*/  MUFU.RCP R0, R0 ;  /* 0x0000000000007308 */ /* 0x001e240000001000 */
[----:B0-----:R-:W-:-:S06]  /*0390*/  IADD3 R2, R0, 0xffffffe, RZ ;  /* 0x0ffffffe00027810 */ /* 0x001fcc0007ffe0ff */
[----:B------:R0:W1:Y:S02]  /*03a0*/  F2I.FTZ.U32.TRUNC.NTZ R3, R2 ;  /* 0x0000000200037305 */ /* 0x000064000021f000 */
[----:B0-----:R-:W-:Y:S01]  /*03b0*/  HFMA2.MMA R2, -RZ, RZ, 0, 0 ;  /* 0x00000000ff027435 */ /* 0x001fe200000001ff */
[----:B-1----:R-:W-:-:S04]  /*03c0*/  IMAD.MOV R7, RZ, RZ, -R3 ;  /* 0x000000ffff077224 */ /* 0x002fc800078e0a03 */
[----:B------:R-:W-:-:S05]  /*03d0*/  IMAD R7, R7, R6, RZ ;  /* 0x0000000607077224 */ /* 0x000fca00078e02ff */
        /* <DEDUP_REMOVED lines=8> */
[----:B------:R-:W-:Y:S02]  /*0460*/  @P1 IADD3 R7, R7, 0x1, RZ ;  /* 0x0000000107071810 */ /* 0x000fe40007ffe0ff */
[----:B------:R-:W-:-:S05]  /*0470*/  @!P2 LOP3.LUT R7, RZ, R6, RZ, 0x33, !PT ;  /* 0x00000006ff07a212 */ /* 0x000fca00078e33ff */
[----:B------:R-:W-:-:S04]  /*0480*/  IMAD.MOV R9, RZ, RZ, -R7 ;  /* 0x000000ffff097224 */ /* 0x000fc800078e0a07 */
[----:B------:R-:W-:-:S07]  /*0490*/  IMAD R9, R6, R9, R4 ;  /* 0x0000000906097224 */ /* 0x000fce00078e0204 */
.L_x_100:
[----:B------:R-:W-:Y:S01]  /*04a0*/  SHF.R.S32.HI R0, RZ, 0x1f, R5 ;  /* 0x0000001fff007819 */ /* 0x000fe20000011405 */
[----:B------:R-:W-:Y:S01]  /*04b0*/  ULDC.64 UR4, c[0x0][0x230] ;  /* 0x00008c0000047ab9 */ /* 0x000fe20000000a00 */
[----:B------:R-:W0:Y:S01]  /*04c0*/  LDC.64 R22, c[0x0][0x218] ;  /* 0x00008600ff167b82 */ /* 0x000e220000000a00 */
[----:B------:R-:W-:Y:S01]  /*04d0*/  IMAD.WIDE.U32 R2, R5, UR4, RZ ;  /* 0x0000000405027c25 */ /* 0x000fe2000f8e00ff */
[----:B------:R-:W-:Y:S01]  /*04e0*/  SHF.R.S32.HI R4, RZ, 0x1f, R7 ;  /* 0x0000001fff047819 */ /* 0x000fe20000011407 */
[----:B------:R-:W-:Y:S01]  /*04f0*/  ULDC.64 UR6, c[0x0][0x208] ;  /* 0x0000820000067ab9 */ /* 0x000fe20000000a00 */
[----:B------:R-:W-:Y:S01]  /*0500*/  BSSY B0, `(.L_x_101) ;  /* 0x000005c000007945 */ /* 0x000fe20003800000 */
[----:B------:R-:W-:-:S04]  /*0510*/  IMAD R0, R0, UR4, RZ ;  /* 0x0000000400007c24 */ /* 0x000fc8000f8e02ff */
[----:B------:R-:W-:Y:S01]  /*0520*/  IMAD R5, R5, UR5, R0 ;  /* 0x0000000505057c24 */ /* 0x000fe2000f8e0200 */
[----:B------:R-:W-:Y:S01]  /*0530*/  ULDC.64 UR4, c[0x0][0x228] ;  /* 0x00008a0000047ab9 */ /* 0x000fe20000000a00 */
[----:B------:R-:W1:Y:S01]  /*0540*/  LDC R0, c[0x0][0x258] ;  /* 0x00009600ff007b82 */ /* 0x000e620000000800 */
[----:B------:R-:W-:Y:S02]  /*0550*/  IMAD R4, R4, UR4, RZ ;  /* 0x0000000404047c24 */ /* 0x000fe4000f8e02ff */
[----:B------:R-:W-:Y:S02]  /*0560*/  IADD3 R3, R3, R5, RZ ;  /* 0x0000000503037210 */ /* 0x000fe40007ffe0ff */
[C---:B------:R-:W-:Y:S02]  /*0570*/  IMAD R11, R7.reuse, UR5, R4 ;  /* 0x00000005070b7c24 */ /* 0x040fe4000f8e0204 */
[----:B------:R-:W-:Y:S01]  /*0580*/  IMAD.WIDE.U32 R4, R7, UR4, R2 ;  /* 0x0000000407047c25 */ /* 0x000fe2000f8e0002 */
[----:B------:R-:W-:Y:S01]  /*0590*/  SHF.R.S32.HI R2, RZ, 0x1f, R9 ;  /* 0x0000001fff027819 */ /* 0x000fe20000011409 */
[----:B------:R-:W-:Y:S01]  /*05a0*/  ULDC.64 UR4, c[0x0][0x220] ;  /* 0x0000880000047ab9 */ /* 0x000fe20000000a00 */
[----:B------:R-:W2:Y:S01]  /*05b0*/  S2R R3, SR_TID.X ;  /* 0x0000000000037919 */ /* 0x000ea20000002100 */
[----:B------:R-:W-:-:S02]  /*05c0*/  IMAD.IADD R5, R5, 0x1, R11 ;  /* 0x0000000105057824 */ /* 0x000fc400078e020b */
[----:B------:R-:W-:Y:S02]  /*05d0*/  IMAD R2, R2, UR4, RZ ;  /* 0x0000000402027c24 */ /* 0x000fe4000f8e02ff */
[----:B------:R-:W-:-:S04]  /*05e0*/  IMAD.WIDE.U32 R4, R9, UR4, R4 ;  /* 0x0000000409047c25 */ /* 0x000fc8000f8e0004 */
[----:B------:R-:W-:Y:S01]  /*05f0*/  IMAD R7, R9, UR5, R2 ;  /* 0x0000000509077c24 */ /* 0x000fe2000f8e0202 */
[----:B0-----:R-:W-:Y:S01]  /*0600*/  LEA R22, P1, R4, R22, 0x1 ;  /* 0x0000001604167211 */ /* 0x001fe200078208ff */
[----:B------:R-:W0:Y:S01]  /*0610*/  LDC R2, c[0x0][RZ] ;  /* 0x00000000ff027b82 */ /* 0x000e220000000800 */
[----:B-1----:R-:W-:Y:S02]  /*0620*/  LOP3.LUT R6, R0, 0x1, RZ, 0xc0, !PT ;  /* 0x0000000100067812 */ /* 0x002fe400078ec0ff */
[----:B------:R-:W-:Y:S02]  /*0630*/  LOP3.LUT P0, RZ, R22, 0x3, RZ, 0xc0, !PT ;  /* 0x0000000316ff7812 */ /* 0x000fe4000780c0ff */
[----:B------:R-:W-:Y:S02]  /*0640*/  ISETP.NE.U32.AND P2, PT, R6, 0x1, PT ;  /* 0x000000010600780c */ /* 0x000fe40003f45070 */
[----:B------:R-:W-:-:S04]  /*0650*/  IADD3 R5, R5, R7, RZ ;  /* 0x0000000705057210 */ /* 0x000fc80007ffe0ff */
[----:B------:R-:W-:-:S05]  /*0660*/  SHF.L.U64.HI R4, R4, 0x1, R5 ;  /* 0x0000000104047819 */ /* 0x000fca0000010205 */
[----:B------:R-:W-:Y:S02]  /*0670*/  IMAD.X R23, R4, 0x1, R23, P1 ;  /* 0x0000000104177824 */ /* 0x000fe400008e0617 */
[----:B--2---:R-:W-:Y:S05]  /*0680*/  @!P0 BRA P2, `(.L_x_102) ;  /* 0x0000000000c88947 */ /* 0x004fea0001000000 */
[----:B------:R-:W-:Y:S01]  /*0690*/  IADD3 R5, -R22, RZ, RZ ;  /* 0x000000ff16057210 */ /* 0x000fe20007ffe1ff */
[----:B------:R-:W-:Y:S01]  /*06a0*/  BSSY B1, `(.L_x_103) ;  /* 0x0000016000017945 */ /* 0x000fe20003800000 */
[----:B------:R-:W-:Y:S02]  /*06b0*/  IMAD.MOV.U32 R6, RZ, RZ, RZ ;  /* 0x000000ffff067224 */ /* 0x000fe400078e00ff */
[----:B------:R-:W-:-:S04]  /*06c0*/  LOP3.LUT R5, R5, 0x2, RZ, 0xc0, !PT ;  /* 0x0000000205057812 */ /* 0x000fc800078ec0ff */
[----:B------:R-:W-:-:S04]  /*06d0*/  SHF.R.U64 R5, R5, 0x1, RZ ;  /* 0x0000000105057819 */ /* 0x000fc800000012ff */
[----:B------:R-:W-:-:S04]  /*06e0*/  VIMNMX R8, R5, R0, PT ;  /* 0x0000000005087248 */ /* 0x000fc80003fe0100 */
[----:B------:R-:W-:Y:S01]  /*06f0*/  ISETP.GE.AND P0, PT, R3, R8, PT ;  /* 0x000000080300720c */ /* 0x000fe20003f06270 */
[----:B------:R-:W-:-:S05]  /*0700*/  IMAD.IADD R7, R0, 0x1, -R8 ;  /* 0x0000000100077824 */ /* 0x000fca00078e0a08 */
[----:B------:R-:W-:-:S04]  /*0710*/  LEA.HI R4, R7, R7, RZ, 0x1 ;  /* 0x0000000707047211 */ /* 0x000fc800078f08ff */
[----:B------:R-:W-:-:S04]  /*0720*/  SHF.R.S32.HI R16, RZ, 0x1, R4 ;  /* 0x00000001ff107819 */ /* 0x000fc80000011404 */
[----:B------:R-:W-:Y:S02]  /*0730*/  LEA R14, R16, R3, 0x1 ;  /* 0x00000003100e7211 */ /* 0x000fe400078e08ff */
[----:B------:R-:W-:Y:S02]  /*0740*/  ISETP.GE.AND P1, PT, R3, R16, PT ;  /* 0x000000100300720c */ /* 0x000fe40003f26270 */
[----:B------:R-:W-:Y:S01]  /*0750*/  ISETP.GE.AND P2, PT, R14, R7, PT ;  /* 0x000000070e00720c */ /* 0x000fe20003f46270 */
[----:B------:R-:W-:-:S12]  /*0760*/  @P0 BRA `(.L_x_104) ;  /* 0x0000000000240947 */ /* 0x000fd80003800000 */
[----:B------:R-:W-:Y:S01]  /*0770*/  MOV R6, RZ ;  /* 0x000000ff00067202 */ /* 0x000fe20000000f00 */
[----:B------:R-:W-:-:S07]  /*0780*/  IMAD.MOV.U32 R9, RZ, RZ, R3 ;  /* 0x000000ffff097224 */ /* 0x000fce00078e0003 */
.L_x_105:
[----:B------:R-:W-:-:S06]  /*0790*/  IMAD.WIDE R4, R9, 0x2, R22 ;  /* 0x0000000209047825 */ /* 0x000fcc00078e0216 */
[----:B------:R-:W2:Y:S01]  /*07a0*/  LDG.E.U16 R4, desc[UR6][R4.64] ;  /* 0x0000000604047981 */ /* 0x000ea2000c1e1500 */
[----:B0-----:R-:W-:-:S04]  /*07b0*/  IADD3 R9, R2, R9, RZ ;  /* 0x0000000902097210 */ /* 0x001fc80007ffe0ff */
[----:B------:R-:W-:Y:S01]  /*07c0*/  ISETP.GE.AND P0, PT, R9, R8, PT ;  /* 0x000000080900720c */ /* 0x000fe20003f06270 */
[----:B--2---:R-:W-:-:S04]  /*07d0*/  IMAD.U32 R11, R4, 0x10000, RZ ;  /* 0x00010000040b7824 */ /* 0x004fc800078e00ff */
[----:B------:R-:W-:-:S08]  /*07e0*/  FFMA.FTZ R6, R11, R11, R6 ;  /* 0x0000000b0b067223 */ /* 0x000fd00000010006 */
[----:B------:R-:W-:Y:S05]  /*07f0*/  @!P0 BRA `(.L_x_105) ;  /* 0xfffffffc00e48947 */ /* 0x000fea000383ffff */
.L_x_104:
[----:B------:R-:W-:Y:S05]  /*0800*/  BSYNC B1 ;  /* 0x0000000000017941 */ /* 0x000fea0003800000 */
.L_x_103:
[----:B------:R-:W-:Y:S01]  /*0810*/  BSSY B1, `(.L_x_106) ;  /* 0x000000e000017945 */ /* 0x000fe20003800000 */
[----:B------:R-:W-:-:S03]  /*0820*/  IMAD.WIDE R4, R8, 0x2, R22 ;  /* 0x0000000208047825 */ /* 0x000fc600078e0216 */
[----:B------:R-:W-:Y:S05]  /*0830*/  @P1 BRA `(.L_x_107) ;  /* 0x00000000002c1947 */ /* 0x000fea0003800000 */
[----:B------:R-:W-:-:S07]  /*0840*/  MOV R11, R3 ;  /* 0x00000003000b7202 */ /* 0x000fce0000000f00 */
.L_x_108:
[----:B------:R-:W-:-:S05]  /*0850*/  IMAD.WIDE R8, R11, 0x4, R4 ;  /* 0x000000040b087825 */ /* 0x000fca00078e0204 */
[----:B------:R-:W2:Y:S04]  /*0860*/  LDG.E.U16 R10, desc[UR6][R8.64] ;  /* 0x00000006080a7981 */ /* 0x000ea8000c1e1500 */
[----:B------:R-:W3:Y:S01]  /*0870*/  LDG.E.U16 R12, desc[UR6][R8.64+0x2] ;  /* 0x00000206080c7981 */ /* 0x000ee2000c1e1500 */
[----:B0-----:R-:W-:-:S05]  /*0880*/  IMAD.IADD R11, R2, 0x1, R11 ;  /* 0x00000001020b7824 */ /* 0x001fca00078e020b */
[----:B------:R-:W-:Y:S02]  /*0890*/  ISETP.GE.AND P0, PT, R11, R16, PT ;  /* 0x000000100b00720c */ /* 0x000fe40003f06270 */
[----:B--2---:R-:W-:Y:S02]  /*08a0*/  SHF.L.U32 R13, R10, 0x10, RZ ;  /* 0x000000100a0d7819 */ /* 0x004fe400000006ff */
[----:B---3--:R-:W-:-:S03]  /*08b0*/  SHF.L.U32 R15, R12, 0x10, RZ ;  /* 0x000000100c0f7819 */ /* 0x008fc600000006ff */
[----:B------:R-:W-:-:S04]  /*08c0*/  FFMA.FTZ R6, R13, R13, R6 ;  /* 0x0000000d0d067223 */ /* 0x000fc80000010006 */
[----:B------:R-:W-:Y:S02]  /*08d0*/  FFMA.FTZ R6, R15, R15, R6 ;  /* 0x0000000f0f067223 */ /* 0x000fe40000010006 */
[----:B------:R-:W-:Y:S05]  /*08e0*/  @!P0 BRA `(.L_x_108) ;  /* 0xfffffffc00d88947 */ /* 0x000fea000383ffff */
.L_x_107:
[----:B------:R-:W-:Y:S05]  /*08f0*/  BSYNC B1 ;  /* 0x0000000000017941 */ /* 0x000fea0003800000 */
.L_x_106:
[----:B------:R-:W-:Y:S04]  /*0900*/  BSSY B1, `(.L_x_109) ;  /* 0x0000009000017945 */ /* 0x000fe80003800000 */
[----:B------:R-:W-:Y:S05]  /*0910*/  @P2 BRA `(.L_x_110) ;  /* 0x00000000001c2947 */ /* 0x000fea0003800000 */
.L_x_111:
[----:B------:R-:W-:-:S06]  /*0920*/  IMAD.WIDE R8, R14, 0x2, R4 ;  /* 0x000000020e087825 */ /* 0x000fcc00078e0204 */
[----:B------:R-:W2:Y:S01]  /*0930*/  LDG.E.U16 R8, desc[UR6][R8.64] ;  /* 0x0000000608087981 */ /* 0x000ea2000c1e1500 */
[----:B0-----:R-:W-:-:S05]  /*0940*/  IMAD.IADD R14, R2, 0x1, R14 ;  /* 0x00000001020e7824 */ /* 0x001fca00078e020e */
[----:B------:R-:W-:Y:S02]  /*0950*/  ISETP.GE.AND P0, PT, R14, R7, PT ;  /* 0x000000070e00720c */ /* 0x000fe40003f06270 */
[----:B--2---:R-:W-:-:S05]  /*0960*/  SHF.L.U32 R11, R8, 0x10, RZ ;  /* 0x00000010080b7819 */ /* 0x004fca00000006ff */
[----:B------:R-:W-:-:S06]  /*0970*/  FFMA.FTZ R6, R11, R11, R6 ;  /* 0x0000000b0b067223 */ /* 0x000fcc0000010006 */
[----:B------:R-:W-:Y:S05]  /*0980*/  @!P0 BRA `(.L_x_111) ;  /* 0xfffffffc00e48947 */ /* 0x000fea000383ffff */
.L_x_110:
[----:B------:R-:W-:Y:S05]  /*0990*/  BSYNC B1 ;  /* 0x0000000000017941 */ /* 0x000fea0003800000 */
.L_x_109:
[----:B------:R-:W-:Y:S05]  /*09a0*/  BRA `(.L_x_112) ;  /* 0x0000000000447947 */ /* 0x000fea0003800000 */
.L_x_102:
[----:B------:R-:W-:Y:S01]  /*09b0*/  LEA.HI R4, R0, R0, RZ, 0x1 ;  /* 0x0000000000047211 */ /* 0x000fe200078f08ff */
[----:B------:R-:W-:-:S03]  /*09c0*/  HFMA2.MMA R6, -RZ, RZ, 0, 0 ;  /* 0x00000000ff067435 */ /* 0x000fc600000001ff */
[----:B------:R-:W-:-:S04]  /*09d0*/  SHF.R.S32.HI R8, RZ, 0x1, R4 ;  /* 0x00000001ff087819 */ /* 0x000fc80000011404 */
[----:B------:R-:W-:-:S13]  /*09e0*/  ISETP.GE.AND P0, PT, R3, R8, PT ;  /* 0x000000080300720c */ /* 0x000fda0003f06270 */
[----:B------:R-:W-:Y:S05]  /*09f0*/  @P0 BRA `(.L_x_112) ;  /* 0x0000000000300947 */ /* 0x000fea0003800000 */
[----:B------:R-:W-:Y:S01]  /*0a00*/  IMAD.MOV.U32 R6, RZ, RZ, RZ ;  /* 0x000000ffff067224 */ /* 0x000fe200078e00ff */
[----:B------:R-:W-:-:S07]  /*0a10*/  MOV R7, R3 ;  /* 0x0000000300077202 */ /* 0x000fce0000000f00 */
.L_x_113:
[----:B------:R-:W-:-:S06]  /*0a20*/  IMAD.WIDE R4, R7, 0x4, R22 ;  /* 0x0000000407047825 */ /* 0x000fcc00078e0216 */
[----:B------:R-:W2:Y:S01]  /*0a30*/  LDG.E R4, desc[UR6][R4.64] ;  /* 0x0000000604047981 */ /* 0x000ea2000c1e1900 */
[----:B0-----:R-:W-:-:S04]  /*0a40*/  IADD3 R7, R2, R7, RZ ;  /* 0x0000000702077210 */ /* 0x001fc80007ffe0ff */
[----:B------:R-:W-:Y:S02]  /*0a50*/  ISETP.GE.AND P0, PT, R7, R8, PT ;  /* 0x000000080700720c */ /* 0x000fe40003f06270 */
[C---:B--2---:R-:W-:Y:S01]  /*0a60*/  PRMT R9, R4.reuse, 0x7632, R9 ;  /* 0x0000763204097816 */ /* 0x044fe20000000009 */
[----:B------:R-:W-:-:S03]  /*0a70*/  IMAD.U32 R11, R4, 0x10000, RZ ;  /* 0x00010000040b7824 */ /* 0x000fc600078e00ff */
[----:B------:R-:W-:Y:S01]  /*0a80*/  SHF.L.U32 R9, R9, 0x10, RZ ;  /* 0x0000001009097819 */ /* 0x000fe200000006ff */
[----:B------:R-:W-:-:S04]  /*0a90*/  FFMA.FTZ R6, R11, R11, R6 ;  /* 0x0000000b0b067223 */ /* 0x000fc80000010006 */
[----:B------:R-:W-:Y:S02]  /*0aa0*/  FFMA.FTZ R6, R9, R9, R6 ;  /* 0x0000000909067223 */ /* 0x000fe40000010006 */
[----:B------:R-:W-:Y:S05]  /*0ab0*/  @!P0 BRA `(.L_x_113) ;  /* 0xfffffffc00d88947 */ /* 0x000fea000383ffff */
.L_x_112:
[----:B------:R-:W-:Y:S05]  /*0ac0*/  BSYNC B0 ;  /* 0x0000000000007941 */ /* 0x000fea0003800000 */
.L_x_101:
[----:B0-----:R-:W-:Y:S01]  /*0ad0*/  ISETP.GT.AND P0, PT, R2, 0x3ff, PT ;  /* 0x000003ff0200780c */ /* 0x001fe20003f04270 */
[----:B------:R-:W-:-:S12]  /*0ae0*/  BSSY B0, `(.L_x_114) ;  /* 0x00000b2000007945 */ /* 0x000fd80003800000 */
[----:B------:R-:W-:Y:S05]  /*0af0*/  @P0 BRA `(.L_x_115) ;  /* 0x0000000400a80947 */ /* 0x000fea0003800000 */
[----:B------:R-:W-:Y:S01]  /*0b00*/  SHF.R.S32.HI R4, RZ, 0x1f, R3 ;  /* 0x0000001fff047819 */ /* 0x000fe20000011403 */
[----:B------:R-:W0:Y:S03]  /*0b10*/  S2R R11, SR_LANEID ;  /* 0x00000000000b7919 */ /* 0x000e260000000000 */
[----:B------:R-:W-:-:S04]  /*0b20*/  LEA.HI R4, R4, R3, RZ, 0x5 ;  /* 0x0000000304047211 */ /* 0x000fc800078f28ff */
[----:B------:R-:W-:-:S04]  /*0b30*/  LOP3.LUT R5, R4, 0xffffffe0, RZ, 0xc0, !PT ;  /* 0xffffffe004057812 */ /* 0x000fc800078ec0ff */
[----:B------:R-:W-:Y:S02]  /*0b40*/  IADD3 R7, R5, 0x20, RZ ;  /* 0x0000002005077810 */ /* 0x000fe40007ffe0ff */
[----:B------:R-:W-:Y:S02]  /*0b50*/  LOP3.LUT R5, RZ, R5, RZ, 0x33, !PT ;  /* 0x00000005ff057212 */ /* 0x000fe400078e33ff */
[----:B------:R-:W-:-:S03]  /*0b60*/  ISETP.GT.AND P0, PT, R7, R2, PT ;  /* 0x000000020700720c */ /* 0x000fc60003f04270 */
[----:B------:R-:W-:-:S05]  /*0b70*/  IMAD.IADD R5, R5, 0x1, R2 ;  /* 0x0000000105057824 */ /* 0x000fca00078e0202 */
[----:B------:R-:W-:-:S05]  /*0b80*/  SEL R5, R5, 0x1f, P0 ;  /* 0x0000001f05057807 */ /* 0x000fca0000000000 */
[----:B------:R-:W1:Y:S01]  /*0b90*/  SHFL.DOWN P0, R7, R6, 0x1, R5 ;  /* 0x0820000006077989 */ /* 0x000e620000000005 */
[----:B0-----:R-:W-:-:S13]  /*0ba0*/  ISETP.NE.AND P1, PT, R11, RZ, PT ;  /* 0x000000ff0b00720c */ /* 0x001fda0003f25270 */
[----:B------:R-:W0:Y:S01]  /*0bb0*/  @!P1 S2R R11, SR_CgaCtaId ;  /* 0x00000000000b9919 */ /* 0x000e220000008800 */
[----:B-1----:R-:W-:Y:S01]  /*0bc0*/  @P0 FADD R7, R7, R6 ;  /* 0x0000000607070221 */ /* 0x002fe20000000000 */
[----:B------:R-:W-:-:S04]  /*0bd0*/  @!P1 MOV R6, 0x400 ;  /* 0x0000040000069802 */ /* 0x000fc80000000f00 */
[----:B------:R-:W1:Y:S01]  /*0be0*/  SHFL.DOWN P0, R8, R7, 0x2, R5 ;  /* 0x0840000007087989 */ /* 0x000e620000000005 */
[----:B------:R-:W-:-:S04]  /*0bf0*/  @!P1 IADD3 R6, R6, 0x4, RZ ;  /* 0x0000000406069810 */ /* 0x000fc80007ffe0ff */
[----:B0-----:R-:W-:Y:S01]  /*0c00*/  @!P1 LEA R6, R11, R6, 0x18 ;  /* 0x000000060b069211 */ /* 0x001fe200078ec0ff */
[----:B-1----:R-:W-:Y:S01]  /*0c10*/  @P0 FADD R8, R7, R8 ;  /* 0x0000000807080221 */ /* 0x002fe20000000000 */
[----:B------:R-:W-:-:S04]  /*0c20*/  SHF.R.S32.HI R7, RZ, 0x5, R4 ;  /* 0x00000005ff077819 */ /* 0x000fc80000011404 */
[----:B------:R-:W0:Y:S01]  /*0c30*/  SHFL.DOWN P0, R9, R8, 0x4, R5 ;  /* 0x0880000008097989 */ /* 0x000e220000000005 */
        /* <DEDUP_REMOVED lines=86> */
.L_x_115:
        /* <DEDUP_REMOVED lines=19> */
[----:B------:R-:W-:Y:S02]  /*12d0*/  SHF.R.S32.HI R4, RZ, 0x5, R4 ;  /* 0x00000005ff047819 */ /* 0x000fe40000011404 */
[----:B0-----:R-:W-:-:S04]  /*12e0*/  LEA R5, R6, R5, 0x18 ;  /* 0x0000000506057211 */ /* 0x001fc800078ec0ff */
[----:B------:R-:W-:-:S05]  /*12f0*/  LEA R4, R4, R5, 0x2 ;  /* 0x0000000504047211 */ /* 0x000fca00078e10ff */
[----:B------:R0:W-:Y:S02]  /*1300*/  STS [R4+0x20], R21 ;  /* 0x0000201504007388 */ /* 0x0001e40000000800 */
.L_x_118:
[----:B------:R-:W-:Y:S05]  /*1310*/  BSYNC B1 ;  /* 0x0000000000017941 */ /* 0x000fea0003800000 */
.L_x_117:
        /* <DEDUP_REMOVED lines=46> */
.L_x_116:
[----:B------:R-:W-:Y:S05]  /*1600*/  BSYNC B0 ;  /* 0x0000000000007941 */ /* 0x000fea0003800000 */
.L_x_114:
[----:B------:R-:W-:Y:S01]  /*1610*/  LEA.HI R8, R0, R0, RZ, 0x1 ;  /* 0x0000000000087211 */ /* 0x000fe200078f08ff */
[----:B------:R-:W-:Y:S03]  /*1620*/  BSSY B0, `(.L_x_119) ;  /* 0x000000d000007945 */ /* 0x000fe60003800000 */
[----:B------:R-:W-:-:S04]  /*1630*/  SHF.R.S32.HI R8, RZ, 0x1, R8 ;  /* 0x00000001ff087819 */ /* 0x000fc80000011408 */
[----:B------:R-:W-:Y:S01]  /*1640*/  ISETP.GE.AND P1, PT, R3, R8, PT ;  /* 0x000000080300720c */ /* 0x000fe20003f26270 */
[----:B------:R-:W-:-:S12]  /*1650*/  @P0 BRA `(.L_x_120) ;  /* 0x0000000000240947 */ /* 0x000fd80003800000 */
[----:B0-----:R-:W-:Y:S01]  /*1660*/  I2FP.F32.S32 R4, R0 ;  /* 0x0000000000047245 */ /* 0x001fe20000201400 */
        /* <DEDUP_REMOVED lines=8> */
.L_x_120:
[----:B------:R-:W-:Y:S05]  /*16f0*/  BSYNC B0 ;  /* 0x0000000000007941 */ /* 0x000fea0003800000 */
.L_x_119:
[----:B------:R-:W-:Y:S06]  /*1700*/  BAR.SYNC.DEFER_BLOCKING 0x0 ;  /* 0x0000000000007b1d */ /* 0x000fec0000010000 */
[----:B------:R-:W-:Y:S05]  /*1710*/  @P1 EXIT ;  /* 0x000000000000194d */ /* 0x000fea0003800000 */
[----:B------:R-:W3:Y:S01]  /*1720*/  S2UR UR5, SR_CgaCtaId ;  /* 0x00000000000579c3 */ /* 0x000ee20000008800 */
[----:B------:R-:W-:-:S07]  /*1730*/  UMOV UR4, 0x400 ;  /* 0x0000040000047882 */ /* 0x000fce0000000000 */
[----:B-1----:R-:W1:Y:S08]  /*1740*/  LDC.64 R6, c[0x0][0x210] ;  /* 0x00008400ff067b82 */ /* 0x002e700000000a00 */
[----:B0-----:R-:W0:Y:S01]  /*1750*/  LDC.64 R4, c[0x0][0x248] ;  /* 0x00009200ff047b82 */ /* 0x001e220000000a00 */
[----:B---3--:R-:W-:-:S09]  /*1760*/  ULEA UR4, UR5, UR4, 0x18 ;  /* 0x0000000405047291 */ /* 0x008fd2000f8ec03f */
[----:B------:R-:W3:Y:S02]  /*1770*/  LDS R9, [UR4] ;  /* 0x00000004ff097984 */ /* 0x000ee40008000800 */
[----:B------:R-:W4:Y:S02]  /*1780*/  S2UR UR4, SR_CTAID.X ;  /* 0x00000000000479c3 */ /* 0x000f240000002500 */
[----:B----4-:R-:W-:-:S04]  /*1790*/  IMAD R11, R0, UR4, RZ ;  /* 0x00000004000b7c24 */ /* 0x010fc8000f8e02ff */
[----:B-1----:R-:W-:-:S07]  /*17a0*/  IMAD.WIDE.U32 R6, R11, 0x2, R6 ;  /* 0x000000020b067825 */ /* 0x002fce00078e0006 */
.L_x_121:
[----:B-1----:R-:W-:-:S06]  /*17b0*/  IMAD.WIDE R10, R3, 0x4, R22 ;  /* 0x00000004030a7825 */ /* 0x002fcc00078e0216 */
[----:B------:R-:W4:Y:S01]  /*17c0*/  LDG.E R10, desc[UR6][R10.64] ;  /* 0x000000060a0a7981 */ /* 0x000f22000c1e1900 */
[----:B0-----:R-:W-:-:S06]  /*17d0*/  IMAD.WIDE R12, R3, 0x4, R4 ;  /* 0x00000004030c7825 */ /* 0x001fcc00078e0204 */
[----:B------:R-:W5:Y:S01]  /*17e0*/  LDG.E.CONSTANT R12, desc[UR6][R12.64] ;  /* 0x000000060c0c7981 */ /* 0x000f62000c1e9900 */
[C---:B----4-:R-:W-:Y:S02]  /*17f0*/  PRMT R0, R10.reuse, 0x7632, R0 ;  /* 0x000076320a007816 */ /* 0x050fe40000000000 */
[----:B------:R-:W-:-:S03]  /*1800*/  SHF.L.U32 R14, R10, 0x10, RZ ;  /* 0x000000100a0e7819 */ /* 0x000fc600000006ff */
[----:B------:R-:W-:Y:S02]  /*1810*/  IMAD.U32 R0, R0, 0x10000, RZ ;  /* 0x0001000000007824 */ /* 0x000fe400078e00ff */
[C---:B---3--:R-:W-:Y:S01]  /*1820*/  FMUL.FTZ R14, R9.reuse, R14 ;  /* 0x0000000e090e7220 */ /* 0x048fe20000410000 */
[C---:B-----5:R-:W-:Y:S01]  /*1830*/  SHF.L.U32 R11, R12.reuse, 0x10, RZ ;  /* 0x000000100c0b7819 */ /* 0x060fe200000006ff */
[----:B------:R-:W-:Y:S01]  /*1840*/  FMUL.FTZ R15, R9, R0 ;  /* 0x00000000090f7220 */ /* 0x000fe20000410000 */
[----:B------:R-:W-:-:S03]  /*1850*/  PRMT R0, R12, 0x7632, R0 ;  /* 0x000076320c007816 */ /* 0x000fc60000000000 */
[----:B------:R-:W0:Y:S01]  /*1860*/  F2F.BF16.F32 R14, R14 ;  /* 0x0000000e000e7304 */ /* 0x000e220000202000 */
[----:B------:R-:W-:-:S07]  /*1870*/  SHF.L.U32 R17, R0, 0x10, RZ ;  /* 0x0000001000117819 */ /* 0x000fce00000006ff */
[----:B------:R-:W1:Y:S01]  /*1880*/  F2F.BF16.F32 R15, R15 ;  /* 0x0000000f000f7304 */ /* 0x000e620000202000 */
[----:B0-----:R-:W-:-:S04]  /*1890*/  IMAD.U32 R0, R14, 0x10000, RZ ;  /* 0x000100000e007824 */ /* 0x001fc800078e00ff */
[----:B------:R-:W-:Y:S01]  /*18a0*/  FMUL.FTZ R0, R0, R11 ;  /* 0x0000000b00007220 */ /* 0x000fe20000410000 */
[----:B-1----:R-:W-:-:S05]  /*18b0*/  SHF.L.U32 R10, R15, 0x10, RZ ;  /* 0x000000100f0a7819 */ /* 0x002fca00000006ff */
[----:B------:R-:W-:Y:S01]  /*18c0*/  FMUL.FTZ R17, R10, R17 ;  /* 0x000000110a117220 */ /* 0x000fe20000410000 */
[----:B------:R-:W-:Y:S01]  /*18d0*/  IMAD.WIDE R10, R3, 0x4, R6 ;  /* 0x00000004030a7825 */ /* 0x000fe200078e0206 */
[----:B------:R-:W-:-:S03]  /*18e0*/  IADD3 R3, R2, R3, RZ ;  /* 0x0000000302037210 */ /* 0x000fc60007ffe0ff */
[----:B------:R-:W-:Y:S02]  /*18f0*/  F2FP.BF16.F32.PACK_AB R17, R17, R0 ;  /* 0x000000001111723e */ /* 0x000fe400000010ff */
[----:B------:R-:W-:-:S03]  /*1900*/  ISETP.GE.AND P0, PT, R3, R8, PT ;  /* 0x000000080300720c */ /* 0x000fc60003f06270 */
[----:B------:R1:W-:Y:S10]  /*1910*/  STG.E desc[UR6][R10.64], R17 ;  /* 0x000000110a007986 */ /* 0x0003f4000c101906 */
[----:B------:R-:W-:Y:S05]  /*1920*/  @!P0 BRA `(.L_x_121) ;  /* 0xfffffffc00a08947 */ /* 0x000fea000383ffff */
[----:B------:R-:W-:Y:S05]  /*1930*/  EXIT ;  /* 0x000000000000794d */ /* 0x000fea0003800000 */
        .weak           $__internal_1_$__cuda_sm20_div_s64
        .type           $__internal_1_$__cuda_sm20_div_s64,@function
        .size           $__internal_1_$__cuda_sm20_div_s64,(.L_x_1312 - $__internal_1_$__cuda_sm20_div_s64)
$__internal_1_$__cuda_sm20_div_s64:
        /* <DEDUP_REMOVED lines=14> */
[----:B------:R-:W-:-:S03]  /*1a20*/  IMAD.HI.U32 R12, R10, R15, RZ ;  /* 0x0000000f0a0c7227 */ /* 0x000fc600078e00ff */
[----:B------:R-:W-:Y:S01]  /*1a30*/  IADD3.X R17, RZ, ~R13, RZ, P0, !PT ;  /* 0x8000000dff117210 */ /* 0x000fe200007fe4ff */
[----:B------:R-:W-:-:S04]  /*1a40*/  IMAD.MOV.U32 R13, RZ, RZ, R10 ;  /* 0x000000ffff0d7224 */ /* 0x000fc800078e000a */
[----:B------:R-:W-:-:S04]  /*1a50*/  IMAD.WIDE.U32 R12, P0, R10, R17, R12 ;  /* 0x000000110a0c7225 */ /* 0x000fc8000780000c */
[C---:B------:R-:W-:Y:S02]  /*1a60*/  IMAD R19, R11.reuse, R17, RZ ;  /* 0x000000110b137224 */ /* 0x040fe400078e02ff */
[----:B------:R-:W-:-:S04]  /*1a70*/  IMAD.HI.U32 R12, P1, R11, R15, R12 ;  /* 0x0000000f0b0c7227 */ /* 0x000fc8000782000c */
[----:B------:R-:W-:Y:S01]  /*1a80*/  IMAD.HI.U32 R17, R11, R17, RZ ;  /* 0x000000110b117227 */ /* 0x000fe200078e00ff */
[----:B------:R-:W-:-:S04]  /*1a90*/  IADD3 R13, P2, R19, R12, RZ ;  /* 0x0000000c130d7210 */ /* 0x000fc80007f5e0ff */
[----:B------:R-:W-:Y:S01]  /*1aa0*/  IADD3.X R12, R17, R11, RZ, P0, !PT ;  /* 0x0000000b110c7210 */ /* 0x000fe200007fe4ff */
[----:B------:R-:W-:-:S03]  /*1ab0*/  IMAD.WIDE.U32 R10, R13, R2, RZ ;  /* 0x000000020d0a7225 */ /* 0x000fc600078e00ff */
[----:B------:R-:W-:Y:S01]  /*1ac0*/  IADD3.X R15, RZ, RZ, R12, P2, P1 ;  /* 0x000000ffff0f7210 */ /* 0x000fe200017e240c */
        /* <DEDUP_REMOVED lines=9> */
[----:B------:R-:W-:Y:S02]  /*1b60*/  SEL R13, R11, R8, !P3 ;  /* 0x000000080b0d7207 */ /* 0x000fe40005800000 */
[----:B------:R-:W-:Y:S01]  /*1b70*/  MOV R11, RZ ;  /* 0x000000ff000b7202 */ /* 0x000fe20000000f00 */
[CC--:B------:R-:W-:Y:S02]  /*1b80*/  IMAD R17, R15.reuse, R10.reuse, RZ ;  /* 0x0000000a0f117224 */ /* 0x0c0fe400078e02ff */
[----:B------:R-:W-:-:S03]  /*1b90*/  IMAD.HI.U32 R8, R15, R10, RZ ;  /* 0x0000000a0f087227 */ /* 0x000fc600078e00ff */
[----:B------:R-:W-:Y:S02]  /*1ba0*/  IADD3 R12, P2, R17, R12, RZ ;  /* 0x0000000c110c7210 */ /* 0x000fe40007f5e0ff */
        /* <DEDUP_REMOVED lines=9> */
[----:B------:R-:W-:-:S03]  /*1c40*/  IADD3 R17, P1, R17, R10, RZ ;  /* 0x0000000a11117210 */ /* 0x000fc60007f3e0ff */
[----:B------:R-:W-:Y:S02]  /*1c50*/  IMAD.X R8, RZ, RZ, R8, P0 ;  /* 0x000000ffff087224 */ /* 0x000fe400000e0608 */
[----:B------:R-:W-:-:S03]  /*1c60*/  IMAD.WIDE.U32 R10, R17, R2, RZ ;  /* 0x00000002110a7225 */ /* 0x000fc600078e00ff */
[----:B------:R-:W-:Y:S01]  /*1c70*/  IADD3.X R19, RZ, R8, RZ, P1, !PT ;  /* 0x00000008ff137210 */ /* 0x000fe20000ffe4ff */
[----:B------:R-:W-:Y:S01]  /*1c80*/  IMAD R8, R17, R3, R11 ;  /* 0x0000000311087224 */ /* 0x000fe200078e020b */
[----:B------:R-:W-:-:S03]  /*1c90*/  IADD3 R21, P1, -R10, R13, RZ ;  /* 0x0000000d0a157210 */ /* 0x000fc60007f3e1ff */
[-C--:B------:R-:W-:Y:S01]  /*1ca0*/  IMAD R8, R19, R2.reuse, R8 ;  /* 0x0000000213087224 */ /* 0x080fe200078e0208 */
[----:B------:R-:W-:-:S04]  /*1cb0*/  ISETP.GE.U32.AND P0, PT, R21, R2, PT ;  /* 0x000000021500720c */ /* 0x000fc80003f06070 */
        /* <DEDUP_REMOVED lines=8> */
[----:B------:R-:W-:Y:S02]  /*1d40*/  ISETP.GE.U32.AND P0, PT, R11, R2, PT ;  /* 0x000000020b00720c */ /* 0x000fe40003f06070 */
[----:B------:R-:W-:Y:S02]  /*1d50*/  IADD3 R2, R17, 0x1, RZ ;  /* 0x0000000111027810 */ /* 0x000fe40007ffe0ff */
[----:B------:R-:W-:Y:S01]  /*1d60*/  ISETP.GE.U32.AND.EX P0, PT, R13, R3, PT, P0 ;  /* 0x000000030d00720c */ /* 0x000fe20003f06100 */
[----:B------:R-:W-:Y:S01]  /*1d70*/  HFMA2.MMA R3, -RZ, RZ, 0, 0 ;  /* 0x00000000ff037435 */ /* 0x000fe200000001ff */
[----:B------:R-:W-:Y:S02]  /*1d80*/  ISETP.GE.AND P1, PT, R9, RZ, PT ;  /* 0x000000ff0900720c */ /* 0x000fe40003f26270 */
[----:B------:R-:W-:-:S02]  /*1d90*/  SEL R2, R2, R17, P0 ;  /* 0x0000001102027207 */ /* 0x000fc40000000000 */
[----:B------:R-:W-:-:S03]  /*1da0*/  ISETP.NE.U32.AND P0, PT, R7, RZ, PT ;  /* 0x000000ff0700720c */ /* 0x000fc60003f05070 */
[----:B------:R-:W-:Y:S01]  /*1db0*/  IMAD.MOV R7, RZ, RZ, -R2 ;  /* 0x000000ffff077224 */ /* 0x000fe200078e0a02 */
[----:B------:R-:W-:-:S04]  /*1dc0*/  ISETP.NE.AND.EX P0, PT, R6, RZ, PT, P0 ;  /* 0x000000ff0600720c */ /* 0x000fc80003f05300 */
[----:B------:R-:W-:Y:S02]  /*1dd0*/  SEL R7, R7, R2, !P1 ;  /* 0x0000000207077207 */ /* 0x000fe40004800000 */
[----:B------:R-:W-:Y:S02]  /*1de0*/  MOV R2, R0 ;  /* 0x0000000000027202 */ /* 0x000fe40000000f00 */
[----:B------:R-:W-:Y:S02]  /*1df0*/  SEL R7, R7, 0xffffffff, P0 ;  /* 0xffffffff07077807 */ /* 0x000fe40000000000 */
[----:B------:R-:W-:Y:S05]  /*1e00*/  RET.REL.NODEC R2 `(_ZN4vllm15rms_norm_kernelIN3c108BFloat16ELi2ELi4EEEvPT_PKS3_lllllS6_fii) ;  /* 0xffffffe0027c7950 */ /* 0x000fea0003c3ffff */
.L_x_122:
        /* <DEDUP_REMOVED lines=15> */
.L_x_1312:


//--------------------- .text._ZN4vllm15rms_norm_kernelIN3c108BFloat16ELi4ELi4EEEvPT_PKS3_lllllS6_fii --------------------------
	.section	.text._ZN4vllm15rms_norm_kernelIN3c108BFloat16ELi4ELi4EEEvPT_PKS3_lllllS6_fii,"ax",@progbits
	.align	128
        .global         _ZN4vllm15rms_norm_kernelIN3c108BFloat16ELi4ELi4EEEvPT_PKS3_lllllS6_fii
        .type           _ZN4vllm15rms_norm_kernelIN3c108BFloat16ELi4ELi4EEEvPT_PKS3_lllllS6_fii,@function
        .size           _ZN4vllm15rms_norm_kernelIN3c108BFloat16ELi4ELi4EEEvPT_PKS3_lllllS6_fii,(.L_x_1313 - _ZN4vllm15rms_norm_kernelIN3c108BFloat16ELi4ELi4EEEvPT_PKS3_lllllS6_fii)
        .other          _ZN4vllm15rms_norm_kernelIN3c108BFloat16ELi4ELi4EEEvPT_PKS3_lllllS6_fii,@"STO_CUDA_ENTRY STV_DEFAULT"
_ZN4vllm15rms_norm_kernelIN3c108BFloat16ELi4ELi4EEEvPT_PKS3_lllllS6_fii:
.text._ZN4vllm15rms_norm_kernelIN3c108BFloat16ELi4ELi4EEEvPT_PKS3_lllllS6_fii:
        /* <DEDUP_REMOVED lines=14> */
[----:B------:R-:W-:Y:S05]  /*00e0*/  CALL.REL.NOINC `($__internal_2_$__cuda_sm20_div_s64) ;  /* 0x0000001800887944 */ /* 0x000fea0003c00000 */
[----:B------:R-:W-:Y:S01]  /*00f0*/  IADD3 R3, -R7, RZ, RZ ;  /* 0x000000ff07037210 */ /* 0x000fe20007ffe1ff */
[----:B------:R-:W-:-:S04]  /*0100*/  IMAD.MOV.U32 R5, RZ, RZ, R7 ;  /* 0x000000ffff057224 */ /* 0x000fc800078e0007 */
[----:B------:R-:W-:Y:S01]  /*0110*/  IMAD R4, R4, R3, UR4 ;  /* 0x0000000404047e24 */ /* 0x000fe2000f8e0203 */
[----:B------:R-:W-:Y:S06]  /*0120*/  BRA `(.L_x_124) ;  /* 0x0000000000507947 */ /* 0x000fec0003800000 */
.L_x_123:
        /* <DEDUP_REMOVED lines=20> */
.L_x_124:
        /* <DEDUP_REMOVED lines=9> */
[----:B01----:R-:W-:Y:S05]  /*0300*/  CALL.REL.NOINC `($__internal_2_$__cuda_sm20_div_s64) ;  /* 0x0000001800007944 */ /* 0x003fea0003c00000 */
[----:B------:R-:W-:Y:S01]  /*0310*/  IMAD.MOV R9, RZ, RZ, -R7 ;  /* 0x000000ffff097224 */ /* 0x000fe200078e0a07 */
[----:B------:R-:W-:-:S03]  /*0320*/  ULDC UR4, c[0x0][0x238] ;  /* 0x00008e0000047ab9 */ /* 0x000fc60000000800 */
[----:B------:R-:W-:Y:S01]  /*0330*/  IMAD R9, R9, UR4, R4 ;  /* 0x0000000409097c24 */ /* 0x000fe2000f8e0204 */
[----:B------:R-:W-:Y:S06]  /*0340*/  BRA `(.L_x_126) ;  /* 0x0000000000547947 */ /* 0x000fec0003800000 */
.L_x_125:
        /* <DEDUP_REMOVED lines=21> */
.L_x_126:
        /* <DEDUP_REMOVED lines=26> */
[----:B------:R-:W-:Y:S02]  /*0640*/  ISETP.NE.AND P2, PT, R6, RZ, PT ;  /* 0x000000ff0600720c */ /* 0x000fe40003f45270 */
[----:B------:R-:W-:-:S04]  /*0650*/  IADD3 R5, R5, R7, RZ ;  /* 0x0000000705057210 */ /* 0x000fc80007ffe0ff */
[----:B------:R-:W-:-:S05]  /*0660*/  SHF.L.U64.HI R4, R4, 0x1, R5 ;  /* 0x0000000104047819 */ /* 0x000fca0000010205 */
[----:B------:R-:W-:Y:S02]  /*0670*/  IMAD.X R23, R4, 0x1, R23, P1 ;  /* 0x0000000104177824 */ /* 0x000fe400008e0617 */
[----:B--2---:R-:W-:Y:S05]  /*0680*/  @!P0 BRA !P2, `(.L_x_128) ;  /* 0x0000000000e48947 */ /* 0x004fea0005000000 */
[----:B------:R-:W-:Y:S01]  /*0690*/  IADD3 R5, -R22, RZ, RZ ;  /* 0x000000ff16057210 */ /* 0x000fe20007ffe1ff */
[----:B------:R-:W-:Y:S03]  /*06a0*/  BSSY B1, `(.L_x_129) ;  /* 0x0000017000017945 */ /* 0x000fe60003800000 */
[----:B------:R-:W-:-:S04]  /*06b0*/  LOP3.LUT R5, R5, 0x6, RZ, 0xc0, !PT ;  /* 0x0000000605057812 */ /* 0x000fc800078ec0ff */
[----:B------:R-:W-:-:S04]  /*06c0*/  SHF.R.U64 R5, R5, 0x1, RZ ;  /* 0x0000000105057819 */ /* 0x000fc800000012ff */
[----:B------:R-:W-:-:S04]  /*06d0*/  VIMNMX R12, R5, R0, PT ;  /* 0x00000000050c7248 */ /* 0x000fc80003fe0100 */
[----:B------:R-:W-:Y:S01]  /*06e0*/  ISETP.GE.AND P0, PT, R3, R12, PT ;  /* 0x0000000c0300720c */ /* 0x000fe20003f06270 */
[----:B------:R-:W-:-:S05]  /*06f0*/  IMAD.IADD R5, R0, 0x1, -R12 ;  /* 0x0000000100057824 */ /* 0x000fca00078e0a0c */
[----:B------:R-:W-:-:S04]  /*0700*/  SHF.R.S32.HI R4, RZ, 0x1f, R5 ;  /* 0x0000001fff047819 */ /* 0x000fc80000011405 */
[----:B------:R-:W-:-:S04]  /*0710*/  LEA.HI R4, R4, R5, RZ, 0x2 ;  /* 0x0000000504047211 */ /* 0x000fc800078f10ff */
[----:B------:R-:W-:Y:S01]  /*0720*/  SHF.R.S32.HI R8, RZ, 0x2, R4 ;  /* 0x00000002ff087819 */ /* 0x000fe20000011404 */
[----:B------:R-:W-:-:S03]  /*0730*/  IMAD.MOV.U32 R4, RZ, RZ, RZ ;  /* 0x000000ffff047224 */ /* 0x000fc600078e00ff */
[----:B------:R-:W-:Y:S02]  /*0740*/  LEA R10, R8, R3, 0x2 ;  /* 0x00000003080a7211 */ /* 0x000fe400078e10ff */
[----:B------:R-:W-:Y:S02]  /*0750*/  ISETP.GE.AND P1, PT, R3, R8, PT ;  /* 0x000000080300720c */ /* 0x000fe40003f26270 */
[----:B------:R-:W-:Y:S01]  /*0760*/  ISETP.GE.AND P2, PT, R10, R5, PT ;  /* 0x000000050a00720c */ /* 0x000fe20003f46270 */
[----:B------:R-:W-:-:S12]  /*0770*/  @P0 BRA `(.L_x_130) ;  /* 0x0000000000240947 */ /* 0x000fd80003800000 */
[----:B------:R-:W-:Y:S01]  /*0780*/  MOV R4, RZ ;  /* 0x000000ff00047202 */ /* 0x000fe20000000f00 */
[----:B------:R-:W-:-:S07]  /*0790*/  IMAD.MOV.U32 R9, RZ, RZ, R3 ;  /* 0x000000ffff097224 */ /* 0x000fce00078e0003 */
.L_x_131:
[----:B------:R-:W-:-:S06]  /*07a0*/  IMAD.WIDE R6, R9, 0x2, R22 ;  /* 0x0000000209067825 */ /* 0x000fcc00078e0216 */
[----:B------:R-:W2:Y:S01]  /*07b0*/  LDG.E.U16 R6, desc[UR6][R6.64] ;  /* 0x0000000606067981 */ /* 0x000ea2000c1e1500 */
[----:B0-----:R-:W-:-:S04]  /*07c0*/  IADD3 R9, R2, R9, RZ ;  /* 0x0000000902097210 */ /* 0x001fc80007ffe0ff */
[----:B------:R-:W-:Y:S01]  /*07d0*/  ISETP.GE.AND P0, PT, R9, R12, PT ;  /* 0x0000000c0900720c */ /* 0x000fe20003f06270 */
[----:B--2---:R-:W-:-:S04]  /*07e0*/  IMAD.U32 R11, R6, 0x10000, RZ ;  /* 0x00010000060b7824 */ /* 0x004fc800078e00ff */
[----:B------:R-:W-:-:S08]  /*07f0*/  FFMA.FTZ R4, R11, R11, R4 ;  /* 0x0000000b0b047223 */ /* 0x000fd00000010004 */
[----:B------:R-:W-:Y:S05]  /*0800*/  @!P0 BRA `(.L_x_131) ;  /* 0xfffffffc00e48947 */ /* 0x000fea000383ffff */
.L_x_130:
[----:B------:R-:W-:Y:S05]  /*0810*/  BSYNC B1 ;  /* 0x0000000000017941 */ /* 0x000fea0003800000 */
.L_x_129:
[----:B------:R-:W-:Y:S01]  /*0820*/  BSSY B1, `(.L_x_132) ;  /* 0x0000014000017945 */ /* 0x000fe20003800000 */
[----:B------:R-:W-:-:S03]  /*0830*/  IMAD.WIDE R6, R12, 0x2, R22 ;  /* 0x000000020c067825 */ /* 0x000fc600078e0216 */
[----:B------:R-:W-:Y:S05]  /*0840*/  @P1 BRA `(.L_x_133) ;  /* 0x0000000000441947 */ /* 0x000fea0003800000 */
[----:B------:R-:W-:-:S07]  /*0850*/  MOV R9, R3 ;  /* 0x0000000300097202 */ /* 0x000fce0000000f00 */
.L_x_134:
[----:B------:R-:W-:-:S05]  /*0860*/  IMAD.WIDE R12, R9, 0x8, R6 ;  /* 0x00000008090c7825 */ /* 0x000fca00078e0206 */
[----:B------:R-:W2:Y:S04]  /*0870*/  LDG.E.U16 R11, desc[UR6][R12.64] ;  /* 0x000000060c0b7981 */ /* 0x000ea8000c1e1500 */
[----:B------:R-:W3:Y:S04]  /*0880*/  LDG.E.U16 R14, desc[UR6][R12.64+0x2] ;  /* 0x000002060c0e7981 */ /* 0x000ee8000c1e1500 */
[----:B------:R-:W4:Y:S04]  /*0890*/  LDG.E.U16 R16, desc[UR6][R12.64+0x4] ;  /* 0x000004060c107981 */ /* 0x000f28000c1e1500 */
[----:B------:R-:W5:Y:S01]  /*08a0*/  LDG.E.U16 R17, desc[UR6][R12.64+0x6] ;  /* 0x000006060c117981 */ /* 0x000f62000c1e1500 */
[----:B0-----:R-:W-:-:S05]  /*08b0*/  IMAD.IADD R9, R2, 0x1, R9 ;  /* 0x0000000102097824 */ /* 0x001fca00078e0209 */
[----:B------:R-:W-:Y:S01]  /*08c0*/  ISETP.GE.AND P0, PT, R9, R8, PT ;  /* 0x000000080900720c */ /* 0x000fe20003f06270 */
[----:B--2---:R-:W-:Y:S01]  /*08d0*/  IMAD.U32 R11, R11, 0x10000, RZ ;  /* 0x000100000b0b7824 */ /* 0x004fe200078e00ff */
[----:B---3--:R-:W-:-:S03]  /*08e0*/  SHF.L.U32 R15, R14, 0x10, RZ ;  /* 0x000000100e0f7819 */ /* 0x008fc600000006ff */
[----:B------:R-:W-:Y:S01]  /*08f0*/  FFMA.FTZ R4, R11, R11, R4 ;  /* 0x0000000b0b047223 */ /* 0x000fe20000010004 */
[----:B----4-:R-:W-:-:S03]  /*0900*/  SHF.L.U32 R11, R16, 0x10, RZ ;  /* 0x00000010100b7819 */ /* 0x010fc600000006ff */
[----:B------:R-:W-:Y:S01]  /*0910*/  FFMA.FTZ R4, R15, R15, R4 ;  /* 0x0000000f0f047223 */ /* 0x000fe20000010004 */
[----:B-----5:R-:W-:-:S03]  /*0920*/  IMAD.U32 R17, R17, 0x10000, RZ ;  /* 0x0001000011117824 */ /* 0x020fc600078e00ff */
[----:B------:R-:W-:-:S04]  /*0930*/  FFMA.FTZ R4, R11, R11, R4 ;  /* 0x0000000b0b047223 */ /* 0x000fc80000010004 */
[----:B------:R-:W-:Y:S01]  /*0940*/  FFMA.FTZ R4, R17, R17, R4 ;  /* 0x0000001111047223 */ /* 0x000fe20000010004 */
[----:B------:R-:W-:Y:S06]  /*0950*/  @!P0 BRA `(.L_x_134) ;  /* 0xfffffffc00c08947 */ /* 0x000fec000383ffff */
.L_x_133:
[----:B------:R-:W-:Y:S05]  /*0960*/  BSYNC B1 ;  /* 0x0000000000017941 */ /* 0x000fea0003800000 */
.L_x_132:
[----:B------:R-:W-:Y:S04]  /*0970*/  BSSY B1, `(.L_x_135) ;  /* 0x0000009000017945 */ /* 0x000fe80003800000 */
[----:B------:R-:W-:Y:S05]  /*0980*/  @P2 BRA `(.L_x_136) ;  /* 0x00000000001c2947 */ /* 0x000fea0003800000 */
.L_x_137:
[----:B------:R-:W-:-:S06]  /*0990*/  IMAD.WIDE R8, R10, 0x2, R6 ;  /* 0x000000020a087825 */ /* 0x000fcc00078e0206 */
[----:B------:R-:W2:Y:S01]  /*09a0*/  LDG.E.U16 R8, desc[UR6][R8.64] ;  /* 0x0000000608087981 */ /* 0x000ea2000c1e1500 */
[----:B0-----:R-:W-:-:S04]  /*09b0*/  IADD3 R10, R2, R10, RZ ;  /* 0x0000000a020a7210 */ /* 0x001fc80007ffe0ff */
[----:B------:R-:W-:Y:S01]  /*09c0*/  ISETP.GE.AND P0, PT, R10, R5, PT ;  /* 0x000000050a00720c */ /* 0x000fe20003f06270 */
[----:B--2---:R-:W-:-:S04]  /*09d0*/  IMAD.U32 R11, R8, 0x10000, RZ ;  /* 0x00010000080b7824 */ /* 0x004fc800078e00ff */
[----:B------:R-:W-:-:S08]  /*09e0*/  FFMA.FTZ R4, R11, R11, R4 ;  /* 0x0000000b0b047223 */ /* 0x000fd00000010004 */
[----:B------:R-:W-:Y:S05]  /*09f0*/  @!P0 BRA `(.L_x_137) ;  /* 0xfffffffc00e48947 */ /* 0x000fea000383ffff */
.L_x_136:
[----:B------:R-:W-:Y:S05]  /*0a00*/  BSYNC B1 ;  /* 0x0000000000017941 */ /* 0x000fea0003800000 */
.L_x_135:
[----:B------:R-:W-:Y:S05]  /*0a10*/  BRA `(.L_x_138) ;  /* 0x00000000005c7947 */ /* 0x000fea0003800000 */
.L_x_128:
[----:B------:R-:W-:Y:S01]  /*0a20*/  SHF.R.S32.HI R5, RZ, 0x1f, R0 ;  /* 0x0000001fff057819 */ /* 0x000fe20000011400 */
[----:B------:R-:W-:-:S03]  /*0a30*/  HFMA2.MMA R4, -RZ, RZ, 0, 0 ;  /* 0x00000000ff047435 */ /* 0x000fc600000001ff */
[----:B------:R-:W-:-:S04]  /*0a40*/  LEA.HI R5, R5, R0, RZ, 0x2 ;  /* 0x0000000005057211 */ /* 0x000fc800078f10ff */
[----:B------:R-:W-:-:S04]  /*0a50*/  SHF.R.S32.HI R8, RZ, 0x2, R5 ;  /* 0x00000002ff087819 */ /* 0x000fc80000011405 */
[----:B------:R-:W-:-:S13]  /*0a60*/  ISETP.GE.AND P0, PT, R3, R8, PT ;  /* 0x000000080300720c */ /* 0x000fda0003f06270 */
[----:B------:R-:W-:Y:S05]  /*0a70*/  @P0 BRA `(.L_x_138) ;  /* 0x0000000000440947 */ /* 0x000fea0003800000 */
[----:B------:R-:W-:Y:S01]  /*0a80*/  IMAD.MOV.U32 R4, RZ, RZ, RZ ;  /* 0x000000ffff047224 */ /* 0x000fe200078e00ff */
[----:B------:R-:W-:-:S07]  /*0a90*/  MOV R5, R3 ;  /* 0x0000000300057202 */ /* 0x000fce0000000f00 */
.L_x_139:
[----:B------:R-:W-:-:S06]  /*0aa0*/  IMAD.WIDE R6, R5, 0x8, R22 ;  /* 0x0000000805067825 */ /* 0x000fcc00078e0216 */
[----:B------:R-:W2:Y:S01]  /*0ab0*/  LDG.E.64 R6, desc[UR6][R6.64] ;  /* 0x0000000606067981 */ /* 0x000ea2000c1e1b00 */
[----:B0-----:R-:W-:-:S04]  /*0ac0*/  IADD3 R5, R2, R5, RZ ;  /* 0x0000000502057210 */ /* 0x001fc80007ffe0ff */
[----:B------:R-:W-:Y:S02]  /*0ad0*/  ISETP.GE.AND P0, PT, R5, R8, PT ;  /* 0x000000080500720c */ /* 0x000fe40003f06270 */
[C---:B--2---:R-:W-:Y:S01]  /*0ae0*/  PRMT R9, R6.reuse, 0x7632, R9 ;  /* 0x0000763206097816 */ /* 0x044fe20000000009 */
[----:B------:R-:W-:Y:S02]  /*0af0*/  IMAD.U32 R11, R6, 0x10000, RZ ;  /* 0x00010000060b7824 */ /* 0x000fe400078e00ff */
[----:B------:R-:W-:Y:S01]  /*0b00*/  IMAD.U32 R12, R7, 0x10000, RZ ;  /* 0x00010000070c7824 */ /* 0x000fe200078e00ff */
[----:B------:R-:W-:Y:S01]  /*0b10*/  SHF.L.U32 R10, R9, 0x10, RZ ;  /* 0x00000010090a7819 */ /* 0x000fe200000006ff */
[--C-:B------:R-:W-:Y:S01]  /*0b20*/  FFMA.FTZ R11, R11, R11, R4.reuse ;  /* 0x0000000b0b0b7223 */ /* 0x100fe20000010004 */
[----:B------:R-:W-:-:S03]  /*0b30*/  PRMT R4, R7, 0x7632, R4 ;  /* 0x0000763207047816 */ /* 0x000fc60000000004 */
[----:B------:R-:W-:Y:S01]  /*0b40*/  FFMA.FTZ R11, R10, R10, R11 ;  /* 0x0000000a0a0b7223 */ /* 0x000fe2000001000b */
[----:B------:R-:W-:-:S03]  /*0b50*/  SHF.L.U32 R4, R4, 0x10, RZ ;  /* 0x0000001004047819 */ /* 0x000fc600000006ff */
[----:B------:R-:W-:-:S04]  /*0b60*/  FFMA.FTZ R11, R12, R12, R11 ;  /* 0x0000000c0c0b7223 */ /* 0x000fc8000001000b */
[----:B------:R-:W-:Y:S01]  /*0b70*/  FFMA.FTZ R4, R4, R4, R11 ;  /* 0x0000000404047223 */ /* 0x000fe2000001000b */
[----:B------:R-:W-:Y:S06]  /*0b80*/  @!P0 BRA `(.L_x_139) ;  /* 0xfffffffc00c48947 */ /* 0x000fec000383ffff */
.L_x_138:
[----:B------:R-:W-:Y:S05]  /*0b90*/  BSYNC B0 ;  /* 0x0000000000007941 */ /* 0x000fea0003800000 */
.L_x_127:
        /* <DEDUP_REMOVED lines=109> */
.L_x_141:
        /* <DEDUP_REMOVED lines=23> */
.L_x_144:
[----:B------:R-:W-:Y:S05]  /*13e0*/  BSYNC B1 ;  /* 0x0000000000017941 */ /* 0x000fea0003800000 */
.L_x_143:
        /* <DEDUP_REMOVED lines=46> */
.L_x_142:
[----:B------:R-:W-:Y:S05]  /*16d0*/  BSYNC B0 ;  /* 0x0000000000007941 */ /* 0x000fea0003800000 */
.L_x_140:
[----:B------:R-:W-:Y:S01]  /*16e0*/  SHF.R.S32.HI R5, RZ, 0x1f, R0 ;  /* 0x0000001fff057819 */ /* 0x000fe20000011400 */
[----:B------:R-:W-:Y:S03]  /*16f0*/  BSSY B0, `(.L_x_145) ;  /* 0x000000e000007945 */ /* 0x000fe60003800000 */
[----:B------:R-:W-:-:S04]  /*1700*/  LEA.HI R5, R5, R0, RZ, 0x2 ;  /* 0x0000000005057211 */ /* 0x000fc800078f10ff */
[----:B------:R-:W-:-:S04]  /*1710*/  SHF.R.S32.HI R8, RZ, 0x2, R5 ;  /* 0x00000002ff087819 */ /* 0x000fc80000011405 */
[----:B------:R-:W-:Y:S01]  /*1720*/  ISETP.GE.AND P1, PT, R3, R8, PT ;  /* 0x000000080300720c */ /* 0x000fe20003f26270 */
[----:B------:R-:W-:-:S12]  /*1730*/  @P0 BRA `(.L_x_146) ;  /* 0x0000000000240947 */ /* 0x000fd80003800000 */
[----:B01----:R-:W-:Y:S01]  /*1740*/  I2FP.F32.S32 R4, R0 ;  /* 0x0000000000047245 */ /* 0x003fe20000201400 */
        /* <DEDUP_REMOVED lines=8> */
.L_x_146:
[----:B------:R-:W-:Y:S05]  /*17d0*/  BSYNC B0 ;  /* 0x0000000000007941 */ /* 0x000fea0003800000 */
.L_x_145:
[----:B------:R-:W-:Y:S06]  /*17e0*/  BAR.SYNC.DEFER_BLOCKING 0x0 ;  /* 0x0000000000007b1d */ /* 0x000fec0000010000 */
[----:B------:R-:W-:Y:S05]  /*17f0*/  @P1 EXIT ;  /* 0x000000000000194d */ /* 0x000fea0003800000 */
[----:B------:R-:W3:Y:S01]  /*1800*/  S2UR UR5, SR_CgaCtaId ;  /* 0x00000000000579c3 */ /* 0x000ee20000008800 */
[----:B------:R-:W-:-:S07]  /*1810*/  UMOV UR4, 0x400 ;  /* 0x0000040000047882 */ /* 0x000fce0000000000 */
[----:B------:R-:W4:Y:S08]  /*1820*/  LDC.64 R6, c[0x0][0x210] ;  /* 0x00008400ff067b82 */ /* 0x000f300000000a00 */
[----:B01----:R-:W0:Y:S01]  /*1830*/  LDC.64 R4, c[0x0][0x248] ;  /* 0x00009200ff047b82 */ /* 0x003e220000000a00 */
[----:B---3--:R-:W-:-:S09]  /*1840*/  ULEA UR4, UR5, UR4, 0x18 ;  /* 0x0000000405047291 */ /* 0x008fd2000f8ec03f */
[----:B------:R-:W1:Y:S02]  /*1850*/  LDS R9, [UR4] ;  /* 0x00000004ff097984 */ /* 0x000e640008000800 */
[----:B------:R-:W3:Y:S02]  /*1860*/  S2UR UR4, SR_CTAID.X ;  /* 0x00000000000479c3 */ /* 0x000ee40000002500 */
[----:B---3--:R-:W-:-:S04]  /*1870*/  IMAD R11, R0, UR4, RZ ;  /* 0x00000004000b7c24 */ /* 0x008fc8000f8e02ff */
[----:B----4-:R-:W-:-:S07]  /*1880*/  IMAD.WIDE.U32 R6, R11, 0x2, R6 ;  /* 0x000000020b067825 */ /* 0x010fce00078e0006 */
.L_x_147:
[----:B---3--:R-:W-:-:S06]  /*1890*/  IMAD.WIDE R12, R3, 0x8, R22 ;  /* 0x00000008030c7825 */ /* 0x008fcc00078e0216 */
[----:B------:R-:W3:Y:S01]  /*18a0*/  LDG.E.64 R12, desc[UR6][R12.64] ;  /* 0x000000060c0c7981 */ /* 0x000ee2000c1e1b00 */
[----:B0-----:R-:W-:-:S06]  /*18b0*/  IMAD.WIDE R10, R3, 0x8, R4 ;  /* 0x00000008030a7825 */ /* 0x001fcc00078e0204 */
[----:B------:R-:W4:Y:S01]  /*18c0*/  LDG.E.64.CONSTANT R10, desc[UR6][R10.64] ;  /* 0x000000060a0a7981 */ /* 0x000f22000c1e9b00 */
[C---:B---3--:R-:W-:Y:S01]  /*18d0*/  PRMT R14, R12.reuse, 0x7632, R14 ;  /* 0x000076320c0e7816 */ /* 0x048fe2000000000e */
[C---:B------:R-:W-:Y:S01]  /*18e0*/  IMAD.U32 R16, R13.reuse, 0x10000, RZ ;  /* 0x000100000d107824 */ /* 0x040fe200078e00ff */
[----:B------:R-:W-:Y:S02]  /*18f0*/  PRMT R15, R13, 0x7632, R15 ;  /* 0x000076320d0f7816 */ /* 0x000fe4000000000f */
[----:B------:R-:W-:Y:S01]  /*1900*/  SHF.L.U32 R0, R12, 0x10, RZ ;  /* 0x000000100c007819 */ /* 0x000fe200000006ff */
[----:B-1----:R-:W-:Y:S01]  /*1910*/  FMUL.FTZ R16, R9, R16 ;  /* 0x0000001009107220 */ /* 0x002fe20000410000 */
[----:B------:R-:W-:Y:S02]  /*1920*/  SHF.L.U32 R14, R14, 0x10, RZ ;  /* 0x000000100e0e7819 */ /* 0x000fe400000006ff */
[----:B------:R-:W-:Y:S01]  /*1930*/  SHF.L.U32 R12, R15, 0x10, RZ ;  /* 0x000000100f0c7819 */ /* 0x000fe200000006ff */
[----:B------:R-:W-:Y:S01]  /*1940*/  FMUL.FTZ R0, R9, R0 ;  /* 0x0000000009007220 */ /* 0x000fe20000410000 */
[----:B----4-:R-:W-:Y:S01]  /*1950*/  PRMT R13, R11, 0x7632, R13 ;  /* 0x000076320b0d7816 */ /* 0x010fe2000000000d */
[C---:B------:R-:W-:Y:S01]  /*1960*/  FMUL.FTZ R14, R9.reuse, R14 ;  /* 0x0000000e090e7220 */ /* 0x040fe20000410000 */
[----:B------:R-:W0:Y:S01]  /*1970*/  F2F.BF16.F32 R16, R16 ;  /* 0x0000001000107304 */ /* 0x000e220000202000 */
[----:B------:R-:W-:Y:S01]  /*1980*/  FMUL.FTZ R18, R9, R12 ;  /* 0x0000000c09127220 */ /* 0x000fe20000410000 */
[C---:B------:R-:W-:Y:S01]  /*1990*/  PRMT R12, R10.reuse, 0x7632, R12 ;  /* 0x000076320a0c7816 */ /* 0x040fe2000000000c */
[----:B------:R-:W-:Y:S01]  /*19a0*/  IMAD.U32 R15, R10, 0x10000, RZ ;  /* 0x000100000a0f7824 */ /* 0x000fe200078e00ff */
[----:B------:R-:W-:Y:S01]  /*19b0*/  SHF.L.U32 R17, R11, 0x10, RZ ;  /* 0x000000100b117819 */ /* 0x000fe200000006ff */
[----:B------:R-:W-:Y:S01]  /*19c0*/  IMAD.U32 R13, R13, 0x10000, RZ ;  /* 0x000100000d0d7824 */ /* 0x000fe200078e00ff */
[----:B------:R-:W-:-:S02]  /*19d0*/  SHF.L.U32 R11, R12, 0x10, RZ ;  /* 0x000000100c0b7819 */ /* 0x000fc400000006ff */
[----:B------:R-:W1:Y:S01]  /*19e0*/  F2F.BF16.F32 R0, R0 ;  /* 0x0000000000007304 */ /* 0x000e620000202000 */
[----:B0-----:R-:W-:-:S07]  /*19f0*/  IMAD.U32 R16, R16, 0x10000, RZ ;  /* 0x0001000010107824 */ /* 0x001fce00078e00ff */
[----:B------:R-:W0:Y:S01]  /*1a00*/  F2F.BF16.F32 R14, R14 ;  /* 0x0000000e000e7304 */ /* 0x000e220000202000 */
[----:B------:R-:W-:Y:S01]  /*1a10*/  FMUL.FTZ R16, R16, R17 ;  /* 0x0000001110107220 */ /* 0x000fe20000410000 */
[----:B-1----:R-:W-:-:S06]  /*1a20*/  SHF.L.U32 R0, R0, 0x10, RZ ;  /* 0x0000001000007819 */ /* 0x002fcc00000006ff */
[----:B------:R-:W1:Y:S01]  /*1a30*/  F2F.BF16.F32 R18, R18 ;  /* 0x0000001200127304 */ /* 0x000e620000202000 */
[----:B------:R-:W-:Y:S01]  /*1a40*/  FMUL.FTZ R0, R0, R15 ;  /* 0x0000000f00007220 */ /* 0x000fe20000410000 */
[----:B0-----:R-:W-:-:S05]  /*1a50*/  SHF.L.U32 R10, R14, 0x10, RZ ;  /* 0x000000100e0a7819 */ /* 0x001fca00000006ff */
[----:B------:R-:W-:Y:S01]  /*1a60*/  FMUL.FTZ R11, R10, R11 ;  /* 0x0000000b0a0b7220 */ /* 0x000fe20000410000 */
[----:B-1----:R-:W-:-:S05]  /*1a70*/  SHF.L.U32 R12, R18, 0x10, RZ ;  /* 0x00000010120c7819 */ /* 0x002fca00000006ff */
[----:B------:R-:W-:Y:S01]  /*1a80*/  FMUL.FTZ R13, R12, R13 ;  /* 0x0000000d0c0d7220 */ /* 0x000fe20000410000 */
[----:B------:R-:W-:Y:S01]  /*1a90*/  F2FP.BF16.F32.PACK_AB R12, R11, R0 ;  /* 0x000000000b0c723e */ /* 0x000fe200000010ff */
[----:B------:R-:W-:Y:S01]  /*1aa0*/  IMAD.WIDE R10, R3, 0x8, R6 ;  /* 0x00000008030a7825 */ /* 0x000fe200078e0206 */
[----:B------:R-:W-:Y:S02]  /*1ab0*/  IADD3 R3, R2, R3, RZ ;  /* 0x0000000302037210 */ /* 0x000fe40007ffe0ff */
[----:B------:R-:W-:Y:S02]  /*1ac0*/  F2FP.BF16.F32.PACK_AB R13, R13, R16 ;  /* 0x000000100d0d723e */ /* 0x000fe400000010ff */
[----:B------:R-:W-:-:S03]  /*1ad0*/  ISETP.GE.AND P0, PT, R3, R8, PT ;  /* 0x000000080300720c */ /* 0x000fc60003f06270 */
[----:B------:R3:W-:Y:S10]  /*1ae0*/  STG.E.64 desc[UR6][R10.64], R12 ;  /* 0x0000000c0a007986 */ /* 0x0007f4000c101b06 */
[----:B------:R-:W-:Y:S05]  /*1af0*/  @!P0 BRA `(.L_x_147) ;  /* 0xfffffffc00648947 */ /* 0x000fea000383ffff */
[----:B------:R-:W-:Y:S05]  /*1b00*/  EXIT ;  /* 0x000000000000794d */ /* 0x000fea0003800000 */
        .weak           $__internal_2_$__cuda_sm20_div_s64
        .type           $__internal_2_$__cuda_sm20_div_s64,@function
        .size           $__internal_2_$__cuda_sm20_div_s64,(.L_x_1313 - $__internal_2_$__cuda_sm20_div_s64)
$__internal_2_$__cuda_sm20_div_s64:
        /* <DEDUP_REMOVED lines=76> */
[----:B------:R-:W-:Y:S05]  /*1fd0*/  RET.REL.NODEC R2 `(_ZN4vllm15rms_norm_kernelIN3c108BFloat16ELi4ELi4EEEvPT_PKS3_lllllS6_fii) ;  /* 0xffffffe002087950 */ /* 0x000fea0003c3ffff */
.L_x_148:
        /* <DEDUP_REMOVED lines=10> */
.L_x_1313:


//--------------------- .text._ZN4vllm15rms_norm_kernelIN3c108BFloat16ELi8ELi4EEEvPT_PKS3_lllllS6_fii --------------------------
	.section	.text._ZN4vllm15rms_norm_kernelIN3c108BFloat16ELi8ELi4EEEvPT_PKS3_lllllS6_fii,"ax",@progbits
	.align	128
        .global         _ZN4vllm15rms_norm_kernelIN3c108BFloat16ELi8ELi4EEEvPT_PKS3_lllllS6_fii
        .type           _ZN4vllm15rms_norm_kernelIN3c108BFloat16ELi8ELi4EEEvPT_PKS3_lllllS6_fii,@function
        .size           _ZN4vllm15rms_norm_kernelIN3c108BFloat16ELi8ELi4EEEvPT_PKS3_lllllS6_fii,(.L_x_1314 - _ZN4vllm15rms_norm_kernelIN3c108BFloat16ELi8ELi4EEEvPT_PKS3_lllllS6_fii)
        .other          _ZN4vllm15rms_norm_kernelIN3c108BFloat16ELi8ELi4EEEvPT_PKS3_lllllS6_fii,@"STO_CUDA_ENTRY STV_DEFAULT"
_ZN4vllm15rms_norm_kernelIN3c108BFloat16ELi8ELi4EEEvPT_PKS3_lllllS6_fii:
.text._ZN4vllm15rms_norm_kernelIN3c108BFloat16ELi8ELi4EEEvPT_PKS3_lllllS6_fii:
        /* <DEDUP_REMOVED lines=14> */
[----:B------:R-:W-:Y:S05]  /*00e0*/  CALL.REL.NOINC `($__internal_3_$__cuda_sm20_div_s64) ;  /* 0x0000001c00587944 */ /* 0x000fea0003c00000 */
[----:B------:R-:W-:Y:S01]  /*00f0*/  IADD3 R3, -R7, RZ, RZ ;  /* 0x000000ff07037210 */ /* 0x000fe20007ffe1ff */
[----:B------:R-:W-:-:S04]  /*0100*/  IMAD.MOV.U32 R5, RZ, RZ, R7 ;  /* 0x000000ffff057224 */ /* 0x000fc800078e0007 */
[----:B------:R-:W-:Y:S01]  /*0110*/  IMAD R4, R4, R3, UR4 ;  /* 0x0000000404047e24 */ /* 0x000fe2000f8e0203 */
[----:B------:R-:W-:Y:S06]  /*0120*/  BRA `(.L_x_150) ;  /* 0x0000000000507947 */ /* 0x000fec0003800000 */
.L_x_149:
        /* <DEDUP_REMOVED lines=20> */
.L_x_150:
        /* <DEDUP_REMOVED lines=9> */
[----:B01----:R-:W-:Y:S05]  /*0300*/  CALL.REL.NOINC `($__internal_3_$__cuda_sm20_div_s64) ;  /* 0x0000001800d07944 */ /* 0x003fea0003c00000 */
[----:B------:R-:W-:Y:S01]  /*0310*/  IMAD.MOV R9, RZ, RZ, -R7 ;  /* 0x000000ffff097224 */ /* 0x000fe200078e0a07 */
[----:B------:R-:W-:-:S03]  /*0320*/  ULDC UR4, c[0x0][0x238] ;  /* 0x00008e0000047ab9 */ /* 0x000fc60000000800 */
[----:B------:R-:W-:Y:S01]  /*0330*/  IMAD R9, R9, UR4, R4 ;  /* 0x0000000409097c24 */ /* 0x000fe2000f8e0204 */
[----:B------:R-:W-:Y:S06]  /*0340*/  BRA `(.L_x_152) ;  /* 0x0000000000547947 */ /* 0x000fec0003800000 */
.L_x_151:
        /* <DEDUP_REMOVED lines=21> */
.L_x_152:
        /* <DEDUP_REMOVED lines=39> */
[----:B------:R-:W-:-:S04]  /*0710*/  SHF.R.S32.HI R5, RZ, 0x1f, R6 ;  /* 0x0000001fff057819 */ /* 0x000fc80000011406 */
        /* <DEDUP_REMOVED lines=8> */
.L_x_157:
[----:B------:R-:W-:-:S06]  /*07a0*/  IMAD.WIDE R4, R9, 0x2, R22 ;  /* 0x0000000209047825 */ /* 0x000fcc00078e0216 */
[----:B------:R-:W2:Y:S01]  /*07b0*/  LDG.E.U16 R4, desc[UR6][R4.64] ;  /* 0x0000000604047981 */ /* 0x000ea2000c1e1500 */
[----:B0-----:R-:W-:-:S04]  /*07c0*/  IADD3 R9, R2, R9, RZ ;  /* 0x0000000902097210 */ /* 0x001fc80007ffe0ff */
[----:B------:R-:W-:Y:S01]  /*07d0*/  ISETP.GE.AND P0, PT, R9, R10, PT ;  /* 0x0000000a0900720c */ /* 0x000fe20003f06270 */
[----:B--2---:R-:W-:-:S04]  /*07e0*/  IMAD.U32 R11, R4, 0x10000, RZ ;  /* 0x00010000040b7824 */ /* 0x004fc800078e00ff */
[----:B------:R-:W-:-:S08]  /*07f0*/  FFMA.FTZ R8, R11, R11, R8 ;  /* 0x0000000b0b087223 */ /* 0x000fd00000010008 */
[----:B------:R-:W-:Y:S05]  /*0800*/  @!P0 BRA `(.L_x_157) ;  /* 0xfffffffc00e48947 */ /* 0x000fea000383ffff */
.L_x_156:
[----:B------:R-:W-:Y:S05]  /*0810*/  BSYNC B1 ;  /* 0x0000000000017941 */ /* 0x000fea0003800000 */
.L_x_155:
[----:B------:R-:W-:Y:S01]  /*0820*/  BSSY B1, `(.L_x_158) ;  /* 0x0000020000017945 */ /* 0x000fe20003800000 */
[----:B------:R-:W-:-:S03]  /*0830*/  IMAD.WIDE R4, R10, 0x2, R22 ;  /* 0x000000020a047825 */ /* 0x000fc600078e0216 */
[----:B------:R-:W-:Y:S05]  /*0840*/  @P1 BRA `(.L_x_159) ;  /* 0x0000000000741947 */ /* 0x000fea0003800000 */
[----:B------:R-:W-:-:S07]  /*0850*/  MOV R9, R3 ;  /* 0x0000000300097202 */ /* 0x000fce0000000f00 */
.L_x_160:
[----:B------:R-:W-:-:S05]  /*0860*/  IMAD.WIDE R10, R9, 0x10, R4 ;  /* 0x00000010090a7825 */ /* 0x000fca00078e0204 */
[----:B------:R-:W2:Y:S04]  /*0870*/  LDG.E.U16 R16, desc[UR6][R10.64] ;  /* 0x000000060a107981 */ /* 0x000ea8000c1e1500 */
[----:B------:R-:W3:Y:S04]  /*0880*/  LDG.E.U16 R18, desc[UR6][R10.64+0x2] ;  /* 0x000002060a127981 */ /* 0x000ee8000c1e1500 */
[----:B------:R-:W4:Y:S04]  /*0890*/  LDG.E.U16 R20, desc[UR6][R10.64+0x4] ;  /* 0x000004060a147981 */ /* 0x000f28000c1e1500 */
[----:B------:R-:W5:Y:S04]  /*08a0*/  LDG.E.U16 R21, desc[UR6][R10.64+0x6] ;  /* 0x000006060a157981 */ /* 0x000f68000c1e1500 */
[----:B------:R-:W5:Y:S04]  /*08b0*/  LDG.E.U16 R24, desc[UR6][R10.64+0x8] ;  /* 0x000008060a187981 */ /* 0x000f68000c1e1500 */
[----:B------:R-:W5:Y:S04]  /*08c0*/  LDG.E.U16 R13, desc[UR6][R10.64+0xa] ;  /* 0x00000a060a0d7981 */ /* 0x000f68000c1e1500 */
[----:B------:R-:W5:Y:S04]  /*08d0*/  LDG.E.U16 R14, desc[UR6][R10.64+0xc] ;  /* 0x00000c060a0e7981 */ /* 0x000f68000c1e1500 */
[----:B------:R1:W5:Y:S01]  /*08e0*/  LDG.E.U16 R15, desc[UR6][R10.64+0xe] ;  /* 0x00000e060a0f7981 */ /* 0x000362000c1e1500 */
[----:B0-----:R-:W-:-:S05]  /*08f0*/  IMAD.IADD R9, R2, 0x1, R9 ;  /* 0x0000000102097824 */ /* 0x001fca00078e0209 */
[----:B------:R-:W-:Y:S01]  /*0900*/  ISETP.GE.AND P0, PT, R9, R12, PT ;  /* 0x0000000c0900720c */ /* 0x000fe20003f06270 */
[----:B--2---:R-:W-:Y:S01]  /*0910*/  IMAD.U32 R17, R16, 0x10000, RZ ;  /* 0x0001000010117824 */ /* 0x004fe200078e00ff */
[----:B---3--:R-:W-:-:S03]  /*0920*/  SHF.L.U32 R19, R18, 0x10, RZ ;  /* 0x0000001012137819 */ /* 0x008fc600000006ff */
[----:B------:R-:W-:Y:S01]  /*0930*/  FFMA.FTZ R8, R17, R17, R8 ;  /* 0x0000001111087223 */ /* 0x000fe20000010008 */
[----:B----4-:R-:W-:-:S03]  /*0940*/  IMAD.U32 R17, R20, 0x10000, RZ ;  /* 0x0001000014117824 */ /* 0x010fc600078e00ff */
[----:B------:R-:W-:Y:S01]  /*0950*/  FFMA.FTZ R8, R19, R19, R8 ;  /* 0x0000001313087223 */ /* 0x000fe20000010008 */
[----:B-----5:R-:W-:-:S03]  /*0960*/  SHF.L.U32 R21, R21, 0x10, RZ ;  /* 0x0000001015157819 */ /* 0x020fc600000006ff */
[----:B------:R-:W-:Y:S01]  /*0970*/  FFMA.FTZ R8, R17, R17, R8 ;  /* 0x0000001111087223 */ /* 0x000fe20000010008 */
[----:B------:R-:W-:-:S03]  /*0980*/  IMAD.U32 R17, R24, 0x10000, RZ ;  /* 0x0001000018117824 */ /* 0x000fc600078e00ff */
[----:B------:R-:W-:Y:S01]  /*0990*/  FFMA.FTZ R8, R21, R21, R8 ;  /* 0x0000001515087223 */ /* 0x000fe20000010008 */
[----:B------:R-:W-:-:S03]  /*09a0*/  SHF.L.U32 R13, R13, 0x10, RZ ;  /* 0x000000100d0d7819 */ /* 0x000fc600000006ff */
[----:B------:R-:W-:Y:S01]  /*09b0*/  FFMA.FTZ R8, R17, R17, R8 ;  /* 0x0000001111087223 */ /* 0x000fe20000010008 */
[----:B-1----:R-:W-:-:S03]  /*09c0*/  SHF.L.U32 R11, R14, 0x10, RZ ;  /* 0x000000100e0b7819 */ /* 0x002fc600000006ff */
[----:B------:R-:W-:Y:S01]  /*09d0*/  FFMA.FTZ R8, R13, R13, R8 ;  /* 0x0000000d0d087223 */ /* 0x000fe20000010008 */
[----:B------:R-:W-:-:S03]  /*09e0*/  SHF.L.U32 R15, R15, 0x10, RZ ;  /* 0x000000100f0f7819 */ /* 0x000fc600000006ff */
[----:B------:R-:W-:-:S04]  /*09f0*/  FFMA.FTZ R8, R11, R11, R8 ;  /* 0x0000000b0b087223 */ /* 0x000fc80000010008 */
[----:B------:R-:W-:Y:S01]  /*0a00*/  FFMA.FTZ R8, R15, R15, R8 ;  /* 0x0000000f0f087223 */ /* 0x000fe20000010008 */
[----:B------:R-:W-:Y:S06]  /*0a10*/  @!P0 BRA `(.L_x_160) ;  /* 0xfffffffc00908947 */ /* 0x000fec000383ffff */
.L_x_159:
[----:B------:R-:W-:Y:S05]  /*0a20*/  BSYNC B1 ;  /* 0x0000000000017941 */ /* 0x000fea0003800000 */
.L_x_158:
[----:B------:R-:W-:Y:S04]  /*0a30*/  BSSY B1, `(.L_x_161) ;  /* 0x0000009000017945 */ /* 0x000fe80003800000 */
[----:B------:R-:W-:Y:S05]  /*0a40*/  @P2 BRA `(.L_x_162) ;  /* 0x00000000001c2947 */ /* 0x000fea0003800000 */
.L_x_163:
[----:B------:R-:W-:-:S06]  /*0a50*/  IMAD.WIDE R10, R7, 0x2, R4 ;  /* 0x00000002070a7825 */ /* 0x000fcc00078e0204 */
[----:B------:R-:W2:Y:S01]  /*0a60*/  LDG.E.U16 R10, desc[UR6][R10.64] ;  /* 0x000000060a0a7981 */ /* 0x000ea2000c1e1500 */
[----:B0-----:R-:W-:-:S05]  /*0a70*/  IMAD.IADD R7, R2, 0x1, R7 ;  /* 0x0000000102077824 */ /* 0x001fca00078e0207 */
[----:B------:R-:W-:Y:S02]  /*0a80*/  ISETP.GE.AND P0, PT, R7, R6, PT ;  /* 0x000000060700720c */ /* 0x000fe40003f06270 */
[----:B--2---:R-:W-:-:S05]  /*0a90*/  SHF.L.U32 R9, R10, 0x10, RZ ;  /* 0x000000100a097819 */ /* 0x004fca00000006ff */
[----:B------:R-:W-:-:S06]  /*0aa0*/  FFMA.FTZ R8, R9, R9, R8 ;  /* 0x0000000909087223 */ /* 0x000fcc0000010008 */
[----:B------:R-:W-:Y:S05]  /*0ab0*/  @!P0 BRA `(.L_x_163) ;  /* 0xfffffffc00e48947 */ /* 0x000fea000383ffff */
.L_x_162:
[----:B------:R-:W-:Y:S05]  /*0ac0*/  BSYNC B1 ;  /* 0x0000000000017941 */ /* 0x000fea0003800000 */
.L_x_161:
[----:B------:R-:W-:Y:S05]  /*0ad0*/  BRA `(.L_x_164) ;  /* 0x0000000000847947 */ /* 0x000fea0003800000 */
.L_x_154:
        /* <DEDUP_REMOVED lines=8> */
.L_x_165:
[----:B------:R-:W-:-:S06]  /*0b60*/  IMAD.WIDE R4, R9, 0x10, R22 ;  /* 0x0000001009047825 */ /* 0x000fcc00078e0216 */
[----:B------:R-:W2:Y:S01]  /*0b70*/  LDG.E.128 R4, desc[UR6][R4.64] ;  /* 0x0000000604047981 */ /* 0x000ea2000c1e1d00 */
[----:B0-----:R-:W-:-:S04]  /*0b80*/  IADD3 R9, R2, R9, RZ ;  /* 0x0000000902097210 */ /* 0x001fc80007ffe0ff */
[----:B------:R-:W-:Y:S02]  /*0b90*/  ISETP.GE.AND P0, PT, R9, R10, PT ;  /* 0x0000000a0900720c */ /* 0x000fe40003f06270 */
[C---:B--2---:R-:W-:Y:S02]  /*0ba0*/  PRMT R11, R4.reuse, 0x7632, R11 ;  /* 0x00007632040b7816 */ /* 0x044fe4000000000b */
[----:B------:R-:W-:Y:S02]  /*0bb0*/  SHF.L.U32 R13, R4, 0x10, RZ ;  /* 0x00000010040d7819 */ /* 0x000fe400000006ff */
[----:B------:R-:W-:Y:S01]  /*0bc0*/  SHF.L.U32 R14, R5, 0x10, RZ ;  /* 0x00000010050e7819 */ /* 0x000fe200000006ff */
[----:B------:R-:W-:Y:S01]  /*0bd0*/  IMAD.U32 R12, R11, 0x10000, RZ ;  /* 0x000100000b0c7824 */ /* 0x000fe200078e00ff */
[----:B------:R-:W-:Y:S01]  /*0be0*/  PRMT R4, R7, 0x7632, R4 ;  /* 0x0000763207047816 */ /* 0x000fe20000000004 */
[--C-:B------:R-:W-:Y:S01]  /*0bf0*/  FFMA.FTZ R13, R13, R13, R8.reuse ;  /* 0x0000000d0d0d7223 */ /* 0x100fe20000010008 */
[----:B------:R-:W-:-:S02]  /*0c00*/  PRMT R8, R5, 0x7632, R8 ;  /* 0x0000763205087816 */ /* 0x000fc40000000008 */
[----:B------:R-:W-:Y:S01]  /*0c10*/  SHF.L.U32 R4, R4, 0x10, RZ ;  /* 0x0000001004047819 */ /* 0x000fe200000006ff */
[----:B------:R-:W-:Y:S01]  /*0c20*/  FFMA.FTZ R13, R12, R12, R13 ;  /* 0x0000000c0c0d7223 */ /* 0x000fe2000001000d */
[----:B------:R-:W-:Y:S02]  /*0c30*/  SHF.L.U32 R12, R8, 0x10, RZ ;  /* 0x00000010080c7819 */ /* 0x000fe400000006ff */
[----:B------:R-:W-:Y:S01]  /*0c40*/  PRMT R8, R6, 0x7632, R8 ;  /* 0x0000763206087816 */ /* 0x000fe20000000008 */
[----:B------:R-:W-:Y:S01]  /*0c50*/  FFMA.FTZ R13, R14, R14, R13 ;  /* 0x0000000e0e0d7223 */ /* 0x000fe2000001000d */
[----:B------:R-:W-:Y:S02]  /*0c60*/  IMAD.U32 R6, R6, 0x10000, RZ ;  /* 0x0001000006067824 */ /* 0x000fe400078e00ff */
[----:B------:R-:W-:Y:S01]  /*0c70*/  SHF.L.U32 R8, R8, 0x10, RZ ;  /* 0x0000001008087819 */ /* 0x000fe200000006ff */
[----:B------:R-:W-:-:S04]  /*0c80*/  FFMA.FTZ R13, R12, R12, R13 ;  /* 0x0000000c0c0d7223 */ /* 0x000fc8000001000d */
[----:B------:R-:W-:Y:S01]  /*0c90*/  FFMA.FTZ R13, R6, R6, R13 ;  /* 0x00000006060d7223 */ /* 0x000fe2000001000d */
[----:B------:R-:W-:-:S03]  /*0ca0*/  IMAD.U32 R6, R7, 0x10000, RZ ;  /* 0x0001000007067824 */ /* 0x000fc600078e00ff */
[----:B------:R-:W-:-:S04]  /*0cb0*/  FFMA.FTZ R13, R8, R8, R13 ;  /* 0x00000008080d7223 */ /* 0x000fc8000001000d */
[----:B------:R-:W-:-:S04]  /*0cc0*/  FFMA.FTZ R13, R6, R6, R13 ;  /* 0x00000006060d7223 */ /* 0x000fc8000001000d */
[----:B------:R-:W-:Y:S01]  /*0cd0*/  FFMA.FTZ R8, R4, R4, R13 ;  /* 0x0000000404087223 */ /* 0x000fe2000001000d */
[----:B------:R-:W-:Y:S06]  /*0ce0*/  @!P0 BRA `(.L_x_165) ;  /* 0xfffffffc009c8947 */ /* 0x000fec000383ffff */
.L_x_164:
[----:B------:R-:W-:Y:S05]  /*0cf0*/  BSYNC B0 ;  /* 0x0000000000007941 */ /* 0x000fea0003800000 */
.L_x_153:
[----:B0-----:R-:W-:Y:S01]  /*0d00*/  ISETP.GT.AND P0, PT, R2, 0x3ff, PT ;  /* 0x000003ff0200780c */ /* 0x001fe20003f04270 */
[----:B------:R-:W-:-:S12]  /*0d10*/  BSSY B0, `(.L_x_166) ;  /* 0x00000b2000007945 */ /* 0x000fd80003800000 */
[----:B------:R-:W-:Y:S05]  /*0d20*/  @P0 BRA `(.L_x_167) ;  /* 0x0000000400a80947 */ /* 0x000fea0003800000 */
[----:B------:R-:W-:Y:S01]  /*0d30*/  SHF.R.S32.HI R4, RZ, 0x1f, R3 ;  /* 0x0000001fff047819 */ /* 0x000fe20000011403 */
[----:B------:R-:W0:Y:S03]  /*0d40*/  S2R R9, SR_LANEID ;  /* 0x0000000000097919 */ /* 0x000e260000000000 */
[----:B------:R-:W-:-:S04]  /*0d50*/  LEA.HI R4, R4, R3, RZ, 0x5 ;  /* 0x0000000304047211 */ /* 0x000fc800078f28ff */
[----:B------:R-:W-:Y:S02]  /*0d60*/  LOP3.LUT R5, R4, 0xffffffe0, RZ, 0xc0, !PT ;  /* 0xffffffe004057812 */ /* 0x000fe400078ec0ff */
[----:B------:R-:W-:Y:S02]  /*0d70*/  SHF.R.S32.HI R11, RZ, 0x5, R4 ;  /* 0x00000005ff0b7819 */ /* 0x000fe40000011404 */
        /* <DEDUP_REMOVED lines=13> */
[----:B-1----:R-:W-:-:S03]  /*0e50*/  @P0 FADD R7, R6, R7 ;  /* 0x0000000706070221 */ /* 0x002fc60000000000 */
[----:B------:R-:W-:Y:S02]  /*0e60*/  @!P1 LEA R8, R11, R8, 0x2 ;  /* 0x000000080b089211 */ /* 0x000fe400078e10ff */
        /* <DEDUP_REMOVED lines=86> */
.L_x_167:
        /* <DEDUP_REMOVED lines=23> */
.L_x_170:
[----:B------:R-:W-:Y:S05]  /*1540*/  BSYNC B1 ;  /* 0x0000000000017941 */ /* 0x000fea0003800000 */
.L_x_169:
        /* <DEDUP_REMOVED lines=46> */
.L_x_168:
[----:B------:R-:W-:Y:S05]  /*1830*/  BSYNC B0 ;  /* 0x0000000000007941 */ /* 0x000fea0003800000 */
.L_x_166:
[----:B------:R-:W-:Y:S01]  /*1840*/  SHF.R.S32.HI R5, RZ, 0x1f, R0 ;  /* 0x0000001fff057819 */ /* 0x000fe20000011400 */
[----:B------:R-:W-:Y:S03]  /*1850*/  BSSY B0, `(.L_x_171) ;  /* 0x000000e000007945 */ /* 0x000fe60003800000 */
[----:B------:R-:W-:-:S04]  /*1860*/  LEA.HI R5, R5, R0, RZ, 0x3 ;  /* 0x0000000005057211 */ /* 0x000fc800078f18ff */
        /* <DEDUP_REMOVED lines=12> */
.L_x_172:
[----:B------:R-:W-:Y:S05]  /*1930*/  BSYNC B0 ;  /* 0x0000000000007941 */ /* 0x000fea0003800000 */
.L_x_171:
[----:B------:R-:W-:Y:S06]  /*1940*/  BAR.SYNC.DEFER_BLOCKING 0x0 ;  /* 0x0000000000007b1d */ /* 0x000fec0000010000 */
[----:B------:R-:W-:Y:S05]  /*1950*/  @P1 EXIT ;  /* 0x000000000000194d */ /* 0x000fea0003800000 */
[----:B------:R-:W3:Y:S01]  /*1960*/  S2UR UR5, SR_CgaCtaId ;  /* 0x00000000000579c3 */ /* 0x000ee20000008800 */
[----:B------:R-:W-:-:S07]  /*1970*/  UMOV UR4, 0x400 ;  /* 0x0000040000047882 */ /* 0x000fce0000000000 */
[----:B------:R-:W4:Y:S01]  /*1980*/  LDC.64 R12, c[0x0][0x210] ;  /* 0x00008400ff0c7b82 */ /* 0x000f220000000a00 */
[----:B---3--:R-:W-:-:S09]  /*1990*/  ULEA UR4, UR5, UR4, 0x18 ;  /* 0x0000000405047291 */ /* 0x008fd2000f8ec03f */
[----:B------:R-:W3:Y:S02]  /*19a0*/  LDS R15, [UR4] ;  /* 0x00000004ff0f7984 */ /* 0x000ee40008000800 */
[----:B------:R-:W5:Y:S02]  /*19b0*/  S2UR UR4, SR_CTAID.X ;  /* 0x00000000000479c3 */ /* 0x000f640000002500 */
[----:B-----5:R-:W-:-:S04]  /*19c0*/  IMAD R5, R0, UR4, RZ ;  /* 0x0000000400057c24 */ /* 0x020fc8000f8e02ff */
[----:B----4-:R-:W-:-:S07]  /*19d0*/  IMAD.WIDE.U32 R12, R5, 0x2, R12 ;  /* 0x00000002050c7825 */ /* 0x010fce00078e000c */
.L_x_173:
[C---:B0---4-:R-:W-:Y:S01]  /*19e0*/  IMAD.WIDE R4, R3.reuse, 0x10, R22 ;  /* 0x0000001003047825 */ /* 0x051fe200078e0216 */
[----:B-1----:R-:W0:Y:S05]  /*19f0*/  LDC.64 R8, c[0x0][0x248] ;  /* 0x00009200ff087b82 */ /* 0x002e2a0000000a00 */
[----:B------:R-:W4:Y:S01]  /*1a00*/  LDG.E.128 R4, desc[UR6][R4.64] ;  /* 0x0000000604047981 */ /* 0x000f22000c1e1d00 */
[----:B0-----:R-:W-:-:S06]  /*1a10*/  IMAD.WIDE R8, R3, 0x10, R8 ;  /* 0x0000001003087825 */ /* 0x001fcc00078e0208 */
[----:B------:R-:W5:Y:S01]  /*1a20*/  LDG.E.128.CONSTANT R8, desc[UR6][R8.64] ;  /* 0x0000000608087981 */ /* 0x000f62000c1e9d00 */
[----:B----4-:R-:W-:Y:S02]  /*1a30*/  SHF.L.U32 R0, R4, 0x10, RZ ;  /* 0x0000001004007819 */ /* 0x010fe400000006ff */
[----:B------:R-:W-:Y:S02]  /*1a40*/  SHF.L.U32 R16, R6, 0x10, RZ ;  /* 0x0000001006107819 */ /* 0x000fe400000006ff */
[----:B------:R-:W-:Y:S01]  /*1a50*/  PRMT R4, R4, 0x7632, R4 ;  /* 0x0000763204047816 */ /* 0x000fe20000000004 */
[----:B---3--:R-:W-:Y:S01]  /*1a60*/  FMUL.FTZ R17, R15, R0 ;  /* 0x000000000f117220 */ /* 0x008fe20000410000 */
[C---:B------:R-:W-:Y:S01]  /*1a70*/  IMAD.U32 R0, R5.reuse, 0x10000, RZ ;  /* 0x0001000005007824 */ /* 0x040fe200078e00ff */
[----:B------:R-:W-:Y:S01]  /*1a80*/  PRMT R5, R5, 0x7632, R5 ;  /* 0x0000763205057816 */ /* 0x000fe20000000005 */
[C---:B------:R-:W-:Y:S01]  /*1a90*/  FMUL.FTZ R16, R15.reuse, R16 ;  /* 0x000000100f107220 */ /* 0x040fe20000410000 */
[----:B------:R-:W-:Y:S01]  /*1aa0*/  PRMT R6, R6, 0x7632, R6 ;  /* 0x0000763206067816 */ /* 0x000fe20000000006 */
[----:B------:R-:W-:Y:S01]  /*1ab0*/  FMUL.FTZ R18, R15, R0 ;  /* 0x000000000f127220 */ /* 0x000fe20000410000 */
[----:B------:R-:W-:Y:S01]  /*1ac0*/  SHF.L.U32 R20, R5, 0x10, RZ ;  /* 0x0000001005147819 */ /* 0x000fe200000006ff */
[----:B------:R-:W-:Y:S01]  /*1ad0*/  IMAD.U32 R4, R4, 0x10000, RZ ;  /* 0x0001000004047824 */ /* 0x000fe200078e00ff */
[C---:B------:R-:W-:Y:S01]  /*1ae0*/  SHF.L.U32 R0, R7.reuse, 0x10, RZ ;  /* 0x0000001007007819 */ /* 0x040fe200000006ff */
[----:B------:R-:W0:Y:S01]  /*1af0*/  F2F.BF16.F32 R17, R17 ;  /* 0x0000001100117304 */ /* 0x000e220000202000 */
[----:B------:R-:W-:Y:S01]  /*1b00*/  PRMT R7, R7, 0x7632, R7 ;  /* 0x0000763207077816 */ /* 0x000fe20000000007 */
[C---:B------:R-:W-:Y:S01]  /*1b10*/  FMUL.FTZ R5, R15.reuse, R20 ;  /* 0x000000140f057220 */ /* 0x040fe20000410000 */
[----:B------:R-:W-:Y:S01]  /*1b20*/  SHF.L.U32 R6, R6, 0x10, RZ ;  /* 0x0000001006067819 */ /* 0x000fe200000006ff */
[----:B------:R-:W-:Y:S01]  /*1b30*/  FMUL.FTZ R0, R15, R0 ;  /* 0x000000000f007220 */ /* 0x000fe20000410000 */
[----:B------:R-:W-:Y:S01]  /*1b40*/  SHF.L.U32 R20, R7, 0x10, RZ ;  /* 0x0000001007147819 */ /* 0x000fe200000006ff */
[----:B------:R-:W-:-:S02]  /*1b50*/  FMUL.FTZ R4, R15, R4 ;  /* 0x000000040f047220 */ /* 0x000fc40000410000 */
[----:B------:R-:W1:Y:S01]  /*1b60*/  F2F.BF16.F32 R18, R18 ;  /* 0x0000001200127304 */ /* 0x000e620000202000 */
[C---:B------:R-:W-:Y:S01]  /*1b70*/  FMUL.FTZ R25, R15.reuse, R6 ;  /* 0x000000060f197220 */ /* 0x040fe20000410000 */
[----:B------:R-:W-:Y:S01]  /*1b80*/  FMUL.FTZ R26, R15, R20 ;  /* 0x000000140f1a7220 */ /* 0x000fe20000410000 */
[C---:B-----5:R-:W-:Y:S01]  /*1b90*/  PRMT R7, R9.reuse, 0x7632, R7 ;  /* 0x0000763209077816 */ /* 0x060fe20000000007 */
[----:B------:R-:W-:Y:S01]  /*1ba0*/  IMAD.U32 R20, R10, 0x10000, RZ ;  /* 0x000100000a147824 */ /* 0x000fe200078e00ff */
[----:B--2---:R-:W-:Y:S01]  /*1bb0*/  SHF.L.U32 R21, R9, 0x10, RZ ;  /* 0x0000001009157819 */ /* 0x004fe200000006ff */
[----:B------:R-:W-:Y:S01]  /*1bc0*/  IMAD.U32 R19, R8, 0x10000, RZ ;  /* 0x0001000008137824 */ /* 0x000fe200078e00ff */
[----:B------:R-:W-:Y:S01]  /*1bd0*/  PRMT R9, R10, 0x7632, R9 ;  /* 0x000076320a097816 */ /* 0x000fe20000000009 */
[----:B------:R-:W2:Y:S01]  /*1be0*/  F2F.BF16.F32 R16, R16 ;  /* 0x0000001000107304 */ /* 0x000ea20000202000 */
[----:B------:R-:W-:Y:S01]  /*1bf0*/  PRMT R6, R8, 0x7632, R6 ;  /* 0x0000763208067816 */ /* 0x000fe20000000006 */
[----:B------:R-:W-:Y:S01]  /*1c00*/  IMAD.U32 R7, R7, 0x10000, RZ ;  /* 0x0001000007077824 */ /* 0x000fe200078e00ff */
[----:B0-----:R-:W-:-:S02]  /*1c10*/  SHF.L.U32 R24, R17, 0x10, RZ ;  /* 0x0000001011187819 */ /* 0x001fc400000006ff */
[----:B------:R-:W-:Y:S02]  /*1c20*/  SHF.L.U32 R6, R6, 0x10, RZ ;  /* 0x0000001006067819 */ /* 0x000fe400000006ff */
[----:B-1----:R-:W-:Y:S01]  /*1c30*/  SHF.L.U32 R18, R18, 0x10, RZ ;  /* 0x0000001012127819 */ /* 0x002fe200000006ff */
[----:B------:R-:W0:Y:S01]  /*1c40*/  F2F.BF16.F32 R0, R0 ;  /* 0x0000000000007304 */ /* 0x000e220000202000 */
[----:B------:R-:W-:Y:S01]  /*1c50*/  SHF.L.U32 R9, R9, 0x10, RZ ;  /* 0x0000001009097819 */ /* 0x000fe200000006ff */
[----:B------:R-:W-:Y:S02]  /*1c60*/  FMUL.FTZ R19, R24, R19 ;  /* 0x0000001318137220 */ /* 0x000fe40000410000 */
[----:B------:R-:W-:Y:S01]  /*1c70*/  FMUL.FTZ R18, R18, R21 ;  /* 0x0000001512127220 */ /* 0x000fe20000410000 */
[----:B--2---:R-:W-:-:S03]  /*1c80*/  IMAD.U32 R17, R16, 0x10000, RZ ;  /* 0x0001000010117824 */ /* 0x004fc600078e00ff */
[----:B------:R-:W1:Y:S01]  /*1c90*/  F2F.BF16.F32 R4, R4 ;  /* 0x0000000400047304 */ /* 0x000e620000202000 */
[----:B------:R-:W-:Y:S01]  /*1ca0*/  PRMT R16, R11, 0x7632, R16 ;  /* 0x000076320b107816 */ /* 0x000fe20000000010 */
[----:B------:R-:W-:Y:S01]  /*1cb0*/  FMUL.FTZ R17, R17, R20 ;  /* 0x0000001411117220 */ /* 0x000fe20000410000 */
[----:B------:R-:W-:Y:S02]  /*1cc0*/  SHF.L.U32 R11, R11, 0x10, RZ ;  /* 0x000000100b0b7819 */ /* 0x000fe400000006ff */
[----:B------:R-:W-:Y:S01]  /*1cd0*/  SHF.L.U32 R16, R16, 0x10, RZ ;  /* 0x0000001010107819 */ /* 0x000fe200000006ff */
[----:B0-----:R-:W-:Y:S02]  /*1ce0*/  IMAD.U32 R20, R0, 0x10000, RZ ;  /* 0x0001000000147824 */ /* 0x001fe400078e00ff */
[----:B------:R-:W0:Y:S02]  /*1cf0*/  F2F.BF16.F32 R5, R5 ;  /* 0x0000000500057304 */ /* 0x000e240000202000 */
[----:B------:R-:W-:Y:S01]  /*1d00*/  FMUL.FTZ R11, R20, R11 ;  /* 0x0000000b140b7220 */ /* 0x000fe20000410000 */
[----:B-1----:R-:W-:-:S05]  /*1d10*/  SHF.L.U32 R21, R4, 0x10, RZ ;  /* 0x0000001004157819 */ /* 0x002fca00000006ff */
[----:B------:R-:W1:Y:S01]  /*1d20*/  F2F.BF16.F32 R10, R26 ;  /* 0x0000001a000a7304 */ /* 0x000e620000202000 */
[----:B------:R-:W-:Y:S01]  /*1d30*/  FMUL.FTZ R4, R21, R6 ;  /* 0x0000000615047220 */ /* 0x000fe20000410000 */
[----:B0-----:R-:W-:-:S06]  /*1d40*/  SHF.L.U32 R0, R5, 0x10, RZ ;  /* 0x0000001005007819 */ /* 0x001fcc00000006ff */
[----:B------:R1:W0:Y:S01]  /*1d50*/  F2F.BF16.F32 R8, R25 ;  /* 0x0000001900087304 */ /* 0x0002220000202000 */
[----:B------:R-:W-:Y:S01]  /*1d60*/  F2FP.BF16.F32.PACK_AB R4, R4, R19 ;  /* 0x000000130404723e */ /* 0x000fe200000010ff */
[----:B------:R-:W-:Y:S01]  /*1d70*/  FMUL.FTZ R5, R0, R7 ;  /* 0x0000000700057220 */ /* 0x000fe20000410000 */
[----:B-1----:R-:W-:-:S04]  /*1d80*/  SHF.L.U32 R25, R10, 0x10, RZ ;  /* 0x000000100a197819 */ /* 0x002fc800000006ff */
[----:B------:R-:W-:Y:S01]  /*1d90*/  F2FP.BF16.F32.PACK_AB R5, R5, R18 ;  /* 0x000000120505723e */ /* 0x000fe200000010ff */
[----:B------:R-:W-:Y:S01]  /*1da0*/  FMUL.FTZ R16, R25, R16 ;  /* 0x0000001019107220 */ /* 0x000fe20000410000 */
[----:B0-----:R-:W-:-:S04]  /*1db0*/  IMAD.U32 R8, R8, 0x10000, RZ ;  /* 0x0001000008087824 */ /* 0x001fc800078e00ff */
[----:B------:R-:W-:Y:S01]  /*1dc0*/  FMUL.FTZ R6, R8, R9 ;  /* 0x0000000908067220 */ /* 0x000fe20000410000 */
[----:B------:R-:W-:Y:S01]  /*1dd0*/  F2FP.BF16.F32.PACK_AB R7, R16, R11 ;  /* 0x0000000b1007723e */ /* 0x000fe200000010ff */
[----:B------:R-:W-:Y:S01]  /*1de0*/  IMAD.WIDE R8, R3, 0x10, R12 ;  /* 0x0000001003087825 */ /* 0x000fe200078e020c */
[----:B------:R-:W-:Y:S02]  /*1df0*/  IADD3 R3, R2, R3, RZ ;  /* 0x0000000302037210 */ /* 0x000fe40007ffe0ff */
[----:B------:R-:W-:Y:S02]  /*1e00*/  F2FP.BF16.F32.PACK_AB R6, R6, R17 ;  /* 0x000000110606723e */ /* 0x000fe400000010ff */
[----:B------:R-:W-:-:S03]  /*1e10*/  ISETP.GE.AND P0, PT, R3, R14, PT ;  /* 0x0000000e0300720c */ /* 0x000fc60003f06270 */
[----:B------:R4:W-:Y:S10]  /*1e20*/  STG.E.128 desc[UR6][R8.64], R4 ;  /* 0x0000000408007986 */ /* 0x0009f4000c101d06 */
[----:B------:R-:W-:Y:S05]  /*1e30*/  @!P0 BRA `(.L_x_173) ;  /* 0xfffffff800e88947 */ /* 0x000fea000383ffff */
[----:B------:R-:W-:Y:S05]  /*1e40*/  EXIT ;  /* 0x000000000000794d */ /* 0x000fea0003800000 */
        .weak           $__internal_3_$__cuda_sm20_div_s64
        .type           $__internal_3_$__cuda_sm20_div_s64,@function
        .size           $__internal_3_$__cuda_sm20_div_s64,(.L_x_1314 - $__internal_3_$__cuda_sm20_div_s64)
$__internal_3_$__cuda_sm20_div_s64:
        /* <DEDUP_REMOVED lines=76> */
[----:B------:R-:W-:Y:S05]  /*2310*/  RET.REL.NODEC R2 `(_ZN4vllm15rms_norm_kernelIN3c108BFloat16ELi8ELi4EEEvPT_PKS3_lllllS6_fii) ;  /* 0xffffffdc02387950 */ /* 0x000fea0003c3ffff */
.L_x_174:
        /* <DEDUP_REMOVED lines=14> */
.L_x_1314:


//--------------------- .text._ZN4vllm15rms_norm_kernelIN3c108BFloat16ELi16ELi4EEEvPT_PKS3_lllllS6_fii --------------------------
	.section	.text._ZN4vllm15rms_norm_kernelIN3c108BFloat16ELi16ELi4EEEvPT_PKS3_lllllS6_fii,"ax",@progbits
	.align	128
        .global         _ZN4vllm15rms_norm_kernelIN3c108BFloat16ELi16ELi4EEEvPT_PKS3_lllllS6_fii
        .type           _ZN4vllm15rms_norm_kernelIN3c108BFloat16ELi16ELi4EEEvPT_PKS3_lllllS6_fii,@function
        .size           _ZN4vllm15rms_norm_kernelIN3c108BFloat16ELi16ELi4EEEvPT_PKS3_lllllS6_fii,(.L_x_1315 - _ZN4vllm15rms_norm_kernelIN3c108BFloat16ELi16ELi4EEEvPT_PKS3_lllllS6_fii)
        .other          _ZN4vllm15rms_norm_kernelIN3c108BFloat16ELi16ELi4EEEvPT_PKS3_lllllS6_fii,@"STO_CUDA_ENTRY STV_DEFAULT"
_ZN4vllm15rms_norm_kernelIN3c108BFloat16ELi16ELi4EEEvPT_PKS3_lllllS6_fii:
.text._ZN4vllm15rms_norm_kernelIN3c108BFloat16ELi16ELi4EEEvPT_PKS3_lllllS6_fii:
        /* <DEDUP_REMOVED lines=14> */
[----:B------:R-:W-:Y:S05]  /*00e0*/  CALL.REL.NOINC `($__internal_4_$__cuda_sm20_div_s64) ;  /* 0x0000002400087944 */ /* 0x000fea0003c00000 */
[----:B------:R-:W-:Y:S01]  /*00f0*/  IADD3 R3, -R7, RZ, RZ ;  /* 0x000000ff07037210 */ /* 0x000fe20007ffe1ff */
[----:B------:R-:W-:-:S04]  /*0100*/  IMAD.MOV.U32 R5, RZ, RZ, R7 ;  /* 0x000000ffff057224 */ /* 0x000fc800078e0007 */
[----:B------:R-:W-:Y:S01]  /*0110*/  IMAD R4, R4, R3, UR4 ;  /* 0x0000000404047e24 */ /* 0x000fe2000f8e0203 */
[----:B------:R-:W-:Y:S06]  /*0120*/  BRA `(.L_x_176) ;  /* 0x0000000000507947 */ /* 0x000fec0003800000 */
.L_x_175:
        /* <DEDUP_REMOVED lines=20> */
.L_x_176:
        /* <DEDUP_REMOVED lines=9> */
[----:B01----:R-:W-:Y:S05]  /*0300*/  CALL.REL.NOINC `($__internal_4_$__cuda_sm20_div_s64) ;  /* 0x0000002000807944 */ /* 0x003fea0003c00000 */
[----:B------:R-:W-:Y:S01]  /*0310*/  IMAD.MOV R9, RZ, RZ, -R7 ;  /* 0x000000ffff097224 */ /* 0x000fe200078e0a07 */
[----:B------:R-:W-:-:S03]  /*0320*/  ULDC UR4, c[0x0][0x238] ;  /* 0x00008e0000047ab9 */ /* 0x000fc60000000800 */
[----:B------:R-:W-:Y:S01]  /*0330*/  IMAD R9, R9, UR4, R4 ;  /* 0x0000000409097c24 */ /* 0x000fe2000f8e0204 */
[----:B------:R-:W-:Y:S06]  /*0340*/  BRA `(.L_x_178) ;  /* 0x0000000000547947 */ /* 0x000fec0003800000 */
.L_x_177:
        /* <DEDUP_REMOVED lines=21> */
.L_x_178:
        /* <DEDUP_REMOVED lines=48> */
.L_x_183:
[----:B------:R-:W-:-:S06]  /*07a0*/  IMAD.WIDE R4, R7, 0x2, R22 ;  /* 0x0000000207047825 */ /* 0x000fcc00078e0216 */
[----:B------:R-:W2:Y:S01]  /*07b0*/  LDG.E.U16 R4, desc[UR6][R4.64] ;  /* 0x0000000604047981 */ /* 0x000ea2000c1e1500 */
[----:B0-----:R-:W-:-:S04]  /*07c0*/  IADD3 R7, R2, R7, RZ ;  /* 0x0000000702077210 */ /* 0x001fc80007ffe0ff */
[----:B------:R-:W-:Y:S01]  /*07d0*/  ISETP.GE.AND P0, PT, R7, R6, PT ;  /* 0x000000060700720c */ /* 0x000fe20003f06270 */
[----:B--2---:R-:W-:-:S04]  /*07e0*/  IMAD.U32 R11, R4, 0x10000, RZ ;  /* 0x00010000040b7824 */ /* 0x004fc800078e00ff */
[----:B------:R-:W-:-:S08]  /*07f0*/  FFMA.FTZ R12, R11, R11, R12 ;  /* 0x0000000b0b0c7223 */ /* 0x000fd0000001000c */
[----:B------:R-:W-:Y:S05]  /*0800*/  @!P0 BRA `(.L_x_183) ;  /* 0xfffffffc00e48947 */ /* 0x000fea000383ffff */
.L_x_182:
[----:B------:R-:W-:Y:S05]  /*0810*/  BSYNC B1 ;  /* 0x0000000000017941 */ /* 0x000fea0003800000 */
.L_x_181:
[----:B------:R-:W-:Y:S01]  /*0820*/  BSSY B1, `(.L_x_184) ;  /* 0x0000038000017945 */ /* 0x000fe20003800000 */
[----:B------:R-:W-:-:S03]  /*0830*/  IMAD.WIDE R6, R6, 0x2, R22 ;  /* 0x0000000206067825 */ /* 0x000fc600078e0216 */
[----:B------:R-:W-:Y:S05]  /*0840*/  @P1 BRA `(.L_x_185) ;  /* 0x0000000000d41947 */ /* 0x000fea0003800000 */
[----:B------:R-:W-:-:S07]  /*0850*/  MOV R13, R3 ;  /* 0x00000003000d7202 */ /* 0x000fce0000000f00 */
.L_x_186:
        /* <DEDUP_REMOVED lines=8> */
[----:B------:R-:W5:Y:S04]  /*08e0*/  LDG.E.U16 R17, desc[UR6][R4.64+0xe] ;  /* 0x00000e0604117981 */ /* 0x000f68000c1e1500 */
[----:B------:R-:W5:Y:S04]  /*08f0*/  LDG.E.U16 R16, desc[UR6][R4.64+0x10] ;  /* 0x0000100604107981 */ /* 0x000f68000c1e1500 */
[----:B------:R-:W5:Y:S01]  /*0900*/  LDG.E.U16 R26, desc[UR6][R4.64+0x1e] ;  /* 0x00001e06041a7981 */ /* 0x000f62000c1e1500 */
[----:B--2---:R-:W-:-:S03]  /*0910*/  SHF.L.U32 R21, R19, 0x10, RZ ;  /* 0x0000001013157819 */ /* 0x004fc600000006ff */
[----:B------:R-:W2:Y:S01]  /*0920*/  LDG.E.U16 R19, desc[UR6][R4.64+0x12] ;  /* 0x0000120604137981 */ /* 0x000ea2000c1e1500 */
[----:B---3--:R-:W-:Y:S02]  /*0930*/  IMAD.U32 R24, R24, 0x10000, RZ ;  /* 0x0001000018187824 */ /* 0x008fe400078e00ff */
[----:B------:R-:W-:Y:S02]  /*0940*/  FFMA.FTZ R21, R21, R21, R12 ;  /* 0x0000001515157223 */ /* 0x000fe4000001000c */
[----:B------:R-:W3:Y:S02]  /*0950*/  LDG.E.U16 R12, desc[UR6][R4.64+0x14] ;  /* 0x00001406040c7981 */ /* 0x000ee4000c1e1500 */
[----:B------:R-:W-:Y:S02]  /*0960*/  FFMA.FTZ R24, R24, R24, R21 ;  /* 0x0000001818187223 */ /* 0x000fe40000010015 */
[----:B------:R-:W3:Y:S01]  /*0970*/  LDG.E.U16 R21, desc[UR6][R4.64+0x16] ;  /* 0x0000160604157981 */ /* 0x000ee2000c1e1500 */
[----:B----4-:R-:W-:-:S03]  /*0980*/  SHF.L.U32 R25, R20, 0x10, RZ ;  /* 0x0000001014197819 */ /* 0x010fc600000006ff */
[----:B------:R-:W4:Y:S02]  /*0990*/  LDG.E.U16 R20, desc[UR6][R4.64+0x18] ;  /* 0x0000180604147981 */ /* 0x000f24000c1e1500 */
[----:B------:R-:W-:Y:S02]  /*09a0*/  FFMA.FTZ R27, R25, R25, R24 ;  /* 0x00000019191b7223 */ /* 0x000fe40000010018 */
[----:B------:R-:W4:Y:S04]  /*09b0*/  LDG.E.U16 R25, desc[UR6][R4.64+0x1a] ;  /* 0x00001a0604197981 */ /* 0x000f28000c1e1500 */
[----:B------:R2:W4:Y:S01]  /*09c0*/  LDG.E.U16 R24, desc[UR6][R4.64+0x1c] ;  /* 0x00001c0604187981 */ /* 0x000522000c1e1500 */
[----:B-----5:R-:W-:-:S05]  /*09d0*/  SHF.L.U32 R28, R11, 0x10, RZ ;  /* 0x000000100b1c7819 */ /* 0x020fca00000006ff */
[----:B------:R-:W-:Y:S01]  /*09e0*/  FFMA.FTZ R27, R28, R28, R27 ;  /* 0x0000001c1c1b7223 */ /* 0x000fe2000001001b */
[----:B------:R-:W-:Y:S01]  /*09f0*/  IMAD.U32 R28, R15, 0x10000, RZ ;  /* 0x000100000f1c7824 */ /* 0x000fe200078e00ff */
[----:B------:R-:W-:-:S03]  /*0a00*/  SHF.L.U32 R14, R14, 0x10, RZ ;  /* 0x000000100e0e7819 */ /* 0x000fc600000006ff */
[----:B------:R-:W-:Y:S01]  /*0a10*/  FFMA.FTZ R27, R28, R28, R27 ;  /* 0x0000001c1c1b7223 */ /* 0x000fe2000001001b */
[----:B------:R-:W-:-:S03]  /*0a20*/  SHF.L.U32 R18, R18, 0x10, RZ ;  /* 0x0000001012127819 */ /* 0x000fc600000006ff */
[----:B------:R-:W-:Y:S01]  /*0a30*/  FFMA.FTZ R27, R14, R14, R27 ;  /* 0x0000000e0e1b7223 */ /* 0x000fe2000001001b */
[----:B------:R-:W-:-:S03]  /*0a40*/  IMAD.U32 R14, R17, 0x10000, RZ ;  /* 0x00010000110e7824 */ /* 0x000fc600078e00ff */
[----:B------:R-:W-:Y:S01]  /*0a50*/  FFMA.FTZ R27, R18, R18, R27 ;  /* 0x00000012121b7223 */ /* 0x000fe2000001001b */
[----:B------:R-:W-:-:S03]  /*0a60*/  SHF.L.U32 R16, R16, 0x10, RZ ;  /* 0x0000001010107819 */ /* 0x000fc600000006ff */
[----:B------:R-:W-:-:S04]  /*0a70*/  FFMA.FTZ R27, R14, R14, R27 ;  /* 0x0000000e0e1b7223 */ /* 0x000fc8000001001b */
[----:B------:R-:W-:Y:S01]  /*0a80*/  FFMA.FTZ R27, R16, R16, R27 ;  /* 0x00000010101b7223 */ /* 0x000fe2000001001b */
[----:B0-----:R-:W-:-:S04]  /*0a90*/  IADD3 R13, R2, R13, RZ ;  /* 0x0000000d020d7210 */ /* 0x001fc80007ffe0ff */
[----:B------:R-:W-:Y:S01]  /*0aa0*/  ISETP.GE.AND P0, PT, R13, R10, PT ;  /* 0x0000000a0d00720c */ /* 0x000fe20003f06270 */
[----:B------:R-:W-:Y:S01]  /*0ab0*/  IMAD.U32 R26, R26, 0x10000, RZ ;  /* 0x000100001a1a7824 */ /* 0x000fe200078e00ff */
[----:B--2---:R-:W-:Y:S01]  /*0ac0*/  SHF.L.U32 R4, R19, 0x10, RZ ;  /* 0x0000001013047819 */ /* 0x004fe200000006ff */
[----:B---3--:R-:W-:-:S04]  /*0ad0*/  IMAD.U32 R12, R12, 0x10000, RZ ;  /* 0x000100000c0c7824 */ /* 0x008fc800078e00ff */
[----:B------:R-:W-:Y:S01]  /*0ae0*/  FFMA.FTZ R27, R4, R4, R27 ;  /* 0x00000004041b7223 */ /* 0x000fe2000001001b */
[----:B------:R-:W-:-:S03]  /*0af0*/  SHF.L.U32 R4, R21, 0x10, RZ ;  /* 0x0000001015047819 */ /* 0x000fc600000006ff */
[----:B------:R-:W-:Y:S01]  /*0b00*/  FFMA.FTZ R27, R12, R12, R27 ;  /* 0x0000000c0c1b7223 */ /* 0x000fe2000001001b */
[----:B----4-:R-:W-:-:S03]  /*0b10*/  SHF.L.U32 R20, R20, 0x10, RZ ;  /* 0x0000001014147819 */ /* 0x010fc600000006ff */
[----:B------:R-:W-:Y:S01]  /*0b20*/  FFMA.FTZ R27, R4, R4, R27 ;  /* 0x00000004041b7223 */ /* 0x000fe2000001001b */
[----:B------:R-:W-:-:S03]  /*0b30*/  IMAD.U32 R4, R25, 0x10000, RZ ;  /* 0x0001000019047824 */ /* 0x000fc600078e00ff */
[----:B------:R-:W-:Y:S01]  /*0b40*/  FFMA.FTZ R27, R20, R20, R27 ;  /* 0x00000014141b7223 */ /* 0x000fe2000001001b */
[----:B------:R-:W-:-:S03]  /*0b50*/  SHF.L.U32 R24, R24, 0x10, RZ ;  /* 0x0000001018187819 */ /* 0x000fc600000006ff */
[----:B------:R-:W-:-:S04]  /*0b60*/  FFMA.FTZ R27, R4, R4, R27 ;  /* 0x00000004041b7223 */ /* 0x000fc8000001001b */
[----:B------:R-:W-:-:S04]  /*0b70*/  FFMA.FTZ R27, R24, R24, R27 ;  /* 0x00000018181b7223 */ /* 0x000fc8000001001b */
[----:B------:R-:W-:Y:S01]  /*0b80*/  FFMA.FTZ R12, R26, R26, R27 ;  /* 0x0000001a1a0c7223 */ /* 0x000fe2000001001b */
[----:B------:R-:W-:Y:S06]  /*0b90*/  @!P0 BRA `(.L_x_186) ;  /* 0xfffffffc00308947 */ /* 0x000fec000383ffff */
.L_x_185:
[----:B------:R-:W-:Y:S05]  /*0ba0*/  BSYNC B1 ;  /* 0x0000000000017941 */ /* 0x000fea0003800000 */
.L_x_184:
[----:B------:R-:W-:Y:S04]  /*0bb0*/  BSSY B1, `(.L_x_187) ;  /* 0x0000009000017945 */ /* 0x000fe80003800000 */
[----:B------:R-:W-:Y:S05]  /*0bc0*/  @P2 BRA `(.L_x_188) ;  /* 0x00000000001c2947 */ /* 0x000fea0003800000 */
.L_x_189:
[----:B------:R-:W-:-:S06]  /*0bd0*/  IMAD.WIDE R4, R9, 0x2, R6 ;  /* 0x0000000209047825 */ /* 0x000fcc00078e0206 */
[----:B------:R-:W2:Y:S01]  /*0be0*/  LDG.E.U16 R4, desc[UR6][R4.64] ;  /* 0x0000000604047981 */ /* 0x000ea2000c1e1500 */
[----:B0-----:R-:W-:-:S04]  /*0bf0*/  IADD3 R9, R2, R9, RZ ;  /* 0x0000000902097210 */ /* 0x001fc80007ffe0ff */
[----:B------:R-:W-:Y:S02]  /*0c00*/  ISETP.GE.AND P0, PT, R9, R8, PT ;  /* 0x000000080900720c */ /* 0x000fe40003f06270 */
[----:B--2---:R-:W-:-:S05]  /*0c10*/  SHF.L.U32 R11, R4, 0x10, RZ ;  /* 0x00000010040b7819 */ /* 0x004fca00000006ff */
[----:B------:R-:W-:-:S06]  /*0c20*/  FFMA.FTZ R12, R11, R11, R12 ;  /* 0x0000000b0b0c7223 */ /* 0x000fcc000001000c */
[----:B------:R-:W-:Y:S05]  /*0c30*/  @!P0 BRA `(.L_x_189) ;  /* 0xfffffffc00e48947 */ /* 0x000fea000383ffff */
.L_x_188:
[----:B------:R-:W-:Y:S05]  /*0c40*/  BSYNC B1 ;  /* 0x0000000000017941 */ /* 0x000fea0003800000 */
.L_x_187:
[----:B------:R-:W-:Y:S05]  /*0c50*/  BRA `(.L_x_190) ;  /* 0x0000000000d87947 */ /* 0x000fea0003800000 */
.L_x_180:
[----:B------:R-:W-:Y:S01]  /*0c60*/  SHF.R.S32.HI R5, RZ, 0x1f, R0 ;  /* 0x0000001fff057819 */ /* 0x000fe20000011400 */
[----:B------:R-:W-:-:S03]  /*0c70*/  IMAD.MOV.U32 R12, RZ, RZ, RZ ;  /* 0x000000ffff0c7224 */ /* 0x000fc600078e00ff */
[----:B------:R-:W-:-:S04]  /*0c80*/  LEA.HI R5, R5, R0, RZ, 0x4 ;  /* 0x0000000005057211 */ /* 0x000fc800078f20ff */
[----:B------:R-:W-:-:S04]  /*0c90*/  SHF.R.S32.HI R14, RZ, 0x4, R5 ;  /* 0x00000004ff0e7819 */ /* 0x000fc80000011405 */
[----:B------:R-:W-:-:S13]  /*0ca0*/  ISETP.GE.AND P0, PT, R3, R14, PT ;  /* 0x0000000e0300720c */ /* 0x000fda0003f06270 */
[----:B------:R-:W-:Y:S05]  /*0cb0*/  @P0 BRA `(.L_x_190) ;  /* 0x0000000000c00947 */ /* 0x000fea0003800000 */
[----:B------:R-:W-:Y:S01]  /*0cc0*/  HFMA2.MMA R12, -RZ, RZ, 0, 0 ;  /* 0x00000000ff0c7435 */ /* 0x000fe200000001ff */
[----:B------:R-:W-:-:S10]  /*0cd0*/  MOV R13, R3 ;  /* 0x00000003000d7202 */ /* 0x000fd40000000f00 */
.L_x_191:
[----:B------:R-:W-:-:S05]  /*0ce0*/  IMAD.WIDE R16, R13, 0x20, R22 ;  /* 0x000000200d107825 */ /* 0x000fca00078e0216 */
[----:B------:R-:W2:Y:S04]  /*0cf0*/  LDG.E.128 R4, desc[UR6][R16.64] ;  /* 0x0000000610047981 */ /* 0x000ea8000c1e1d00 */
[----:B------:R-:W3:Y:S01]  /*0d00*/  LDG.E.128 R8, desc[UR6][R16.64+0x10] ;  /* 0x0000100610087981 */ /* 0x000ee2000c1e1d00 */
[----:B0-----:R-:W-:-:S04]  /*0d10*/  IADD3 R13, R2, R13, RZ ;  /* 0x0000000d020d7210 */ /* 0x001fc80007ffe0ff */
[----:B------:R-:W-:Y:S02]  /*0d20*/  ISETP.GE.AND P0, PT, R13, R14, PT ;  /* 0x0000000e0d00720c */ /* 0x000fe40003f06270 */
[C---:B--2---:R-:W-:Y:S01]  /*0d30*/  PRMT R15, R4.reuse, 0x7632, R15 ;  /* 0x00007632040f7816 */ /* 0x044fe2000000000f */
[----:B------:R-:W-:Y:S01]  /*0d40*/  IMAD.U32 R19, R4, 0x10000, RZ ;  /* 0x0001000004137824 */ /* 0x000fe200078e00ff */
[----:B------:R-:W-:Y:S02]  /*0d50*/  PRMT R4, R5, 0x7632, R4 ;  /* 0x0000763205047816 */ /* 0x000fe40000000004 */
[----:B------:R-:W-:Y:S01]  /*0d60*/  SHF.L.U32 R15, R15, 0x10, RZ ;  /* 0x000000100f0f7819 */ /* 0x000fe200000006ff */
[----:B------:R-:W-:Y:S01]  /*0d70*/  FFMA.FTZ R12, R19, R19, R12 ;  /* 0x00000013130c7223 */ /* 0x000fe2000001000c */
[----:B------:R-:W-:-:S03]  /*0d80*/  SHF.L.U32 R5, R5, 0x10, RZ ;  /* 0x0000001005057819 */ /* 0x000fc600000006ff */
[----:B------:R-:W-:Y:S01]  /*0d90*/  FFMA.FTZ R12, R15, R15, R12 ;  /* 0x0000000f0f0c7223 */ /* 0x000fe2000001000c */
[----:B------:R-:W-:Y:S01]  /*0da0*/  IMAD.U32 R15, R4, 0x10000, RZ ;  /* 0x00010000040f7824 */ /* 0x000fe200078e00ff */
[C---:B------:R-:W-:Y:S02]  /*0db0*/  PRMT R4, R6.reuse, 0x7632, R4 ;  /* 0x0000763206047816 */ /* 0x040fe40000000004 */
[----:B------:R-:W-:Y:S01]  /*0dc0*/  FFMA.FTZ R12, R5, R5, R12 ;  /* 0x00000005050c7223 */ /* 0x000fe2000001000c */
[----:B------:R-:W-:-:S03]  /*0dd0*/  SHF.L.U32 R5, R6, 0x10, RZ ;  /* 0x0000001006057819 */ /* 0x000fc600000006ff */
[----:B------:R-:W-:Y:S01]  /*0de0*/  FFMA.FTZ R12, R15, R15, R12 ;  /* 0x0000000f0f0c7223 */ /* 0x000fe2000001000c */
[----:B------:R-:W-:Y:S02]  /*0df0*/  SHF.L.U32 R15, R4, 0x10, RZ ;  /* 0x00000010040f7819 */ /* 0x000fe400000006ff */
[----:B------:R-:W-:Y:S01]  /*0e00*/  PRMT R4, R7, 0x7632, R4 ;  /* 0x0000763207047816 */ /* 0x000fe20000000004 */
[----:B------:R-:W-:Y:S01]  /*0e10*/  FFMA.FTZ R12, R5, R5, R12 ;  /* 0x00000005050c7223 */ /* 0x000fe2000001000c */
[----:B------:R-:W-:Y:S02]  /*0e20*/  IMAD.U32 R7, R7, 0x10000, RZ ;  /* 0x0001000007077824 */ /* 0x000fe400078e00ff */
[----:B------:R-:W-:Y:S01]  /*0e30*/  SHF.L.U32 R5, R4, 0x10, RZ ;  /* 0x0000001004057819 */ /* 0x000fe200000006ff */
[----:B------:R-:W-:Y:S01]  /*0e40*/  FFMA.FTZ R12, R15, R15, R12 ;  /* 0x0000000f0f0c7223 */ /* 0x000fe2000001000c */
[----:B---3--:R-:W-:-:S03]  /*0e50*/  PRMT R4, R8, 0x7632, R4 ;  /* 0x0000763208047816 */ /* 0x008fc60000000004 */
[----:B------:R-:W-:Y:S01]  /*0e60*/  FFMA.FTZ R12, R7, R7, R12 ;  /* 0x00000007070c7223 */ /* 0x000fe2000001000c */
[----:B------:R-:W-:-:S03]  /*0e70*/  SHF.L.U32 R7, R8, 0x10, RZ ;  /* 0x0000001008077819 */ /* 0x000fc600000006ff */
[----:B------:R-:W-:Y:S01]  /*0e80*/  FFMA.FTZ R12, R5, R5, R12 ;  /* 0x00000005050c7223 */ /* 0x000fe2000001000c */
[----:B------:R-:W-:Y:S01]  /*0e90*/  IMAD.U32 R5, R4, 0x10000, RZ ;  /* 0x0001000004057824 */ /* 0x000fe200078e00ff */
[----:B------:R-:W-:Y:S02]  /*0ea0*/  PRMT R4, R9, 0x7632, R4 ;  /* 0x0000763209047816 */ /* 0x000fe40000000004 */
[----:B------:R-:W-:Y:S01]  /*0eb0*/  FFMA.FTZ R12, R7, R7, R12 ;  /* 0x00000007070c7223 */ /* 0x000fe2000001000c */
[----:B------:R-:W-:Y:S01]  /*0ec0*/  SHF.L.U32 R9, R9, 0x10, RZ ;  /* 0x0000001009097819 */ /* 0x000fe200000006ff */
[----:B------:R-:W-:Y:S02]  /*0ed0*/  IMAD.U32 R7, R10, 0x10000, RZ ;  /* 0x000100000a077824 */ /* 0x000fe400078e00ff */
[----:B------:R-:W-:Y:S01]  /*0ee0*/  FFMA.FTZ R12, R5, R5, R12 ;  /* 0x00000005050c7223 */ /* 0x000fe2000001000c */
[----:B------:R-:W-:Y:S02]  /*0ef0*/  SHF.L.U32 R5, R4, 0x10, RZ ;  /* 0x0000001004057819 */ /* 0x000fe400000006ff */
[----:B------:R-:W-:Y:S01]  /*0f00*/  PRMT R4, R10, 0x7632, R4 ;  /* 0x000076320a047816 */ /* 0x000fe20000000004 */
[----:B------:R-:W-:-:S04]  /*0f10*/  FFMA.FTZ R12, R9, R9, R12 ;  /* 0x00000009090c7223 */ /* 0x000fc8000001000c */
[----:B------:R-:W-:Y:S01]  /*0f20*/  FFMA.FTZ R12, R5, R5, R12 ;  /* 0x00000005050c7223 */ /* 0x000fe2000001000c */
[----:B------:R-:W-:Y:S02]  /*0f30*/  SHF.L.U32 R5, R4, 0x10, RZ ;  /* 0x0000001004057819 */ /* 0x000fe400000006ff */
[----:B------:R-:W-:Y:S01]  /*0f40*/  PRMT R4, R11, 0x7632, R4 ;  /* 0x000076320b047816 */ /* 0x000fe20000000004 */
[----:B------:R-:W-:Y:S01]  /*0f50*/  FFMA.FTZ R12, R7, R7, R12 ;  /* 0x00000007070c7223 */ /* 0x000fe2000001000c */
[----:B------:R-:W-:-:S03]  /*0f60*/  IMAD.U32 R11, R11, 0x10000, RZ ;  /* 0x000100000b0b7824 */ /* 0x000fc600078e00ff */
[----:B------:R-:W-:Y:S01]  /*0f70*/  FFMA.FTZ R12, R5, R5, R12 ;  /* 0x00000005050c7223 */ /* 0x000fe2000001000c */
[----:B------:R-:W-:-:S03]  /*0f80*/  SHF.L.U32 R5, R4, 0x10, RZ ;  /* 0x0000001004057819 */ /* 0x000fc600000006ff */
[----:B------:R-:W-:-:S04]  /*0f90*/  FFMA.FTZ R12, R11, R11, R12 ;  /* 0x0000000b0b0c7223 */ /* 0x000fc8000001000c */
[----:B------:R-:W-:Y:S01]  /*0fa0*/  FFMA.FTZ R12, R5, R5, R12 ;  /* 0x00000005050c7223 */ /* 0x000fe2000001000c */
[----:B------:R-:W-:Y:S06]  /*0fb0*/  @!P0 BRA `(.L_x_191) ;  /* 0xfffffffc00488947 */ /* 0x000fec000383ffff */
.L_x_190:
[----:B------:R-:W-:Y:S05]  /*0fc0*/  BSYNC B0 ;  /* 0x0000000000007941 */ /* 0x000fea0003800000 */
.L_x_179:
        /* <DEDUP_REMOVED lines=16> */
[----:B------:R-:W-:-:S04]  /*10d0*/  @!P1 MOV R9, 0x400 ;  /* 0x0000040000099802 */ /* 0x000fc80000000f00 */
[----:B------:R-:W-:Y:S01]  /*10e0*/  @!P1 IADD3 R9, R9, 0x4, RZ ;  /* 0x0000000409099810 */ /* 0x000fe20007ffe0ff */
[----:B-1----:R-:W-:-:S05]  /*10f0*/  @P0 FADD R6, R6, R12 ;  /* 0x0000000c06060221 */ /* 0x002fca0000000000 */
[----:B------:R-:W1:Y:S01]  /*1100*/  SHFL.DOWN P0, R7, R6, 0x2, R5 ;  /* 0x0840000006077989 */ /* 0x000e620000000005 */
        /* <DEDUP_REMOVED lines=89> */
.L_x_193:
        /* <DEDUP_REMOVED lines=23> */
.L_x_196:
[----:B------:R-:W-:Y:S05]  /*1810*/  BSYNC B1 ;  /* 0x0000000000017941 */ /* 0x000fea0003800000 */
.L_x_195:
        /* <DEDUP_REMOVED lines=46> */
.L_x_194:
[----:B------:R-:W-:Y:S05]  /*1b00*/  BSYNC B0 ;  /* 0x0000000000007941 */ /* 0x000fea0003800000 */
.L_x_192:
        /* <DEDUP_REMOVED lines=15> */
.L_x_198:
[----:B------:R-:W-:Y:S05]  /*1c00*/  BSYNC B0 ;  /* 0x0000000000007941 */ /* 0x000fea0003800000 */
.L_x_197:
[----:B------:R-:W-:Y:S06]  /*1c10*/  BAR.SYNC.DEFER_BLOCKING 0x0 ;  /* 0x0000000000007b1d */ /* 0x000fec0000010000 */
[----:B------:R-:W-:Y:S05]  /*1c20*/  @P1 EXIT ;  /* 0x000000000000194d */ /* 0x000fea0003800000 */
[----:B------:R-:W3:Y:S01]  /*1c30*/  S2UR UR5, SR_CgaCtaId ;  /* 0x00000000000579c3 */ /* 0x000ee20000008800 */
[----:B------:R-:W-:-:S07]  /*1c40*/  UMOV UR4, 0x400 ;  /* 0x0000040000047882 */ /* 0x000fce0000000000 */
[----:B------:R-:W4:Y:S01]  /*1c50*/  LDC.64 R24, c[0x0][0x210] ;  /* 0x00008400ff187b82 */ /* 0x000f220000000a00 */
[----:B---3--:R-:W-:-:S09]  /*1c60*/  ULEA UR4, UR5, UR4, 0x18 ;  /* 0x0000000405047291 */ /* 0x008fd2000f8ec03f */
[----:B012---:R-:W0:Y:S02]  /*1c70*/  LDS R21, [UR4] ;  /* 0x00000004ff157984 */ /* 0x007e240008000800 */
[----:B------:R-:W1:Y:S02]  /*1c80*/  S2UR UR4, SR_CTAID.X ;  /* 0x00000000000479c3 */ /* 0x000e640000002500 */
[----:B-1----:R-:W-:-:S04]  /*1c90*/  IMAD R5, R0, UR4, RZ ;  /* 0x0000000400057c24 */ /* 0x002fc8000f8e02ff */
[----:B----4-:R-:W-:-:S07]  /*1ca0*/  IMAD.WIDE.U32 R24, R5, 0x2, R24 ;  /* 0x0000000205187825 */ /* 0x010fce00078e0018 */
.L_x_199:
[C---:B------:R-:W-:Y:S01]  /*1cb0*/  IMAD.WIDE R26, R3.reuse, 0x20, R22 ;  /* 0x00000020031a7825 */ /* 0x040fe200078e0216 */
[----:B-1----:R-:W1:Y:S04]  /*1cc0*/  LDC.64 R28, c[0x0][0x248] ;  /* 0x00009200ff1c7b82 */ /* 0x002e680000000a00 */
[----:B------:R-:W2:Y:S04]  /*1cd0*/  LDG.E.128 R4, desc[UR6][R26.64] ;  /* 0x000000061a047981 */ /* 0x000ea8000c1e1d00 */
[----:B------:R3:W4:Y:S01]  /*1ce0*/  LDG.E.128 R12, desc[UR6][R26.64+0x10] ;  /* 0x000010061a0c7981 */ /* 0x000722000c1e1d00 */
[----:B-1----:R-:W-:-:S05]  /*1cf0*/  IMAD.WIDE R28, R3, 0x20, R28 ;  /* 0x00000020031c7825 */ /* 0x002fca00078e021c */
[----:B------:R-:W5:Y:S04]  /*1d00*/  LDG.E.128.CONSTANT R8, desc[UR6][R28.64] ;  /* 0x000000061c087981 */ /* 0x000f68000c1e9d00 */
[----:B------:R1:W4:Y:S01]  /*1d10*/  LDG.E.128.CONSTANT R16, desc[UR6][R28.64+0x10] ;  /* 0x000010061c107981 */ /* 0x000322000c1e9d00 */
[C---:B--2---:R-:W-:Y:S02]  /*1d20*/  SHF.L.U32 R0, R6.reuse, 0x10, RZ ;  /* 0x0000001006007819 */ /* 0x044fe400000006ff */
[----:B------:R-:W-:-:S03]  /*1d30*/  PRMT R6, R6, 0x7632, R6 ;  /* 0x0000763206067816 */ /* 0x000fc60000000006 */
[----:B0-----:R-:W-:Y:S02]  /*1d40*/  FMUL.FTZ R0, R21, R0 ;  /* 0x0000000015007220 */ /* 0x001fe40000410000 */
[----:B---3--:R-:W-:-:S04]  /*1d50*/  IMAD.U32 R26, R6, 0x10000, RZ ;  /* 0x00010000061a7824 */ /* 0x008fc800078e00ff */
[----:B------:R-:W0:Y:S01]  /*1d60*/  F2F.BF16.F32 R0, R0 ;  /* 0x0000000000007304 */ /* 0x000e220000202000 */
[----:B------:R-:W-:Y:S01]  /*1d70*/  FMUL.FTZ R26, R21, R26 ;  /* 0x0000001a151a7220 */ /* 0x000fe20000410000 */
[----:B-1----:R-:W-:-:S06]  /*1d80*/  IMAD.U32 R28, R7, 0x10000, RZ ;  /* 0x00010000071c7824 */ /* 0x002fcc00078e00ff */
[----:B------:R-:W1:Y:S01]  /*1d90*/  F2F.BF16.F32 R26, R26 ;  /* 0x0000001a001a7304 */ /* 0x000e620000202000 */
[----:B------:R-:W-:Y:S01]  /*1da0*/  FMUL.FTZ R28, R21, R28 ;  /* 0x0000001c151c7220 */ /* 0x000fe20000410000 */
[----:B-----5:R-:W-:Y:S02]  /*1db0*/  SHF.L.U32 R27, R10, 0x10, RZ ;  /* 0x000000100a1b7819 */ /* 0x020fe400000006ff */
[----:B0-----:R-:W-:-:S04]  /*1dc0*/  SHF.L.U32 R6, R0, 0x10, RZ ;  /* 0x0000001000067819 */ /* 0x001fc800000006ff */
[----:B------:R-:W0:Y:S01]  /*1dd0*/  F2F.BF16.F32 R0, R28 ;  /* 0x0000001c00007304 */ /* 0x000e220000202000 */
[----:B------:R-:W-:Y:S01]  /*1de0*/  PRMT R10, R10, 0x7632, R10 ;  /* 0x000076320a0a7816 */ /* 0x000fe2000000000a */
[----:B------:R-:W-:Y:S01]  /*1df0*/  FMUL.FTZ R6, R6, R27 ;  /* 0x0000001b06067220 */ /* 0x000fe20000410000 */
[----:B------:R-:W-:Y:S02]  /*1e00*/  PRMT R7, R7, 0x7632, R7 ;  /* 0x0000763207077816 */ /* 0x000fe40000000007 */
[----:B------:R-:W-:Y:S02]  /*1e10*/  SHF.L.U32 R10, R10, 0x10, RZ ;  /* 0x000000100a0a7819 */ /* 0x000fe400000006ff */
[----:B-1----:R-:W-:-:S05]  /*1e20*/  SHF.L.U32 R27, R26, 0x10, RZ ;  /* 0x000000101a1b7819 */ /* 0x002fca00000006ff */
[----:B------:R-:W-:Y:S01]  /*1e30*/  FMUL.FTZ R27, R27, R10 ;  /* 0x0000000a1b1b7220 */ /* 0x000fe20000410000 */
[----:B------:R-:W-:Y:S01]  /*1e40*/  IMAD.U32 R10, R7, 0x10000, RZ ;  /* 0x00010000070a7824 */ /* 0x000fe200078e00ff */
[----:B0-----:R-:W-:Y:S02]  /*1e50*/  SHF.L.U32 R0, R0, 0x10, RZ ;  /* 0x0000001000007819 */ /* 0x001fe400000006ff */
[----:B------:R-:W-:Y:S01]  /*1e60*/  SHF.L.U32 R7, R11, 0x10, RZ ;  /* 0x000000100b077819 */ /* 0x000fe200000006ff */
[----:B------:R-:W-:Y:S01]  /*1e70*/  FMUL.FTZ R29, R21, R10 ;  /* 0x0000000a151d7220 */ /* 0x000fe20000410000 */
[----:B------:R-:W-:-:S03]  /*1e80*/  IMAD.U32 R10, R4, 0x10000, RZ ;  /* 0x00010000040a7824 */ /* 0x000fc600078e00ff */
[----:B------:R-:W-:Y:S01]  /*1e90*/  FMUL.FTZ R7, R0, R7 ;  /* 0x0000000700077220 */ /* 0x000fe20000410000 */
[----:B------:R-:W-:Y:S01]  /*1ea0*/  FMUL.FTZ R10, R21, R10 ;  /* 0x0000000a150a7220 */ /* 0x000fe20000410000 */
[----:B------:R-:W0:Y:S01]  /*1eb0*/  F2F.BF16.F32 R0, R29 ;  /* 0x0000001d00007304 */ /* 0x000e220000202000 */
[----:B------:R-:W-:-:S07]  /*1ec0*/  PRMT R11, R11, 0x7632, R11 ;  /* 0x000076320b0b7816 */ /* 0x000fce000000000b */
[----:B------:R-:W1:Y:S01]  /*1ed0*/  F2F.BF16.F32 R10, R10 ;  /* 0x0000000a000a7304 */ /* 0x000e620000202000 */
[----:B------:R-:W-:Y:S02]  /*1ee0*/  PRMT R4, R4, 0x7632, R4 ;  /* 0x0000763204047816 */ /* 0x000fe40000000004 */
[----:B------:R-:W-:Y:S02]  /*1ef0*/  SHF.L.U32 R11, R11, 0x10, RZ ;  /* 0x000000100b0b7819 */ /* 0x000fe400000006ff */
[----:B0-----:R-:W-:Y:S01]  /*1f00*/  SHF.L.U32 R0, R0, 0x10, RZ ;  /* 0x0000001000007819 */ /* 0x001fe200000006ff */
[----:B------:R-:W-:-:S04]  /*1f10*/  IMAD.U32 R26, R4, 0x10000, RZ ;  /* 0x00010000041a7824 */ /* 0x000fc800078e00ff */
[----:B------:R-:W-:Y:S01]  /*1f20*/  FMUL.FTZ R0, R0, R11 ;  /* 0x0000000b00007220 */ /* 0x000fe20000410000 */
[----:B------:R-:W-:Y:S02]  /*1f30*/  SHF.L.U32 R11, R8, 0x10, RZ ;  /* 0x00000010080b7819 */ /* 0x000fe400000006ff */
[----:B-1----:R-:W-:Y:S01]  /*1f40*/  SHF.L.U32 R4, R10, 0x10, RZ ;  /* 0x000000100a047819 */ /* 0x002fe200000006ff */
[----:B------:R-:W-:Y:S01]  /*1f50*/  FMUL.FTZ R26, R21, R26 ;  /* 0x0000001a151a7220 */ /* 0x000fe20000410000 */
[----:B------:R-:W-:-:S03]  /*1f60*/  IMAD.U32 R10, R5, 0x10000, RZ ;  /* 0x00010000050a7824 */ /* 0x000fc600078e00ff */
[----:B------:R-:W-:Y:S01]  /*1f70*/  FMUL.FTZ R4, R4, R11 ;  /* 0x0000000b04047220 */ /* 0x000fe20000410000 */
[----:B------:R-:W-:Y:S01]  /*1f80*/  FMUL.FTZ R10, R21, R10 ;  /* 0x0000000a150a7220 */ /* 0x000fe20000410000 */
[----:B------:R-:W0:Y:S01]  /*1f90*/  F2F.BF16.F32 R11, R26 ;  /* 0x0000001a000b7304 */ /* 0x000e220000202000 */
[----:B------:R-:W-:Y:S02]  /*1fa0*/  PRMT R5, R5, 0x7632, R5 ;  /* 0x0000763205057816 */ /* 0x000fe40000000005 */
[----:B------:R-:W-:-:S05]  /*1fb0*/  PRMT R8, R8, 0x7632, R8 ;  /* 0x0000763208087816 */ /* 0x000fca0000000008 */
[----:B------:R-:W1:Y:S01]  /*1fc0*/  F2F.BF16.F32 R10, R10 ;  /* 0x0000000a000a7304 */ /* 0x000e620000202000 */
[----:B------:R-:W-:Y:S01]  /*1fd0*/  IMAD.U32 R28, R5, 0x10000, RZ ;  /* 0x00010000051c7824 */ /* 0x000fe200078e00ff */
[----:B------:R-:W-:Y:S02]  /*1fe0*/  SHF.L.U32 R8, R8, 0x10, RZ ;  /* 0x0000001008087819 */ /* 0x000fe400000006ff */
[----:B0-----:R-:W-:Y:S01]  /*1ff0*/  SHF.L.U32 R11, R11, 0x10, RZ ;  /* 0x000000100b0b7819 */ /* 0x001fe200000006ff */
[----:B------:R-:W-:-:S04]  /*2000*/  FMUL.FTZ R28, R21, R28 ;  /* 0x0000001c151c7220 */ /* 0x000fc80000410000 */
[----:B------:R-:W-:Y:S01]  /*2010*/  FMUL.FTZ R11, R11, R8 ;  /* 0x000000080b0b7220 */ /* 0x000fe20000410000 */
[----:B------:R-:W-:Y:S02]  /*2020*/  SHF.L.U32 R8, R9, 0x10, RZ ;  /* 0x0000001009087819 */ /* 0x000fe400000006ff */
[----:B-1----:R-:W-:Y:S02]  /*2030*/  SHF.L.U32 R5, R10, 0x10, RZ ;  /* 0x000000100a057819 */ /* 0x002fe400000006ff */
[----:B------:R-:W0:Y:S03]  /*2040*/  F2F.BF16.F32 R10, R28 ;  /* 0x0000001c000a7304 */ /* 0x000e260000202000 */
[----:B------:R-:W-:Y:S01]  /*2050*/  FMUL.FTZ R5, R5, R8 ;  /* 0x0000000805057220 */ /* 0x000fe20000410000 */
[----:B----4-:R-:W-:Y:S01]  /*2060*/  IMAD.U32 R8, R12, 0x10000, RZ ;  /* 0x000100000c087824 */ /* 0x010fe200078e00ff */
[----:B------:R-:W-:-:S03]  /*2070*/  PRMT R9, R9, 0x7632, R9 ;  /* 0x0000763209097816 */ /* 0x000fc60000000009 */
[----:B------:R-:W-:Y:S01]  /*2080*/  FMUL.FTZ R29, R21, R8 ;  /* 0x00000008151d7220 */ /* 0x000fe20000410000 */
[----:B------:R-:W-:-:S03]  /*2090*/  PRMT R12, R12, 0x7632, R12 ;  /* 0x000076320c0c7816 */ /* 0x000fc6000000000c */
[----:B------:R-:W1:Y:S01]  /*20a0*/  F2F.BF16.F32 R8, R29 ;  /* 0x0000001d00087304 */ /* 0x000e620000202000 */
[----:B------:R-:W-:Y:S02]  /*20b0*/  SHF.L.U32 R9, R9, 0x10, RZ ;  /* 0x0000001009097819 */ /* 0x000fe400000006ff */
[----:B0-----:R-:W-:Y:S01]  /*20c0*/  SHF.L.U32 R10, R10, 0x10, RZ ;  /* 0x000000100a0a7819 */ /* 0x001fe200000006ff */
[----:B------:R-:W-:-:S04]  /*20d0*/  IMAD.U32 R12, R12, 0x10000, RZ ;  /* 0x000100000c0c7824 */ /* 0x000fc800078e00ff */
[----:B------:R-:W-:Y:S01]  /*20e0*/  FMUL.FTZ R26, R10, R9 ;  /* 0x000000090a1a7220 */ /* 0x000fe20000410000 */
[----:B------:R-:W-:Y:S01]  /*20f0*/  FMUL.FTZ R10, R21, R12 ;  /* 0x0000000c150a7220 */ /* 0x000fe20000410000 */
[----:B------:R-:W-:Y:S01]  /*2100*/  IMAD.U32 R12, R13, 0x10000, RZ ;  /* 0x000100000d0c7824 */ /* 0x000fe200078e00ff */
[----:B------:R-:W-:-:S04]  /*2110*/  SHF.L.U32 R9, R16, 0x10, RZ ;  /* 0x0000001010097819 */ /* 0x000fc800000006ff */
[----:B------:R-:W0:Y:S01]  /*2120*/  F2F.BF16.F32 R10, R10 ;  /* 0x0000000a000a7304 */ /* 0x000e220000202000 */
[----:B-1----:R-:W-:Y:S01]  /*2130*/  SHF.L.U32 R8, R8, 0x10, RZ ;  /* 0x0000001008087819 */ /* 0x002fe200000006ff */
[----:B------:R-:W-:-:S04]  /*2140*/  FMUL.FTZ R12, R21, R12 ;  /* 0x0000000c150c7220 */ /* 0x000fc80000410000 */
[----:B------:R-:W-:Y:S02]  /*2150*/  FMUL.FTZ R8, R8, R9 ;  /* 0x0000000908087220 */ /* 0x000fe40000410000 */
[----:B------:R-:W1:Y:S01]  /*2160*/  F2F.BF16.F32 R9, R12 ;  /* 0x0000000c00097304 */ /* 0x000e620000202000 */
[----:B------:R-:W-:Y:S02]  /*2170*/  PRMT R16, R16, 0x7632, R16 ;  /* 0x0000763210107816 */ /* 0x000fe40000000010 */
[----:B------:R-:W-:Y:S02]  /*2180*/  PRMT R13, R13, 0x7632, R13 ;  /* 0x000076320d0d7816 */ /* 0x000fe4000000000d */
[----:B------:R-:W-:Y:S02]  /*2190*/  SHF.L.U32 R16, R16, 0x10, RZ ;  /* 0x0000001010107819 */ /* 0x000fe400000006ff */
[----:B0-----:R-:W-:Y:S02]  /*21a0*/  SHF.L.U32 R29, R10, 0x10, RZ ;  /* 0x000000100a1d7819 */ /* 0x001fe400000006ff */
[----:B------:R-:W-:-:S03]  /*21b0*/  SHF.L.U32 R10, R17, 0x10, RZ ;  /* 0x00000010110a7819 */ /* 0x000fc600000006ff */
[----:B------:R-:W-:Y:S01]  /*21c0*/  FMUL.FTZ R29, R29, R16 ;  /* 0x000000101d1d7220 */ /* 0x000fe20000410000 */
[----:B------:R-:W-:Y:S01]  /*21d0*/  IMAD.U32 R16, R13, 0x10000, RZ ;  /* 0x000100000d107824 */ /* 0x000fe200078e00ff */
[----:B-1----:R-:W-:-:S03]  /*21e0*/  SHF.L.U32 R9, R9, 0x10, RZ ;  /* 0x0000001009097819 */ /* 0x002fc600000006ff */
[----:B------:R-:W-:Y:S02]  /*21f0*/  FMUL.FTZ R16, R21, R16 ;  /* 0x0000001015107220 */ /* 0x000fe40000410000 */
[----:B------:R-:W-:Y:S01]  /*2200*/  FMUL.FTZ R9, R9, R10 ;  /* 0x0000000a09097220 */ /* 0x000fe20000410000 */
[----:B------:R-:W-:Y:S01]  /*2210*/  IMAD.U32 R10, R14, 0x10000, RZ ;  /* 0x000100000e0a7824 */ /* 0x000fe200078e00ff */
[----:B------:R-:W0:Y:S03]  /*2220*/  F2F.BF16.F32 R12, R16 ;  /* 0x00000010000c7304 */ /* 0x000e260000202000 */
[----:B------:R-:W-:Y:S01]  /*2230*/  FMUL.FTZ R28, R21, R10 ;  /* 0x0000000a151c7220 */ /* 0x000fe20000410000 */
[----:B------:R-:W-:-:S04]  /*2240*/  PRMT R13, R17, 0x7632, R13 ;  /* 0x00007632110d7816 */ /* 0x000fc8000000000d */
[----:B------:R1:W2:Y:S01]  /*2250*/  F2F.BF16.F32 R10, R28 ;  /* 0x0000001c000a7304 */ /* 0x0002a20000202000 */
[----:B------:R-:W-:Y:S02]  /*2260*/  PRMT R14, R14, 0x7632, R14 ;  /* 0x000076320e0e7816 */ /* 0x000fe4000000000e */
[----:B------:R-:W-:Y:S02]  /*2270*/  SHF.L.U32 R13, R13, 0x10, RZ ;  /* 0x000000100d0d7819 */ /* 0x000fe400000006ff */
[C---:B-1----:R-:W-:Y:S01]  /*2280*/  PRMT R28, R15.reuse, 0x7632, R28 ;  /* 0x000076320f1c7816 */ /* 0x042fe2000000001c */
[----:B------:R-:W-:Y:S01]  /*2290*/  IMAD.U32 R14, R14, 0x10000, RZ ;  /* 0x000100000e0e7824 */ /* 0x000fe200078e00ff */
[----:B0-----:R-:W-:Y:S02]  /*22a0*/  SHF.L.U32 R12, R12, 0x10, RZ ;  /* 0x000000100c0c7819 */ /* 0x001fe400000006ff */
[----:B------:R-:W-:Y:S02]  /*22b0*/  SHF.L.U32 R28, R28, 0x10, RZ ;  /* 0x000000101c1c7819 */ /* 0x000fe400000006ff */
[----:B------:R-:W-:Y:S01]  /*22c0*/  SHF.L.U32 R16, R15, 0x10, RZ ;  /* 0x000000100f107819 */ /* 0x000fe200000006ff */
[----:B------:R-:W-:Y:S01]  /*22d0*/  FMUL.FTZ R12, R12, R13 ;  /* 0x0000000d0c0c7220 */ /* 0x000fe20000410000 */
[C---:B------:R-:W-:Y:S01]  /*22e0*/  FMUL.FTZ R15, R21.reuse, R14 ;  /* 0x0000000e150f7220 */ /* 0x040fe20000410000 */
[----:B------:R-:W-:Y:S01]  /*22f0*/  SHF.L.U32 R13, R18, 0x10, RZ ;  /* 0x00000010120d7819 */ /* 0x000fe200000006ff */
[----:B------:R-:W-:Y:S01]  /*2300*/  FMUL.FTZ R14, R21, R28 ;  /* 0x0000001c150e7220 */ /* 0x000fe20000410000 */
[----:B--2---:R-:W-:-:S02]  /*2310*/  IMAD.U32 R10, R10, 0x10000, RZ ;  /* 0x000100000a0a7824 */ /* 0x004fc400078e00ff */
[----:B------:R-:W-:Y:S02]  /*2320*/  FMUL.FTZ R16, R21, R16 ;  /* 0x0000001015107220 */ /* 0x000fe40000410000 */
[----:B------:R-:W-:Y:S01]  /*2330*/  FMUL.FTZ R10, R10, R13 ;  /* 0x0000000d0a0a7220 */ /* 0x000fe20000410000 */
[----:B------:R-:W-:Y:S08]  /*2340*/  F2F.BF16.F32 R14, R14 ;  /* 0x0000000e000e7304 */ /* 0x000ff00000202000 */
[----:B------:R-:W0:Y:S08]  /*2350*/  F2F.BF16.F32 R13, R16 ;  /* 0x00000010000d7304 */ /* 0x000e300000202000 */
[----:B------:R-:W1:Y:S01]  /*2360*/  F2F.BF16.F32 R15, R15 ;  /* 0x0000000f000f7304 */ /* 0x000e620000202000 */
[----:B------:R-:W-:Y:S01]  /*2370*/  IMAD.U32 R28, R19, 0x10000, RZ ;  /* 0x00010000131c7824 */ /* 0x000fe200078e00ff */
[----:B------:R-:W-:-:S02]  /*2380*/  PRMT R17, R18, 0x7632, R17 ;  /* 0x0000763212117816 */ /* 0x000fc40000000011 */
[----:B------:R-:W-:Y:S02]  /*2390*/  PRMT R19, R19, 0x7632, R19 ;  /* 0x0000763213137816 */ /* 0x000fe40000000013 */
[----:B------:R-:W-:Y:S02]  /*23a0*/  SHF.L.U32 R17, R17, 0x10, RZ ;  /* 0x0000001011117819 */ /* 0x000fe400000006ff */
[----:B0-----:R-:W-:Y:S02]  /*23b0*/  SHF.L.U32 R13, R13, 0x10, RZ ;  /* 0x000000100d0d7819 */ /* 0x001fe400000006ff */
[----:B------:R-:W-:Y:S02]  /*23c0*/  SHF.L.U32 R19, R19, 0x10, RZ ;  /* 0x0000001013137819 */ /* 0x000fe400000006ff */
[----:B------:R-:W-:Y:S01]  /*23d0*/  SHF.L.U32 R18, R14, 0x10, RZ ;  /* 0x000000100e127819 */ /* 0x000fe200000006ff */
[----:B-1----:R-:W-:Y:S02]  /*23e0*/  IMAD.U32 R16, R15, 0x10000, RZ ;  /* 0x000100000f107824 */ /* 0x002fe400078e00ff */
[----:B------:R-:W-:-:S02]  /*23f0*/  FMUL.FTZ R13, R13, R28 ;  /* 0x0000001c0d0d7220 */ /* 0x000fc40000410000 */
[----:B------:R-:W-:Y:S01]  /*2400*/  FMUL.FTZ R14, R18, R19 ;  /* 0x00000013120e7220 */ /* 0x000fe20000410000 */
[----:B------:R-:W-:Y:S01]  /*2410*/  FMUL.FTZ R15, R16, R17 ;  /* 0x00000011100f7220 */ /* 0x000fe20000410000 */
[----:B------:R-:W-:Y:S01]  /*2420*/  F2FP.BF16.F32.PACK_AB R4, R11, R4 ;  /* 0x000000040b04723e */ /* 0x000fe200000010ff */
[----:B------:R-:W-:Y:S01]  /*2430*/  IMAD.WIDE R16, R3, 0x20, R24 ;  /* 0x0000002003107825 */ /* 0x000fe200078e0218 */
[----:B------:R-:W-:Y:S02]  /*2440*/  F2FP.BF16.F32.PACK_AB R6, R27, R6 ;  /* 0x000000061b06723e */ /* 0x000fe400000010ff */
[----:B------:R-:W-:Y:S02]  /*2450*/  F2FP.BF16.F32.PACK_AB R7, R0, R7 ;  /* 0x000000070007723e */ /* 0x000fe400000010ff */
[----:B------:R-:W-:Y:S02]  /*2460*/  F2FP.BF16.F32.PACK_AB R5, R26, R5 ;  /* 0x000000051a05723e */ /* 0x000fe400000010ff */
[----:B------:R-:W-:-:S02]  /*2470*/  F2FP.BF16.F32.PACK_AB R8, R29, R8 ;  /* 0x000000081d08723e */ /* 0x000fc400000010ff */
[----:B------:R-:W-:Y:S02]  /*2480*/  F2FP.BF16.F32.PACK_AB R9, R12, R9 ;  /* 0x000000090c09723e */ /* 0x000fe400000010ff */
[----:B------:R-:W-:Y:S02]  /*2490*/  F2FP.BF16.F32.PACK_AB R10, R15, R10 ;  /* 0x0000000a0f0a723e */ /* 0x000fe400000010ff */
[----:B------:R-:W-:Y:S01]  /*24a0*/  F2FP.BF16.F32.PACK_AB R11, R14, R13 ;  /* 0x0000000d0e0b723e */ /* 0x000fe200000010ff */
[----:B------:R1:W-:Y:S01]  /*24b0*/  STG.E.128 desc[UR6][R16.64], R4 ;  /* 0x0000000410007986 */ /* 0x0003e2000c101d06 */
[----:B------:R-:W-:-:S03]  /*24c0*/  IADD3 R3, R2, R3, RZ ;  /* 0x0000000302037210 */ /* 0x000fc60007ffe0ff */
[----:B------:R1:W-:Y:S01]  /*24d0*/  STG.E.128 desc[UR6][R16.64+0x10], R8 ;  /* 0x0000100810007986 */ /* 0x0003e2000c101d06 */
[----:B------:R-:W-:-:S13]  /*24e0*/  ISETP.GE.AND P0, PT, R3, R20, PT ;  /* 0x000000140300720c */ /* 0x000fda0003f06270 */
[----:B------:R-:W-:Y:S05]  /*24f0*/  @!P0 BRA `(.L_x_199) ;  /* 0xfffffff400ec8947 */ /* 0x000fea000383ffff */
[----:B------:R-:W-:Y:S05]  /*2500*/  EXIT ;  /* 0x000000000000794d */ /* 0x000fea0003800000 */
        .weak           $__internal_4_$__cuda_sm20_div_s64
        .type           $__internal_4_$__cuda_sm20_div_s64,@function
        .size           $__internal_4_$__cuda_sm20_div_s64,(.L_x_1315 - $__internal_4_$__cuda_sm20_div_s64)
$__internal_4_$__cuda_sm20_div_s64:
        /* <DEDUP_REMOVED lines=34> */
[----:B------:R-:W-:Y:S01]  /*2730*/  SEL R13, R11, R8, !P3 ;  /* 0x000000080b0d7207 */ /* 0x000fe20005800000 */
[----:B------:R-:W-:Y:S02]  /*2740*/  HFMA2.MMA R11, -RZ, RZ, 0, 0 ;  /* 0x00000000ff0b7435 */ /* 0x000fe400000001ff */
        /* <DEDUP_REMOVED lines=40> */
[----:B------:R-:W-:Y:S05]  /*29d0*/  RET.REL.NODEC R2 `(_ZN4vllm15rms_norm_kernelIN3c108BFloat16ELi16ELi4EEEvPT_PKS3_lllllS6_fii) ;  /* 0xffffffd402887950 */ /* 0x000fea0003c3ffff */
.L_x_200:
        /* <DEDUP_REMOVED lines=10> */
.L_x_1315:


//--------------------- .text._ZN4vllm15rms_norm_kernelIN3c104HalfELi1ELi4EEEvPT_PKS3_lllllS6_fii --------------------------
	.section	.text._ZN4vllm15rms_norm_kernelIN3c104HalfELi1ELi4EEEvPT_PKS3_lllllS6_fii,"ax",@progbits
	.align	128
        .global         _ZN4vllm15rms_norm_kernelIN3c104HalfELi1ELi4EEEvPT_PKS3_lllllS6_fii
        .type           _ZN4vllm15rms_norm_kernelIN3c104HalfELi1ELi4EEEvPT_PKS3_lllllS6_fii,@function
        .size           _ZN4vllm15rms_norm_kernelIN3c104HalfELi1ELi4EEEvPT_PKS3_lllllS6_fii,(.L_x_1316 - _ZN4vllm15rms_norm_kernelIN3c104HalfELi1ELi4EEEvPT_PKS3_lllllS6_fii)
        .other          _ZN4vllm15rms_norm_kernelIN3c104HalfELi1ELi4EEEvPT_PKS3_lllllS6_fii,@"STO_CUDA_ENTRY STV_DEFAULT"
_ZN4vllm15rms_norm_kernelIN3c104HalfELi1ELi4EEEvPT_PKS3_lllllS6_fii:
.text._ZN4vllm15rms_norm_kernelIN3c104HalfELi1ELi4EEEvPT_PKS3_lllllS6_fii:
        /* <DEDUP_REMOVED lines=14> */
[----:B------:R-:W-:Y:S05]  /*00e0*/  CALL.REL.NOINC `($__internal_5_$__cuda_sm20_div_s64) ;  /* 0x0000001800207944 */ /* 0x000fea0003c00000 */
[----:B------:R-:W-:Y:S01]  /*00f0*/  IMAD.MOV R3, RZ, RZ, -R7 ;  /* 0x000000ffff037224 */ /* 0x000fe200078e0a07 */
[----:B------:R-:W-:-:S03]  /*0100*/  MOV R5, R7 ;  /* 0x0000000700057202 */ /* 0x000fc60000000f00 */
[----:B------:R-:W-:Y:S01]  /*0110*/  IMAD R4, R4, R3, UR4 ;  /* 0x0000000404047e24 */ /* 0x000fe2000f8e0203 */
[----:B------:R-:W-:Y:S06]  /*0120*/  BRA `(.L_x_202) ;  /* 0x0000000000507947 */ /* 0x000fec0003800000 */
.L_x_201:
        /* <DEDUP_REMOVED lines=17> */
[----:B------:R-:W-:-:S04]  /*0240*/  @!P2 LOP3.LUT R5, RZ, R4, RZ, 0x33, !PT ;  /* 0x00000004ff05a212 */ /* 0x000fc800078e33ff */
[----:B------:R-:W-:-:S05]  /*0250*/  IADD3 R3, -R5, RZ, RZ ;  /* 0x000000ff05037210 */ /* 0x000fca0007ffe1ff */
[----:B------:R-:W-:-:S07]  /*0260*/  IMAD R4, R4, R3, UR4 ;  /* 0x0000000404047e24 */ /* 0x000fce000f8e0203 */
.L_x_202:
[----:B------:R-:W-:Y:S01]  /*0270*/  SHF.R.S32.HI R9, RZ, 0x1f, R4 ;  /* 0x0000001fff097819 */ /* 0x000fe20000011404 */
[----:B------:R-:W-:-:S03]  /*0280*/  ULDC UR4, c[0x0][0x23c] ;  /* 0x00008f0000047ab9 */ /* 0x000fc60000000800 */
[----:B------:R-:W-:-:S04]  /*0290*/  LOP3.LUT R0, R9, UR4, RZ, 0xfc, !PT ;  /* 0x0000000409007c12 */ /* 0x000fc8000f8efcff */
[----:B------:R-:W-:-:S13]  /*02a0*/  ISETP.NE.U32.AND P0, PT, R0, RZ, PT ;  /* 0x000000ff0000720c */ /* 0x000fda0003f05070 */
[----:B------:R-:W-:Y:S05]  /*02b0*/  @!P0 BRA `(.L_x_203) ;  /* 0x0000000000248947 */ /* 0x000fea0003800000 */
[----:B------:R-:W0:Y:S01]  /*02c0*/  LDC R7, c[0x0][0x238] ;  /* 0x00008e00ff077b82 */ /* 0x000e220000000800 */
[----:B------:R-:W-:Y:S01]  /*02d0*/  IMAD.MOV.U32 R8, RZ, RZ, R4 ;  /* 0x000000ffff087224 */ /* 0x000fe200078e0004 */
[----:B------:R-:W-:-:S06]  /*02e0*/  MOV R0, 0x310 ;  /* 0x0000031000007802 */ /* 0x000fcc0000000f00 */
[----:B------:R-:W1:Y:S02]  /*02f0*/  LDC R6, c[0x0][0x23c] ;  /* 0x00008f00ff067b82 */ /* 0x000e640000000800 */
[----:B01----:R-:W-:Y:S05]  /*0300*/  CALL.REL.NOINC `($__internal_5_$__cuda_sm20_div_s64) ;  /* 0x0000001400987944 */ /* 0x003fea0003c00000 */
[----:B------:R-:W-:Y:S01]  /*0310*/  IADD3 R23, -R7, RZ, RZ ;  /* 0x000000ff07177210 */ /* 0x000fe20007ffe1ff */
[----:B------:R-:W-:-:S04]  /*0320*/  ULDC UR4, c[0x0][0x238] ;  /* 0x00008e0000047ab9 */ /* 0x000fc80000000800 */
[----:B------:R-:W-:Y:S01]  /*0330*/  IMAD R23, R23, UR4, R4 ;  /* 0x0000000417177c24 */ /* 0x000fe2000f8e0204 */
[----:B------:R-:W-:Y:S06]  /*0340*/  BRA `(.L_x_204) ;  /* 0x0000000000547947 */ /* 0x000fec0003800000 */
.L_x_203:
        /* <DEDUP_REMOVED lines=10> */
[----:B------:R-:W-:-:S05]  /*03f0*/  IMAD.HI.U32 R7, R3, R4, RZ ;  /* 0x0000000403077227 */ /* 0x000fca00078e00ff */
[----:B------:R-:W-:-:S05]  /*0400*/  IADD3 R3, -R7, RZ, RZ ;  /* 0x000000ff07037210 */ /* 0x000fca0007ffe1ff */
[----:B------:R-:W-:-:S05]  /*0410*/  IMAD R3, R6, R3, R4 ;  /* 0x0000000306037224 */ /* 0x000fca00078e0204 */
[----:B------:R-:W-:-:S13]  /*0420*/  ISETP.GE.U32.AND P0, PT, R3, R6, PT ;  /* 0x000000060300720c */ /* 0x000fda0003f06070 */
[----:B------:R-:W-:Y:S01]  /*0430*/  @P0 IMAD.IADD R3, R3, 0x1, -R6 ;  /* 0x0000000103030824 */ /* 0x000fe200078e0a06 */
[----:B------:R-:W-:-:S04]  /*0440*/  @P0 IADD3 R7, R7, 0x1, RZ ;  /* 0x0000000107070810 */ /* 0x000fc80007ffe0ff */
[----:B------:R-:W-:-:S13]  /*0450*/  ISETP.GE.U32.AND P1, PT, R3, R6, PT ;  /* 0x000000060300720c */ /* 0x000fda0003f26070 */
[----:B------:R-:W-:Y:S01]  /*0460*/  @P1 VIADD R7, R7, 0x1 ;  /* 0x0000000107071836 */ /* 0x000fe20000000000 */
[----:B------:R-:W-:-:S04]  /*0470*/  @!P2 LOP3.LUT R7, RZ, R6, RZ, 0x33, !PT ;  /* 0x00000006ff07a212 */ /* 0x000fc800078e33ff */
[----:B------:R-:W-:-:S05]  /*0480*/  IADD3 R23, -R7, RZ, RZ ;  /* 0x000000ff07177210 */ /* 0x000fca0007ffe1ff */
[----:B------:R-:W-:-:S07]  /*0490*/  IMAD R23, R6, R23, R4 ;  /* 0x0000001706177224 */ /* 0x000fce00078e0204 */
.L_x_204:
        /* <DEDUP_REMOVED lines=20> */
[----:B------:R-:W-:Y:S01]  /*05e0*/  IADD3 R5, R5, R9, RZ ;  /* 0x0000000905057210 */ /* 0x000fe20007ffe0ff */
[----:B------:R-:W-:Y:S01]  /*05f0*/  IMAD R2, R2, UR4, RZ ;  /* 0x0000000402027c24 */ /* 0x000fe2000f8e02ff */
[----:B------:R-:W-:-:S03]  /*0600*/  ISETP.NE.U32.AND.EX P0, PT, RZ, RZ, PT, P0 ;  /* 0x000000ffff00720c */ /* 0x000fc60003f05100 */
[C---:B------:R-:W-:Y:S02]  /*0610*/  IMAD R7, R23.reuse, UR5, R2 ;  /* 0x0000000517077c24 */ /* 0x040fe4000f8e0202 */
[----:B------:R-:W-:-:S04]  /*0620*/  IMAD.WIDE.U32 R22, R23, UR4, R4 ;  /* 0x0000000417167c25 */ /* 0x000fc8000f8e0004 */
[----:B------:R-:W-:-:S04]  /*0630*/  IMAD.IADD R2, R23, 0x1, R7 ;  /* 0x0000000117027824 */ /* 0x000fc800078e0207 */
[----:B-1----:R-:W-:Y:S05]  /*0640*/  @P0 BRA `(.L_x_206) ;  /* 0x0000000000f00947 */ /* 0x002fea0003800000 */
[----:B------:R-:W-:Y:S01]  /*0650*/  ULDC UR9, c[0x0][0x258] ;  /* 0x0000960000097ab9 */ /* 0x000fe20000000800 */
[----:B------:R-:W-:Y:S01]  /*0660*/  ULDC UR10, c[0x0][0x21c] ;  /* 0x00008700000a7ab9 */ /* 0x000fe20000000800 */
[----:B------:R-:W-:Y:S01]  /*0670*/  UISETP.LT.AND UP0, UPT, URZ, UR9, UPT ;  /* 0x000000093f00728c */ /* 0x000fe2000bf01270 */
[----:B------:R-:W-:Y:S01]  /*0680*/  BSSY B1, `(.L_x_207) ;  /* 0x0000016000017945 */ /* 0x000fe20003800000 */
[----:B------:R-:W-:Y:S01]  /*0690*/  ULDC UR11, c[0x0][0x21c] ;  /* 0x00008700000b7ab9 */ /* 0x000fe20000000800 */
[----:B------:R-:W-:Y:S01]  /*06a0*/  HFMA2.MMA R4, -RZ, RZ, 0, 0 ;  /* 0x00000000ff047435 */ /* 0x000fe200000001ff */
[----:B------:R-:W-:Y:S01]  /*06b0*/  USEL UR4, URZ, UR9, UP0 ;  /* 0x000000093f047287 */ /* 0x000fe20008000000 */
[----:B------:R-:W-:-:S03]  /*06c0*/  ISETP.GT.AND P0, PT, R20, -0x1, PT ;  /* 0xffffffff1400780c */ /* 0x000fc60003f04270 */
[----:B------:R-:W-:Y:S02]  /*06d0*/  UIADD3 UR5, -UR4, UR9, URZ ;  /* 0x0000000904057290 */ /* 0x000fe4000fffe13f */
[----:B------:R-:W-:Y:S01]  /*06e0*/  ISETP.GE.AND P2, PT, R20, UR4, PT ;  /* 0x0000000414007c0c */ /* 0x000fe2000bf46270 */
[----:B------:R-:W-:-:S03]  /*06f0*/  USHF.R.S32.HI UR8, URZ, 0x1f, UR4 ;  /* 0x0000001f3f087899 */ /* 0x000fc60008011404 */
[----:B------:R-:W-:-:S09]  /*0700*/  ISETP.GE.AND P1, PT, R20, UR5, PT ;  /* 0x0000000514007c0c */ /* 0x000fd2000bf26270 */
[----:B------:R-:W-:Y:S05]  /*0710*/  @P2 BRA `(.L_x_208) ;  /* 0x0000000000302947 */ /* 0x000fea0003800000 */
[----:B------:R-:W-:Y:S01]  /*0720*/  IMAD.MOV.U32 R4, RZ, RZ, RZ ;  /* 0x000000ffff047224 */ /* 0x000fe200078e00ff */
[----:B------:R-:W-:-:S07]  /*0730*/  MOV R5, R20 ;  /* 0x0000001400057202 */ /* 0x000fce0000000f00 */
.L_x_209:
[----:B------:R-:W-:-:S04]  /*0740*/  IADD3 R7, P2, R5, R22, RZ ;  /* 0x0000001605077210 */ /* 0x000fc80007f5e0ff */
[----:B------:R-:W-:Y:S02]  /*0750*/  LEA.HI.X.SX32 R8, R5, R2, 0x1, P2 ;  /* 0x0000000205087211 */ /* 0x000fe400010f0eff */
[----:B------:R-:W-:-:S04]  /*0760*/  LEA R6, P2, R7, R0, 0x1 ;  /* 0x0000000007067211 */ /* 0x000fc800078408ff */
[----:B------:R-:W-:-:S05]  /*0770*/  LEA.HI.X R7, R7, UR10, R8, 0x1, P2 ;  /* 0x0000000a07077c11 */ /* 0x000fca00090f0c08 */
[----:B------:R-:W2:Y:S01]  /*0780*/  LDG.E.U16 R6, desc[UR6][R6.64] ;  /* 0x0000000606067981 */ /* 0x000ea2000c1e1500 */
[----:B0-----:R-:W-:-:S05]  /*0790*/  IMAD.IADD R5, R3, 0x1, R5 ;  /* 0x0000000103057824 */ /* 0x001fca00078e0205 */
[----:B------:R-:W-:Y:S01]  /*07a0*/  ISETP.GE.AND P2, PT, R5, UR4, PT ;  /* 0x0000000405007c0c */ /* 0x000fe2000bf46270 */
[----:B--2---:R-:W-:-:S05]  /*07b0*/  HADD2.F32 R9, -RZ, R6.H0_H0 ;  /* 0x20000006ff097230 */ /* 0x004fca0000004100 */
[----:B------:R-:W-:-:S07]  /*07c0*/  FFMA.FTZ R4, R9, R9, R4 ;  /* 0x0000000909047223 */ /* 0x000fce0000010004 */
[----:B------:R-:W-:Y:S05]  /*07d0*/  @!P2 BRA `(.L_x_209) ;  /* 0xfffffffc00d8a947 */ /* 0x000fea000383ffff */
.L_x_208:
[----:B------:R-:W-:Y:S05]  /*07e0*/  BSYNC B1 ;  /* 0x0000000000017941 */ /* 0x000fea0003800000 */
.L_x_207:
[----:B------:R-:W-:Y:S04]  /*07f0*/  BSSY B1, `(.L_x_210) ;  /* 0x000000f000017945 */ /* 0x000fe80003800000 */
[----:B------:R-:W-:Y:S05]  /*0800*/  @P1 BRA `(.L_x_211) ;  /* 0x0000000000341947 */ /* 0x000fea0003800000 */
[----:B------:R-:W-:Y:S02]  /*0810*/  IADD3 R9, P1, R22, UR4, RZ ;  /* 0x0000000416097c10 */ /* 0x000fe4000ff3e0ff */
[----:B------:R-:W-:Y:S02]  /*0820*/  MOV R8, R20 ;  /* 0x0000001400087202 */ /* 0x000fe40000000f00 */
[----:B------:R-:W-:-:S09]  /*0830*/  IADD3.X R11, R2, UR8, RZ, P1, !PT ;  /* 0x00000008020b7c10 */ /* 0x000fd20008ffe4ff */
.L_x_212:
        /* <DEDUP_REMOVED lines=10> */
.L_x_211:
[----:B------:R-:W-:Y:S05]  /*08e0*/  BSYNC B1 ;  /* 0x0000000000017941 */ /* 0x000fea0003800000 */
.L_x_210:
[----:B------:R-:W-:Y:S01]  /*08f0*/  ULDC UR10, c[0x0][0x21c] ;  /* 0x00008700000a7ab9 */ /* 0x000fe20000000800 */
[----:B------:R-:W-:Y:S05]  /*0900*/  @P0 BRA `(.L_x_213) ;  /* 0x0000000000840947 */ /* 0x000fea0003800000 */
[----:B------:R-:W-:Y:S01]  /*0910*/  IADD3 R9, P0, R22, UR4, RZ ;  /* 0x0000000416097c10 */ /* 0x000fe2000ff1e0ff */
[----:B------:R-:W-:Y:S01]  /*0920*/  BSSY B1, `(.L_x_214) ;  /* 0x000000d000017945 */ /* 0x000fe20003800000 */
[----:B------:R-:W-:Y:S02]  /*0930*/  IADD3 R8, R20, UR5, RZ ;  /* 0x0000000514087c10 */ /* 0x000fe4000fffe0ff */
[----:B------:R-:W-:-:S09]  /*0940*/  IADD3.X R11, R2, UR8, RZ, P0, !PT ;  /* 0x00000008020b7c10 */ /* 0x000fd200087fe4ff */
.L_x_215:
        /* <DEDUP_REMOVED lines=10> */
[----:B------:R-:W-:Y:S05]  /*09f0*/  BSYNC B1 ;  /* 0x0000000000017941 */ /* 0x000fea0003800000 */
.L_x_214:
[----:B------:R-:W-:Y:S05]  /*0a00*/  BRA `(.L_x_213) ;  /* 0x0000000000447947 */ /* 0x000fea0003800000 */
.L_x_206:
[----:B------:R-:W-:Y:S01]  /*0a10*/  ULDC UR9, c[0x0][0x258] ;  /* 0x0000960000097ab9 */ /* 0x000fe20000000800 */
[----:B------:R-:W-:Y:S01]  /*0a20*/  ULDC UR4, c[0x0][0x21c] ;  /* 0x0000870000047ab9 */ /* 0x000fe20000000800 */
[----:B------:R-:W-:Y:S01]  /*0a30*/  ISETP.GE.AND P0, PT, R20, UR9, PT ;  /* 0x0000000914007c0c */ /* 0x000fe2000bf06270 */
[----:B------:R-:W-:-:S12]  /*0a40*/  HFMA2.MMA R4, -RZ, RZ, 0, 0 ;  /* 0x00000000ff047435 */ /* 0x000fd800000001ff */
[----:B------:R-:W-:Y:S05]  /*0a50*/  @P0 BRA `(.L_x_213) ;  /* 0x0000000000300947 */ /* 0x000fea0003800000 */
[----:B------:R-:W-:Y:S01]  /*0a60*/  IMAD.MOV.U32 R4, RZ, RZ, RZ ;  /* 0x000000ffff047224 */ /* 0x000fe200078e00ff */
[----:B------:R-:W-:-:S07]  /*0a70*/  MOV R5, R20 ;  /* 0x0000001400057202 */ /* 0x000fce0000000f00 */
.L_x_216:
        /* <DEDUP_REMOVED lines=10> */
.L_x_213:
[----:B------:R-:W-:Y:S05]  /*0b20*/  BSYNC B0 ;  /* 0x0000000000007941 */ /* 0x000fea0003800000 */
.L_x_205:
        /* <DEDUP_REMOVED lines=21> */
[----:B-1----:R-:W-:-:S04]  /*0c80*/  @P0 FADD R8, R6, R8 ;  /* 0x0000000806080221 */ /* 0x002fc80000000000 */
[----:B------:R-:W-:Y:S01]  /*0c90*/  @!P1 IMAD R4, R5, 0x4, R4 ;  /* 0x0000000405049824 */ /* 0x000fe200078e0204 */
        /* <DEDUP_REMOVED lines=86> */
.L_x_218:
        /* <DEDUP_REMOVED lines=20> */
[----:B------:R-:W-:-:S05]  /*1340*/  SHF.R.S32.HI R4, RZ, 0x5, R5 ;  /* 0x00000005ff047819 */ /* 0x000fca0000011405 */
[----:B------:R-:W-:-:S05]  /*1350*/  IMAD R4, R4, 0x4, R7 ;  /* 0x0000000404047824 */ /* 0x000fca00078e0207 */
[----:B------:R0:W-:Y:S02]  /*1360*/  STS [R4+0x20], R21 ;  /* 0x0000201504007388 */ /* 0x0001e40000000800 */
.L_x_221:
[----:B------:R-:W-:Y:S05]  /*1370*/  BSYNC B1 ;  /* 0x0000000000017941 */ /* 0x000fea0003800000 */
.L_x_220:
        /* <DEDUP_REMOVED lines=46> */
.L_x_219:
[----:B------:R-:W-:Y:S05]  /*1660*/  BSYNC B0 ;  /* 0x0000000000007941 */ /* 0x000fea0003800000 */
.L_x_217:
        /* <DEDUP_REMOVED lines=12> */
.L_x_223:
[----:B------:R-:W-:Y:S05]  /*1730*/  BSYNC B0 ;  /* 0x0000000000007941 */ /* 0x000fea0003800000 */
.L_x_222:
        /* <DEDUP_REMOVED lines=11> */
.L_x_224:
[----:B------:R-:W-:Y:S02]  /*17f0*/  SHF.R.S32.HI R13, RZ, 0x1f, R20 ;  /* 0x0000001fff0d7819 */ /* 0x000fe40000011414 */
[----:B0-----:R-:W-:-:S04]  /*1800*/  IADD3 R7, P0, R20, R22, RZ ;  /* 0x0000001614077210 */ /* 0x001fc80007f1e0ff */
[----:B------:R-:W-:Y:S02]  /*1810*/  IADD3.X R8, R13, R2, RZ, P0, !PT ;  /* 0x000000020d087210 */ /* 0x000fe400007fe4ff */
[----:B------:R-:W-:-:S04]  /*1820*/  LEA R10, P0, R7, R0, 0x1 ;  /* 0x00000000070a7211 */ /* 0x000fc800078008ff */
[----:B------:R-:W-:-:S05]  /*1830*/  LEA.HI.X R11, R7, UR5, R8, 0x1, P0 ;  /* 0x00000005070b7c11 */ /* 0x000fca00080f0c08 */
[----:B------:R-:W3:Y:S01]  /*1840*/  LDG.E.U16 R10, desc[UR6][R10.64] ;  /* 0x000000060a0a7981 */ /* 0x000ee2000c1e1500 */
[----:B------:R-:W-:-:S06]  /*1850*/  IMAD.WIDE R8, R20, 0x2, R4 ;  /* 0x0000000214087825 */ /* 0x000fcc00078e0204 */
[----:B------:R-:W4:Y:S01]  /*1860*/  LDG.E.U16.CONSTANT R8, desc[UR6][R8.64] ;  /* 0x0000000608087981 */ /* 0x000f22000c1e9500 */
[----:B------:R-:W-:Y:S02]  /*1870*/  IADD3 R14, P0, R20, UR4, RZ ;  /* 0x00000004140e7c10 */ /* 0x000fe4000ff1e0ff */
[----:B------:R-:W-:-:S03]  /*1880*/  IADD3 R20, R3, R20, RZ ;  /* 0x0000001403147210 */ /* 0x000fc60007ffe0ff */
[----:B------:R-:W-:Y:S02]  /*1890*/  IMAD.X R13, RZ, RZ, R13, P0 ;  /* 0x000000ffff0d7224 */ /* 0x000fe400000e060d */
[----:B---3--:R-:W-:Y:S01]  /*18a0*/  HADD2.F32 R7, -RZ, R10.H0_H0 ;  /* 0x2000000aff077230 */ /* 0x008fe20000004100 */
[----:B------:R-:W-:-:S04]  /*18b0*/  LEA R10, P0, R14, UR10, 0x1 ;  /* 0x0000000a0e0a7c11 */ /* 0x000fc8000f8008ff */
[----:B-1----:R-:W-:Y:S01]  /*18c0*/  FMUL.FTZ R7, R6, R7 ;  /* 0x0000000706077220 */ /* 0x002fe20000410000 */
        /* <DEDUP_REMOVED lines=10> */
        .weak           $__internal_5_$__cuda_sm20_div_s64
        .type           $__internal_5_$__cuda_sm20_div_s64,@function
        .size           $__internal_5_$__cuda_sm20_div_s64,(.L_x_1316 - $__internal_5_$__cuda_sm20_div_s64)
$__internal_5_$__cuda_sm20_div_s64:
        /* <DEDUP_REMOVED lines=76> */
[----:B------:R-:W-:Y:S06]  /*1e30*/  RET.REL.NODEC R2 `(_ZN4vllm15rms_norm_kernelIN3c104HalfELi1ELi4EEEvPT_PKS3_lllllS6_fii) ;  /* 0xffffffe002707950 */ /* 0x000fec0003c3ffff */
.L_x_225:
        /* <DEDUP_REMOVED lines=12> */
.L_x_1316:


//--------------------- .text._ZN4vllm15rms_norm_kernelIN3c104HalfELi2ELi4EEEvPT_PKS3_lllllS6_fii --------------------------
	.section	.text._ZN4vllm15rms_norm_kernelIN3c104HalfELi2ELi4EEEvPT_PKS3_lllllS6_fii,"ax",@progbits
	.align	128
        .global         _ZN4vllm15rms_norm_kernelIN3c104HalfELi2ELi4EEEvPT_PKS3_lllllS6_fii
        .type           _ZN4vllm15rms_norm_kernelIN3c104HalfELi2ELi4EEEvPT_PKS3_lllllS6_fii,@function
        .size           _ZN4vllm15rms_norm_kernelIN3c104HalfELi2ELi4EEEvPT_PKS3_lllllS6_fii,(.L_x_1317 - _ZN4vllm15rms_norm_kernelIN3c104HalfELi2ELi4EEEvPT_PKS3_lllllS6_fii)
        .other          _ZN4vllm15rms_norm_kernelIN3c104HalfELi2ELi4EEEvPT_PKS3_lllllS6_fii,@"STO_CUDA_ENTRY STV_DEFAULT"
_ZN4vllm15rms_norm_kernelIN3c104HalfELi2ELi4EEEvPT_PKS3_lllllS6_fii:
.text._ZN4vllm15rms_norm_kernelIN3c104HalfELi2ELi4EEEvPT_PKS3_lllllS6_fii:
        /* <DEDUP_REMOVED lines=10> */
[----:B------:R-:W-:Y:S01]  /*00a0*/  MOV R8, UR4 ;  /* 0x0000000400087c02 */ /* 0x000fe20008000f00 */
[----:B------:R-:W-:Y:S01]  /*00b0*/  IMAD.MOV.U32 R9, RZ, RZ, RZ ;  /* 0x000000ffff097224 */ /* 0x000fe200078e00ff */
[----:B------:R-:W-:Y:S02]  /*00c0*/  MOV R7, R4 ;  /* 0x0000000400077202 */ /* 0x000fe40000000f00 */
[----:B------:R-:W-:-:S07]  /*00d0*/  MOV R0, 0xf0 ;  /* 0x000000f000007802 */ /* 0x000fce0000000f00 */
[----:B------:R-:W-:Y:S05]  /*00e0*/  CALL.REL.NOINC `($__internal_6_$__cuda_sm20_div_s64) ;  /* 0x0000001800087944 */ /* 0x000fea0003c00000 */
[----:B------:R-:W-:Y:S01]  /*00f0*/  IADD3 R3, -R7, RZ, RZ ;  /* 0x000000ff07037210 */ /* 0x000fe20007ffe1ff */
[----:B------:R-:W-:-:S04]  /*0100*/  IMAD.MOV.U32 R5, RZ, RZ, R7 ;  /* 0x000000ffff057224 */ /* 0x000fc800078e0007 */
[----:B------:R-:W-:Y:S01]  /*0110*/  IMAD R4, R4, R3, UR4 ;  /* 0x0000000404047e24 */ /* 0x000fe2000f8e0203 */
[----:B------:R-:W-:Y:S06]  /*0120*/  BRA `(.L_x_227) ;  /* 0x0000000000507947 */ /* 0x000fec0003800000 */
.L_x_226:
[----:B------:R-:W0:Y:S01]  /*0130*/  I2F.U32.RP R0, R4 ;  /* 0x0000000400007306 */ /* 0x000e220000209000 */
[----:B------:R-:W-:-:S07]  /*0140*/  ISETP.NE.U32.AND P2, PT, R4, RZ, PT ;  /* 0x000000ff0400720c */ /* 0x000fce0003f45070 */
[----:B0-----:R-:W0:Y:S02]  /*0150*/  MUFU.RCP R0, R0 ;  /* 0x0000000000007308 */ /* 0x001e240000001000 */
[----:B0-----:R-:W-:-:S06]  /*0160*/  IADD3 R2, R0, 0xffffffe, RZ ;  /* 0x0ffffffe00027810 */ /* 0x001fcc0007ffe0ff */
[----:B------:R0:W1:Y:S02]  /*0170*/  F2I.FTZ.U32.TRUNC.NTZ R3, R2 ;  /* 0x0000000200037305 */ /* 0x000064000021f000 */
[----:B0-----:R-:W-:Y:S01]  /*0180*/  IMAD.MOV.U32 R2, RZ, RZ, RZ ;  /* 0x000000ffff027224 */ /* 0x001fe200078e00ff */
[----:B-1----:R-:W-:-:S05]  /*0190*/  IADD3 R5, RZ, -R3, RZ ;  /* 0x80000003ff057210 */ /* 0x002fca0007ffe0ff */
[----:B------:R-:W-:-:S04]  /*01a0*/  IMAD R5, R5, R4, RZ ;  /* 0x0000000405057224 */ /* 0x000fc800078e02ff */
[----:B------:R-:W-:-:S06]  /*01b0*/  IMAD.HI.U32 R3, R3, R5, R2 ;  /* 0x0000000503037227 */ /* 0x000fcc00078e0002 */
[----:B------:R-:W-:-:S05]  /*01c0*/  IMAD.HI.U32 R5, R3, UR4, RZ ;  /* 0x0000000403057c27 */ /* 0x000fca000f8e00ff */
[----:B------:R-:W-:-:S05]  /*01d0*/  IADD3 R3, -R5, RZ, RZ ;  /* 0x000000ff05037210 */ /* 0x000fca0007ffe1ff */
[----:B------:R-:W-:-:S05]  /*01e0*/  IMAD R3, R4, R3, UR4 ;  /* 0x0000000404037e24 */ /* 0x000fca000f8e0203 */
[----:B------:R-:W-:-:S13]  /*01f0*/  ISETP.GE.U32.AND P0, PT, R3, R4, PT ;  /* 0x000000040300720c */ /* 0x000fda0003f06070 */
[----:B------:R-:W-:Y:S01]  /*0200*/  @P0 IADD3 R3, R3, -R4, RZ ;  /* 0x8000000403030210 */ /* 0x000fe20007ffe0ff */
[----:B------:R-:W-:-:S03]  /*0210*/  @P0 VIADD R5, R5, 0x1 ;  /* 0x0000000105050836 */ /* 0x000fc60000000000 */
[----:B------:R-:W-:-:S13]  /*0220*/  ISETP.GE.U32.AND P1, PT, R3, R4, PT ;  /* 0x000000040300720c */ /* 0x000fda0003f26070 */
[----:B------:R-:W-:Y:S02]  /*0230*/  @P1 IADD3 R5, R5, 0x1, RZ ;  /* 0x0000000105051810 */ /* 0x000fe40007ffe0ff */
[----:B------:R-:W-:-:S04]  /*0240*/  @!P2 LOP3.LUT R5, RZ, R4, RZ, 0x33, !PT ;  /* 0x00000004ff05a212 */ /* 0x000fc800078e33ff */
[----:B------:R-:W-:-:S05]  /*0250*/  IADD3 R3, -R5, RZ, RZ ;  /* 0x000000ff05037210 */ /* 0x000fca0007ffe1ff */
[----:B------:R-:W-:-:S07]  /*0260*/  IMAD R4, R4, R3, UR4 ;  /* 0x0000000404047e24 */ /* 0x000fce000f8e0203 */
.L_x_227:
        /* <DEDUP_REMOVED lines=9> */
[----:B01----:R-:W-:Y:S05]  /*0300*/  CALL.REL.NOINC `($__internal_6_$__cuda_sm20_div_s64) ;  /* 0x0000001400807944 */ /* 0x003fea0003c00000 */
[----:B------:R-:W-:Y:S01]  /*0310*/  IADD3 R9, -R7, RZ, RZ ;  /* 0x000000ff07097210 */ /* 0x000fe20007ffe1ff */
[----:B------:R-:W-:-:S04]  /*0320*/  ULDC UR4, c[0x0][0x238] ;  /* 0x00008e0000047ab9 */ /* 0x000fc80000000800 */
[----:B------:R-:W-:Y:S01]  /*0330*/  IMAD R9, R9, UR4, R4 ;  /* 0x0000000409097c24 */ /* 0x000fe2000f8e0204 */
[----:B------:R-:W-:Y:S06]  /*0340*/  BRA `(.L_x_229) ;  /* 0x0000000000547947 */ /* 0x000fec0003800000 */
.L_x_228:
        /* <DEDUP_REMOVED lines=17> */
[----:B------:R-:W-:Y:S02]  /*0460*/  @P1 IADD3 R7, R7, 0x1, RZ ;  /* 0x0000000107071810 */ /* 0x000fe40007ffe0ff */
[----:B------:R-:W-:-:S05]  /*0470*/  @!P2 LOP3.LUT R7, RZ, R6, RZ, 0x33, !PT ;  /* 0x00000006ff07a212 */ /* 0x000fca00078e33ff */
[----:B------:R-:W-:-:S04]  /*0480*/  IMAD.MOV R9, RZ, RZ, -R7 ;  /* 0x000000ffff097224 */ /* 0x000fc800078e0a07 */
[----:B------:R-:W-:-:S07]  /*0490*/  IMAD R9, R6, R9, R4 ;  /* 0x0000000906097224 */ /* 0x000fce00078e0204 */
.L_x_229:
[----:B------:R-:W-:Y:S01]  /*04a0*/  SHF.R.S32.HI R0, RZ, 0x1f, R5 ;  /* 0x0000001fff007819 */ /* 0x000fe20000011405 */
[----:B------:R-:W-:Y:S01]  /*04b0*/  ULDC.64 UR4, c[0x0][0x230] ;  /* 0x00008c0000047ab9 */ /* 0x000fe20000000a00 */
[----:B------:R-:W-:Y:S01]  /*04c0*/  SHF.R.S32.HI R4, RZ, 0x1f, R7 ;  /* 0x0000001fff047819 */ /* 0x000fe20000011407 */
[----:B------:R-:W-:Y:S01]  /*04d0*/  IMAD.WIDE.U32 R2, R5, UR4, RZ ;  /* 0x0000000405027c25 */ /* 0x000fe2000f8e00ff */
[----:B------:R-:W0:Y:S01]  /*04e0*/  LDC.64 R22, c[0x0][0x218] ;  /* 0x00008600ff167b82 */ /* 0x000e220000000a00 */
        /* <DEDUP_REMOVED lines=12> */
[----:B------:R-:W2:Y:S02]  /*05b0*/  S2R R3, SR_TID.X ;  /* 0x0000000000037919 */ /* 0x000ea40000002100 */
[----:B------:R-:W-:Y:S01]  /*05c0*/  IADD3 R5, R5, R11, RZ ;  /* 0x0000000b05057210 */ /* 0x000fe20007ffe0ff */
[----:B------:R-:W-:-:S02]  /*05d0*/  IMAD R2, R2, UR4, RZ ;  /* 0x0000000402027c24 */ /* 0x000fc4000f8e02ff */
[----:B------:R-:W-:-:S04]  /*05e0*/  IMAD.WIDE.U32 R4, R9, UR4, R4 ;  /* 0x0000000409047c25 */ /* 0x000fc8000f8e0004 */
[----:B------:R-:W-:Y:S01]  /*05f0*/  IMAD R7, R9, UR5, R2 ;  /* 0x0000000509077c24 */ /* 0x000fe2000f8e0202 */
[----:B0-----:R-:W-:Y:S01]  /*0600*/  LEA R22, P1, R4, R22, 0x1 ;  /* 0x0000001604167211 */ /* 0x001fe200078208ff */
[----:B------:R-:W0:Y:S01]  /*0610*/  LDC R2, c[0x0][RZ] ;  /* 0x00000000ff027b82 */ /* 0x000e220000000800 */
[----:B-1----:R-:W-:Y:S01]  /*0620*/  LOP3.LUT R6, R0, 0x1, RZ, 0xc0, !PT ;  /* 0x0000000100067812 */ /* 0x002fe200078ec0ff */
[----:B------:R-:W-:Y:S01]  /*0630*/  IMAD.IADD R5, R5, 0x1, R7 ;  /* 0x0000000105057824 */ /* 0x000fe200078e0207 */
[----:B------:R-:W-:Y:S02]  /*0640*/  LOP3.LUT P0, RZ, R22, 0x3, RZ, 0xc0, !PT ;  /* 0x0000000316ff7812 */ /* 0x000fe4000780c0ff */
[----:B------:R-:W-:Y:S02]  /*0650*/  ISETP.NE.U32.AND P2, PT, R6, 0x1, PT ;  /* 0x000000010600780c */ /* 0x000fe40003f45070 */
[----:B------:R-:W-:-:S04]  /*0660*/  SHF.L.U64.HI R4, R4, 0x1, R5 ;  /* 0x0000000104047819 */ /* 0x000fc80000010205 */
[----:B------:R-:W-:-:S07]  /*0670*/  IADD3.X R23, R4, R23, RZ, P1, !PT ;  /* 0x0000001704177210 */ /* 0x000fce0000ffe4ff */
[----:B--2---:R-:W-:Y:S05]  /*0680*/  @!P0 BRA P2, `(.L_x_231) ;  /* 0x0000000000c88947 */ /* 0x004fea0001000000 */
[----:B------:R-:W-:Y:S01]  /*0690*/  IADD3 R5, -R22, RZ, RZ ;  /* 0x000000ff16057210 */ /* 0x000fe20007ffe1ff */
[----:B------:R-:W-:Y:S01]  /*06a0*/  BSSY B1, `(.L_x_232) ;  /* 0x0000016000017945 */ /* 0x000fe20003800000 */
[----:B------:R-:W-:Y:S02]  /*06b0*/  MOV R6, RZ ;  /* 0x000000ff00067202 */ /* 0x000fe40000000f00 */
        /* <DEDUP_REMOVED lines=11> */
[----:B------:R-:W-:Y:S01]  /*0770*/  IMAD.MOV.U32 R6, RZ, RZ, RZ ;  /* 0x000000ffff067224 */ /* 0x000fe200078e00ff */
[----:B------:R-:W-:-:S07]  /*0780*/  MOV R9, R3 ;  /* 0x0000000300097202 */ /* 0x000fce0000000f00 */
.L_x_234:
[----:B------:R-:W-:-:S06]  /*0790*/  IMAD.WIDE R4, R9, 0x2, R22 ;  /* 0x0000000209047825 */ /* 0x000fcc00078e0216 */
[----:B------:R-:W2:Y:S01]  /*07a0*/  LDG.E.U16 R4, desc[UR6][R4.64] ;  /* 0x0000000604047981 */ /* 0x000ea2000c1e1500 */
[----:B0-----:R-:W-:-:S04]  /*07b0*/  IADD3 R9, R2, R9, RZ ;  /* 0x0000000902097210 */ /* 0x001fc80007ffe0ff */
[----:B------:R-:W-:Y:S01]  /*07c0*/  ISETP.GE.AND P0, PT, R9, R8, PT ;  /* 0x000000080900720c */ /* 0x000fe20003f06270 */
[----:B--2---:R-:W-:-:S05]  /*07d0*/  HADD2.F32 R11, -RZ, R4.H0_H0 ;  /* 0x20000004ff0b7230 */ /* 0x004fca0000004100 */
[----:B------:R-:W-:-:S07]  /*07e0*/  FFMA.FTZ R6, R11, R11, R6 ;  /* 0x0000000b0b067223 */ /* 0x000fce0000010006 */
[----:B------:R-:W-:Y:S05]  /*07f0*/  @!P0 BRA `(.L_x_234) ;  /* 0xfffffffc00e48947 */ /* 0x000fea000383ffff */
.L_x_233:
[----:B------:R-:W-:Y:S05]  /*0800*/  BSYNC B1 ;  /* 0x0000000000017941 */ /* 0x000fea0003800000 */
.L_x_232:
[----:B------:R-:W-:Y:S01]  /*0810*/  BSSY B1, `(.L_x_235) ;  /* 0x000000e000017945 */ /* 0x000fe20003800000 */
[----:B------:R-:W-:-:S03]  /*0820*/  IMAD.WIDE R4, R8, 0x2, R22 ;  /* 0x0000000208047825 */ /* 0x000fc600078e0216 */
[----:B------:R-:W-:Y:S05]  /*0830*/  @P1 BRA `(.L_x_236) ;  /* 0x00000000002c1947 */ /* 0x000fea0003800000 */
[----:B------:R-:W-:-:S07]  /*0840*/  IMAD.MOV.U32 R11, RZ, RZ, R3 ;  /* 0x000000ffff0b7224 */ /* 0x000fce00078e0003 */
.L_x_237:
[----:B------:R-:W-:-:S05]  /*0850*/  IMAD.WIDE R8, R11, 0x4, R4 ;  /* 0x000000040b087825 */ /* 0x000fca00078e0204 */
[----:B------:R-:W2:Y:S04]  /*0860*/  LDG.E.U16 R10, desc[UR6][R8.64] ;  /* 0x00000006080a7981 */ /* 0x000ea8000c1e1500 */
[----:B------:R-:W3:Y:S01]  /*0870*/  LDG.E.U16 R12, desc[UR6][R8.64+0x2] ;  /* 0x00000206080c7981 */ /* 0x000ee2000c1e1500 */
[----:B0-----:R-:W-:-:S04]  /*0880*/  IADD3 R11, R2, R11, RZ ;  /* 0x0000000b020b7210 */ /* 0x001fc80007ffe0ff */
[----:B------:R-:W-:Y:S01]  /*0890*/  ISETP.GE.AND P0, PT, R11, R16, PT ;  /* 0x000000100b00720c */ /* 0x000fe20003f06270 */
[----:B--2---:R-:W-:Y:S02]  /*08a0*/  HADD2.F32 R13, -RZ, R10.H0_H0 ;  /* 0x2000000aff0d7230 */ /* 0x004fe40000004100 */
[----:B---3--:R-:W-:-:S03]  /*08b0*/  HADD2.F32 R15, -RZ, R12.H0_H0 ;  /* 0x2000000cff0f7230 */ /* 0x008fc60000004100 */
[----:B------:R-:W-:-:S04]  /*08c0*/  FFMA.FTZ R6, R13, R13, R6 ;  /* 0x0000000d0d067223 */ /* 0x000fc80000010006 */
[----:B------:R-:W-:-:S03]  /*08d0*/  FFMA.FTZ R6, R15, R15, R6 ;  /* 0x0000000f0f067223 */ /* 0x000fc60000010006 */
[----:B------:R-:W-:Y:S05]  /*08e0*/  @!P0 BRA `(.L_x_237) ;  /* 0xfffffffc00d88947 */ /* 0x000fea000383ffff */
.L_x_236:
[----:B------:R-:W-:Y:S05]  /*08f0*/  BSYNC B1 ;  /* 0x0000000000017941 */ /* 0x000fea0003800000 */
.L_x_235:
[----:B------:R-:W-:Y:S04]  /*0900*/  BSSY B1, `(.L_x_238) ;  /* 0x0000009000017945 */ /* 0x000fe80003800000 */
[----:B------:R-:W-:Y:S05]  /*0910*/  @P2 BRA `(.L_x_239) ;  /* 0x00000000001c2947 */ /* 0x000fea0003800000 */
.L_x_240:
[----:B------:R-:W-:-:S06]  /*0920*/  IMAD.WIDE R8, R14, 0x2, R4 ;  /* 0x000000020e087825 */ /* 0x000fcc00078e0204 */
[----:B------:R-:W2:Y:S01]  /*0930*/  LDG.E.U16 R8, desc[UR6][R8.64] ;  /* 0x0000000608087981 */ /* 0x000ea2000c1e1500 */
[----:B0-----:R-:W-:-:S04]  /*0940*/  IADD3 R14, R2, R14, RZ ;  /* 0x0000000e020e7210 */ /* 0x001fc80007ffe0ff */
[----:B------:R-:W-:Y:S01]  /*0950*/  ISETP.GE.AND P0, PT, R14, R7, PT ;  /* 0x000000070e00720c */ /* 0x000fe20003f06270 */
[----:B--2---:R-:W-:-:S05]  /*0960*/  HADD2.F32 R11, -RZ, R8.H0_H0 ;  /* 0x20000008ff0b7230 */ /* 0x004fca0000004100 */
[----:B------:R-:W-:-:S07]  /*0970*/  FFMA.FTZ R6, R11, R11, R6 ;  /* 0x0000000b0b067223 */ /* 0x000fce0000010006 */
[----:B------:R-:W-:Y:S05]  /*0980*/  @!P0 BRA `(.L_x_240) ;  /* 0xfffffffc00e48947 */ /* 0x000fea000383ffff */
.L_x_239:
[----:B------:R-:W-:Y:S05]  /*0990*/  BSYNC B1 ;  /* 0x0000000000017941 */ /* 0x000fea0003800000 */
.L_x_238:
[----:B------:R-:W-:Y:S05]  /*09a0*/  BRA `(.L_x_241) ;  /* 0x0000000000407947 */ /* 0x000fea0003800000 */
.L_x_231:
[----:B------:R-:W-:Y:S01]  /*09b0*/  LEA.HI R4, R0, R0, RZ, 0x1 ;  /* 0x0000000000047211 */ /* 0x000fe200078f08ff */
[----:B------:R-:W-:-:S03]  /*09c0*/  IMAD.MOV.U32 R6, RZ, RZ, RZ ;  /* 0x000000ffff067224 */ /* 0x000fc600078e00ff */
[----:B------:R-:W-:-:S04]  /*09d0*/  SHF.R.S32.HI R8, RZ, 0x1, R4 ;  /* 0x00000001ff087819 */ /* 0x000fc80000011404 */
[----:B------:R-:W-:-:S13]  /*09e0*/  ISETP.GE.AND P0, PT, R3, R8, PT ;  /* 0x000000080300720c */ /* 0x000fda0003f06270 */
[----:B------:R-:W-:Y:S05]  /*09f0*/  @P0 BRA `(.L_x_241) ;  /* 0x00000000002c0947 */ /* 0x000fea0003800000 */
[----:B------:R-:W-:Y:S01]  /*0a00*/  HFMA2.MMA R6, -RZ, RZ, 0, 0 ;  /* 0x00000000ff067435 */ /* 0x000fe200000001ff */
[----:B------:R-:W-:-:S10]  /*0a10*/  MOV R7, R3 ;  /* 0x0000000300077202 */ /* 0x000fd40000000f00 */
.L_x_242:
[----:B------:R-:W-:-:S06]  /*0a20*/  IMAD.WIDE R4, R7, 0x4, R22 ;  /* 0x0000000407047825 */ /* 0x000fcc00078e0216 */
[----:B------:R-:W2:Y:S01]  /*0a30*/  LDG.E R4, desc[UR6][R4.64] ;  /* 0x0000000604047981 */ /* 0x000ea2000c1e1900 */
[----:B0-----:R-:W-:-:S05]  /*0a40*/  IMAD.IADD R7, R2, 0x1, R7 ;  /* 0x0000000102077824 */ /* 0x001fca00078e0207 */
[----:B------:R-:W-:Y:S01]  /*0a50*/  ISETP.GE.AND P0, PT, R7, R8, PT ;  /* 0x000000080700720c */ /* 0x000fe20003f06270 */
[--C-:B--2---:R-:W-:Y:S02]  /*0a60*/  HADD2.F32 R9, -RZ, R4.reuse.H0_H0 ;  /* 0x20000004ff097230 */ /* 0x104fe40000004100 */
[----:B------:R-:W-:-:S03]  /*0a70*/  HADD2.F32 R11, -RZ, R4.H1_H1 ;  /* 0x30000004ff0b7230 */ /* 0x000fc60000004100 */
[----:B------:R-:W-:-:S04]  /*0a80*/  FFMA.FTZ R6, R9, R9, R6 ;  /* 0x0000000909067223 */ /* 0x000fc80000010006 */
[----:B------:R-:W-:-:S03]  /*0a90*/  FFMA.FTZ R6, R11, R11, R6 ;  /* 0x0000000b0b067223 */ /* 0x000fc60000010006 */
[----:B------:R-:W-:Y:S05]  /*0aa0*/  @!P0 BRA `(.L_x_242) ;  /* 0xfffffffc00dc8947 */ /* 0x000fea000383ffff */
.L_x_241:
[----:B------:R-:W-:Y:S05]  /*0ab0*/  BSYNC B0 ;  /* 0x0000000000007941 */ /* 0x000fea0003800000 */
.L_x_230:
        /* <DEDUP_REMOVED lines=109> */
.L_x_244:
        /* <DEDUP_REMOVED lines=20> */
[----:B0-----:R-:W-:-:S05]  /*12d0*/  LEA R5, R6, R5, 0x18 ;  /* 0x0000000506057211 */ /* 0x001fca00078ec0ff */
[----:B------:R-:W-:-:S05]  /*12e0*/  IMAD R4, R4, 0x4, R5 ;  /* 0x0000000404047824 */ /* 0x000fca00078e0205 */
[----:B------:R0:W-:Y:S02]  /*12f0*/  STS [R4+0x20], R21 ;  /* 0x0000201504007388 */ /* 0x0001e40000000800 */
.L_x_247:
[----:B------:R-:W-:Y:S05]  /*1300*/  BSYNC B1 ;  /* 0x0000000000017941 */ /* 0x000fea0003800000 */
.L_x_246:
        /* <DEDUP_REMOVED lines=46> */
.L_x_245:
[----:B------:R-:W-:Y:S05]  /*15f0*/  BSYNC B0 ;  /* 0x0000000000007941 */ /* 0x000fea0003800000 */
.L_x_243:
        /* <DEDUP_REMOVED lines=14> */
.L_x_249:
[----:B------:R-:W-:Y:S05]  /*16e0*/  BSYNC B0 ;  /* 0x0000000000007941 */ /* 0x000fea0003800000 */
.L_x_248:
        /* <DEDUP_REMOVED lines=11> */
.L_x_250:
[----:B-1----:R-:W-:-:S06]  /*17a0*/  IMAD.WIDE R10, R3, 0x4, R22 ;  /* 0x00000004030a7825 */ /* 0x002fcc00078e0216 */
[----:B------:R-:W4:Y:S01]  /*17b0*/  LDG.E R10, desc[UR6][R10.64] ;  /* 0x000000060a0a7981 */ /* 0x000f22000c1e1900 */
[----:B0-----:R-:W-:-:S06]  /*17c0*/  IMAD.WIDE R12, R3, 0x4, R4 ;  /* 0x00000004030c7825 */ /* 0x001fcc00078e0204 */
[----:B------:R-:W5:Y:S01]  /*17d0*/  LDG.E.CONSTANT R12, desc[UR6][R12.64] ;  /* 0x000000060c0c7981 */ /* 0x000f62000c1e9900 */
[--C-:B----4-:R-:W-:Y:S02]  /*17e0*/  HADD2.F32 R0, -RZ, R10.reuse.H0_H0 ;  /* 0x2000000aff007230 */ /* 0x110fe40000004100 */
[----:B------:R-:W-:-:S03]  /*17f0*/  HADD2.F32 R14, -RZ, R10.H1_H1 ;  /* 0x3000000aff0e7230 */ /* 0x000fc60000004100 */
[C---:B---3--:R-:W-:Y:S02]  /*1800*/  FMUL.FTZ R0, R9.reuse, R0 ;  /* 0x0000000009007220 */ /* 0x048fe40000410000 */
[----:B------:R-:W-:Y:S01]  /*1810*/  FMUL.FTZ R14, R9, R14 ;  /* 0x0000000e090e7220 */ /* 0x000fe20000410000 */
[--C-:B-----5:R-:W-:Y:S02]  /*1820*/  HADD2.F32 R15, -RZ, R12.reuse.H0_H0 ;  /* 0x2000000cff0f7230 */ /* 0x120fe40000004100 */
[----:B------:R-:W-:Y:S01]  /*1830*/  F2FP.F16.F32.PACK_AB R0, RZ, R0 ;  /* 0x00000000ff00723e */ /* 0x000fe200000000ff */
[----:B------:R-:W-:Y:S01]  /*1840*/  HADD2.F32 R11, -RZ, R12.H1_H1 ;  /* 0x3000000cff0b7230 */ /* 0x000fe20000004100 */
[----:B------:R-:W-:-:S03]  /*1850*/  F2FP.F16.F32.PACK_AB R14, RZ, R14 ;  /* 0x0000000eff0e723e */ /* 0x000fc600000000ff */
[----:B------:R-:W-:Y:S02]  /*1860*/  HADD2.F32 R0, -RZ, R0.H0_H0 ;  /* 0x20000000ff007230 */ /* 0x000fe40000004100 */
[----:B------:R-:W-:-:S03]  /*1870*/  HADD2.F32 R14, -RZ, R14.H0_H0 ;  /* 0x2000000eff0e7230 */ /* 0x000fc60000004100 */
[----:B------:R-:W-:Y:S02]  /*1880*/  FMUL.FTZ R0, R0, R15 ;  /* 0x0000000f00007220 */ /* 0x000fe40000410000 */
[----:B------:R-:W-:Y:S01]  /*1890*/  FMUL.FTZ R13, R14, R11 ;  /* 0x0000000b0e0d7220 */ /* 0x000fe20000410000 */
[----:B------:R-:W-:Y:S01]  /*18a0*/  IMAD.WIDE R10, R3, 0x4, R6 ;  /* 0x00000004030a7825 */ /* 0x000fe200078e0206 */
[----:B------:R-:W-:-:S03]  /*18b0*/  IADD3 R3, R2, R3, RZ ;  /* 0x0000000302037210 */ /* 0x000fc60007ffe0ff */
[----:B------:R-:W-:Y:S02]  /*18c0*/  F2FP.F16.F32.PACK_AB R13, R13, R0 ;  /* 0x000000000d0d723e */ /* 0x000fe400000000ff */
[----:B------:R-:W-:-:S03]  /*18d0*/  ISETP.GE.AND P0, PT, R3, R8, PT ;  /* 0x000000080300720c */ /* 0x000fc60003f06270 */
[----:B------:R1:W-:Y:S10]  /*18e0*/  STG.E desc[UR6][R10.64], R13 ;  /* 0x0000000d0a007986 */ /* 0x0003f4000c101906 */
[----:B------:R-:W-:Y:S05]  /*18f0*/  @!P0 BRA `(.L_x_250) ;  /* 0xfffffffc00a88947 */ /* 0x000fea000383ffff */
[----:B------:R-:W-:Y:S05]  /*1900*/  EXIT ;  /* 0x000000000000794d */ /* 0x000fea0003800000 */
        .weak           $__internal_6_$__cuda_sm20_div_s64
        .type           $__internal_6_$__cuda_sm20_div_s64,@function
        .size           $__internal_6_$__cuda_sm20_div_s64,(.L_x_1317 - $__internal_6_$__cuda_sm20_div_s64)
$__internal_6_$__cuda_sm20_div_s64:
[-C--:B------:R-:W-:Y:S02]  /*1910*/  IADD3 R2, P1, RZ, -R7.reuse, RZ ;  /* 0x80000007ff027210 */ /* 0x080fe40007f3e0ff */
[----:B------:R-:W-:Y:S02]  /*1920*/  ISETP.GE.AND P0, PT, R6, RZ, PT ;  /* 0x000000ff0600720c */ /* 0x000fe40003f06270 */
[-C--:B------:R-:W-:Y:S02]  /*1930*/  IADD3.X R3, RZ, ~R6.reuse, RZ, P1, !PT ;  /* 0x80000006ff037210 */ /* 0x080fe40000ffe4ff */
[----:B------:R-:W-:Y:S02]  /*1940*/  SEL R2, R2, R7, !P0 ;  /* 0x0000000702027207 */ /* 0x000fe40004000000 */
[----:B------:R-:W-:Y:S02]  /*1950*/  SEL R3, R3, R6, !P0 ;  /* 0x0000000603037207 */ /* 0x000fe40004000000 */
[----:B------:R-:W-:-:S02]  /*1960*/  ISETP.GE.AND P3, PT, R9, RZ, PT ;  /* 0x000000ff0900720c */ /* 0x000fc40003f66270 */
        /* <DEDUP_REMOVED lines=15> */
[----:B------:R-:W-:Y:S02]  /*1a60*/  IADD3 R13, P2, R19, R12, RZ ;  /* 0x0000000c130d7210 */ /* 0x000fe40007f5e0ff */
[----:B------:R-:W-:-:S03]  /*1a70*/  IADD3.X R12, R17, R11, RZ, P0, !PT ;  /* 0x0000000b110c7210 */ /* 0x000fc600007fe4ff */
        /* <DEDUP_REMOVED lines=35> */
[-C--:B------:R-:W-:Y:S02]  /*1cb0*/  ISETP.GE.U32.AND.EX P0, PT, R15, R3.reuse, PT, P0 ;  /* 0x000000030f00720c */ /* 0x080fe40003f06100 */
[----:B------:R-:W-:Y:S02]  /*1cc0*/  IADD3 R8, R17, 0x1, RZ ;  /* 0x0000000111087810 */ /* 0x000fe40007ffe0ff */
[----:B------:R-:W-:Y:S02]  /*1cd0*/  IADD3.X R13, R15, ~R3, RZ, P1, !PT ;  /* 0x800000030f0d7210 */ /* 0x000fe40000ffe4ff */
[----:B------:R-:W-:-:S02]  /*1ce0*/  SEL R11, R11, R21, P0 ;  /* 0x000000150b0b7207 */ /* 0x000fc40000000000 */
[----:B------:R-:W-:Y:S02]  /*1cf0*/  SEL R17, R8, R17, P0 ;  /* 0x0000001108117207 */ /* 0x000fe40000000000 */
        /* <DEDUP_REMOVED lines=10> */
[----:B------:R-:W-:Y:S02]  /*1da0*/  SEL R7, R7, R2, !P1 ;  /* 0x0000000207077207 */ /* 0x000fe40004800000 */
[----:B------:R-:W-:-:S02]  /*1db0*/  MOV R2, R0 ;  /* 0x0000000000027202 */ /* 0x000fc40000000f00 */
[----:B------:R-:W-:Y:S02]  /*1dc0*/  SEL R7, R7, 0xffffffff, P0 ;  /* 0xffffffff07077807 */ /* 0x000fe40000000000 */
[----:B------:R-:W-:Y:S05]  /*1dd0*/  RET.REL.NODEC R2 `(_ZN4vllm15rms_norm_kernelIN3c104HalfELi2ELi4EEEvPT_PKS3_lllllS6_fii) ;  /* 0xffffffe002887950 */ /* 0x000fea0003c3ffff */
.L_x_251:
        /* <DEDUP_REMOVED lines=10> */
.L_x_1317:


//--------------------- .text._ZN4vllm15rms_norm_kernelIN3c104HalfELi4ELi4EEEvPT_PKS3_lllllS6_fii --------------------------
	.section	.text._ZN4vllm15rms_norm_kernelIN3c104HalfELi4ELi4EEEvPT_PKS3_lllllS6_fii,"ax",@progbits
	.align	128
        .global         _ZN4vllm15rms_norm_kernelIN3c104HalfELi4ELi4EEEvPT_PKS3_lllllS6_fii
        .type           _ZN4vllm15rms_norm_kernelIN3c104HalfELi4ELi4EEEvPT_PKS3_lllllS6_fii,@function
        .size           _ZN4vllm15rms_norm_kernelIN3c104HalfELi4ELi4EEEvPT_PKS3_lllllS6_fii,(.L_x_1318 - _ZN4vllm15rms_norm_kernelIN3c104HalfELi4ELi4EEEvPT_PKS3_lllllS6_fii)
        .other          _ZN4vllm15rms_norm_kernelIN3c104HalfELi4ELi4EEEvPT_PKS3_lllllS6_fii,@"STO_CUDA_ENTRY STV_DEFAULT"
_ZN4vllm15rms_norm_kernelIN3c104HalfELi4ELi4EEEvPT_PKS3_lllllS6_fii:
.text._ZN4vllm15rms_norm_kernelIN3c104HalfELi4ELi4EEEvPT_PKS3_lllllS6_fii:
        /* <DEDUP_REMOVED lines=11> */
[----:B------:R-:W-:Y:S01]  /*00b0*/  MOV R8, UR4 ;  /* 0x0000000400087c02 */ /* 0x000fe20008000f00 */
[----:B------:R-:W-:Y:S01]  /*00c0*/  IMAD.MOV.U32 R7, RZ, RZ, R4 ;  /* 0x000000ffff077224 */ /* 0x000fe200078e0004 */
[----:B------:R-:W-:-:S08]  /*00d0*/  MOV R0, 0xf0 ;  /* 0x000000f000007802 */ /* 0x000fd00000000f00 */
[----:B------:R-:W-:Y:S05]  /*00e0*/  CALL.REL.NOINC `($__internal_7_$__cuda_sm20_div_s64) ;  /* 0x0000001800707944 */ /* 0x000fea0003c00000 */
[----:B------:R-:W-:Y:S02]  /*00f0*/  IADD3 R3, -R7, RZ, RZ ;  /* 0x000000ff07037210 */ /* 0x000fe40007ffe1ff */
[----:B------:R-:W-:-:S03]  /*0100*/  MOV R5, R7 ;  /* 0x0000000700057202 */ /* 0x000fc60000000f00 */
[----:B------:R-:W-:Y:S01]  /*0110*/  IMAD R4, R4, R3, UR4 ;  /* 0x0000000404047e24 */ /* 0x000fe2000f8e0203 */
[----:B------:R-:W-:Y:S06]  /*0120*/  BRA `(.L_x_253) ;  /* 0x0000000000507947 */ /* 0x000fec0003800000 */
.L_x_252:
[----:B------:R-:W0:Y:S01]  /*0130*/  I2F.U32.RP R0, R4 ;  /* 0x0000000400007306 */ /* 0x000e220000209000 */
        /* <DEDUP_REMOVED lines=19> */
.L_x_253:
        /* <DEDUP_REMOVED lines=9> */
[----:B01----:R-:W-:Y:S05]  /*0300*/  CALL.REL.NOINC `($__internal_7_$__cuda_sm20_div_s64) ;  /* 0x0000001400e87944 */ /* 0x003fea0003c00000 */
[----:B------:R-:W-:Y:S01]  /*0310*/  IMAD.MOV R9, RZ, RZ, -R7 ;  /* 0x000000ffff097224 */ /* 0x000fe200078e0a07 */
[----:B------:R-:W-:-:S03]  /*0320*/  ULDC UR4, c[0x0][0x238] ;  /* 0x00008e0000047ab9 */ /* 0x000fc60000000800 */
[----:B------:R-:W-:Y:S01]  /*0330*/  IMAD R9, R9, UR4, R4 ;  /* 0x0000000409097c24 */ /* 0x000fe2000f8e0204 */
[----:B------:R-:W-:Y:S06]  /*0340*/  BRA `(.L_x_255) ;  /* 0x0000000000547947 */ /* 0x000fec0003800000 */
.L_x_254:
[----:B------:R-:W0:Y:S02]  /*0350*/  LDC R6, c[0x0][0x238] ;  /* 0x00008e00ff067b82 */ /* 0x000e240000000800 */
[----:B0-----:R-:W0:Y:S01]  /*0360*/  I2F.U32.RP R0, R6 ;  /* 0x0000000600007306 */ /* 0x001e220000209000 */
[----:B------:R-:W-:-:S07]  /*0370*/  ISETP.NE.U32.AND P2, PT, R6, RZ, PT ;  /* 0x000000ff0600720c */ /* 0x000fce0003f45070 */
[----:B0-----:R-:W0:Y:S02]  /*0380*/  MUFU.RCP R0, R0 ;  /* 0x0000000000007308 */ /* 0x001e240000001000 */
[----:B0-----:R-:W-:-:S06]  /*0390*/  IADD3 R2, R0, 0xffffffe, RZ ;  /* 0x0ffffffe00027810 */ /* 0x001fcc0007ffe0ff */
[----:B------:R0:W1:Y:S02]  /*03a0*/  F2I.FTZ.U32.TRUNC.NTZ R3, R2 ;  /* 0x0000000200037305 */ /* 0x000064000021f000 */
[----:B0-----:R-:W-:Y:S01]  /*03b0*/  HFMA2.MMA R2, -RZ, RZ, 0, 0 ;  /* 0x00000000ff027435 */ /* 0x001fe200000001ff */
[----:B-1----:R-:W-:-:S05]  /*03c0*/  IADD3 R7, RZ, -R3, RZ ;  /* 0x80000003ff077210 */ /* 0x002fca0007ffe0ff */
[----:B------:R-:W-:-:S04]  /*03d0*/  IMAD R7, R7, R6, RZ ;  /* 0x0000000607077224 */ /* 0x000fc800078e02ff */
[----:B------:R-:W-:-:S06]  /*03e0*/  IMAD.HI.U32 R3, R3, R7, R2 ;  /* 0x0000000703037227 */ /* 0x000fcc00078e0002 */
[----:B------:R-:W-:-:S04]  /*03f0*/  IMAD.HI.U32 R7, R3, R4, RZ ;  /* 0x0000000403077227 */ /* 0x000fc800078e00ff */
[----:B------:R-:W-:-:S04]  /*0400*/  IMAD.MOV R3, RZ, RZ, -R7 ;  /* 0x000000ffff037224 */ /* 0x000fc800078e0a07 */
[----:B------:R-:W-:-:S05]  /*0410*/  IMAD R3, R6, R3, R4 ;  /* 0x0000000306037224 */ /* 0x000fca00078e0204 */
[----:B------:R-:W-:-:S13]  /*0420*/  ISETP.GE.U32.AND P0, PT, R3, R6, PT ;  /* 0x000000060300720c */ /* 0x000fda0003f06070 */
[-C--:B------:R-:W-:Y:S02]  /*0430*/  @P0 IADD3 R3, R3, -R6.reuse, RZ ;  /* 0x8000000603030210 */ /* 0x080fe40007ffe0ff */
[----:B------:R-:W-:Y:S02]  /*0440*/  @P0 IADD3 R7, R7, 0x1, RZ ;  /* 0x0000000107070810 */ /* 0x000fe40007ffe0ff */
[----:B------:R-:W-:-:S13]  /*0450*/  ISETP.GE.U32.AND P1, PT, R3, R6, PT ;  /* 0x000000060300720c */ /* 0x000fda0003f26070 */
[----:B------:R-:W-:Y:S02]  /*0460*/  @P1 IADD3 R7, R7, 0x1, RZ ;  /* 0x0000000107071810 */ /* 0x000fe40007ffe0ff */
[----:B------:R-:W-:-:S05]  /*0470*/  @!P2 LOP3.LUT R7, RZ, R6, RZ, 0x33, !PT ;  /* 0x00000006ff07a212 */ /* 0x000fca00078e33ff */
[----:B------:R-:W-:-:S04]  /*0480*/  IMAD.MOV R9, RZ, RZ, -R7 ;  /* 0x000000ffff097224 */ /* 0x000fc800078e0a07 */
[----:B------:R-:W-:-:S07]  /*0490*/  IMAD R9, R6, R9, R4 ;  /* 0x0000000906097224 */ /* 0x000fce00078e0204 */
.L_x_255:
        /* <DEDUP_REMOVED lines=33> */
[----:B------:R-:W-:Y:S02]  /*06b0*/  MOV R6, RZ ;  /* 0x000000ff00067202 */ /* 0x000fe40000000f00 */
[----:B------:R-:W-:-:S04]  /*06c0*/  LOP3.LUT R5, R5, 0x6, RZ, 0xc0, !PT ;  /* 0x0000000605057812 */ /* 0x000fc800078ec0ff */
[----:B------:R-:W-:-:S04]  /*06d0*/  SHF.R.U64 R5, R5, 0x1, RZ ;  /* 0x0000000105057819 */ /* 0x000fc800000012ff */
[----:B------:R-:W-:-:S04]  /*06e0*/  VIMNMX R12, R5, R0, PT ;  /* 0x00000000050c7248 */ /* 0x000fc80003fe0100 */
[----:B------:R-:W-:Y:S02]  /*06f0*/  IADD3 R7, -R12, R0, RZ ;  /* 0x000000000c077210 */ /* 0x000fe40007ffe1ff */
[----:B------:R-:W-:Y:S02]  /*0700*/  ISETP.GE.AND P0, PT, R3, R12, PT ;  /* 0x0000000c0300720c */ /* 0x000fe40003f06270 */
[----:B------:R-:W-:-:S04]  /*0710*/  SHF.R.S32.HI R4, RZ, 0x1f, R7 ;  /* 0x0000001fff047819 */ /* 0x000fc80000011407 */
        /* <DEDUP_REMOVED lines=8> */
.L_x_260:
[----:B------:R-:W-:-:S06]  /*07a0*/  IMAD.WIDE R4, R9, 0x2, R22 ;  /* 0x0000000209047825 */ /* 0x000fcc00078e0216 */
[----:B------:R-:W2:Y:S01]  /*07b0*/  LDG.E.U16 R4, desc[UR6][R4.64] ;  /* 0x0000000604047981 */ /* 0x000ea2000c1e1500 */
[----:B0-----:R-:W-:-:S04]  /*07c0*/  IADD3 R9, R2, R9, RZ ;  /* 0x0000000902097210 */ /* 0x001fc80007ffe0ff */
[----:B------:R-:W-:Y:S01]  /*07d0*/  ISETP.GE.AND P0, PT, R9, R12, PT ;  /* 0x0000000c0900720c */ /* 0x000fe20003f06270 */
[----:B--2---:R-:W-:-:S05]  /*07e0*/  HADD2.F32 R11, -RZ, R4.H0_H0 ;  /* 0x20000004ff0b7230 */ /* 0x004fca0000004100 */
[----:B------:R-:W-:-:S07]  /*07f0*/  FFMA.FTZ R6, R11, R11, R6 ;  /* 0x0000000b0b067223 */ /* 0x000fce0000010006 */
[----:B------:R-:W-:Y:S05]  /*0800*/  @!P0 BRA `(.L_x_260) ;  /* 0xfffffffc00e48947 */ /* 0x000fea000383ffff */
.L_x_259:
[----:B------:R-:W-:Y:S05]  /*0810*/  BSYNC B1 ;  /* 0x0000000000017941 */ /* 0x000fea0003800000 */
.L_x_258:
[----:B------:R-:W-:Y:S01]  /*0820*/  BSSY B1, `(.L_x_261) ;  /* 0x0000014000017945 */ /* 0x000fe20003800000 */
[----:B------:R-:W-:-:S03]  /*0830*/  IMAD.WIDE R4, R12, 0x2, R22 ;  /* 0x000000020c047825 */ /* 0x000fc600078e0216 */
[----:B------:R-:W-:Y:S05]  /*0840*/  @P1 BRA `(.L_x_262) ;  /* 0x0000000000441947 */ /* 0x000fea0003800000 */
[----:B------:R-:W-:-:S07]  /*0850*/  MOV R9, R3 ;  /* 0x0000000300097202 */ /* 0x000fce0000000f00 */
.L_x_263:
[----:B------:R-:W-:-:S05]  /*0860*/  IMAD.WIDE R12, R9, 0x8, R4 ;  /* 0x00000008090c7825 */ /* 0x000fca00078e0204 */
[----:B------:R-:W2:Y:S04]  /*0870*/  LDG.E.U16 R11, desc[UR6][R12.64] ;  /* 0x000000060c0b7981 */ /* 0x000ea8000c1e1500 */
[----:B------:R-:W3:Y:S04]  /*0880*/  LDG.E.U16 R14, desc[UR6][R12.64+0x2] ;  /* 0x000002060c0e7981 */ /* 0x000ee8000c1e1500 */
[----:B------:R-:W4:Y:S04]  /*0890*/  LDG.E.U16 R16, desc[UR6][R12.64+0x4] ;  /* 0x000004060c107981 */ /* 0x000f28000c1e1500 */
[----:B------:R-:W5:Y:S01]  /*08a0*/  LDG.E.U16 R17, desc[UR6][R12.64+0x6] ;  /* 0x000006060c117981 */ /* 0x000f62000c1e1500 */
[----:B0-----:R-:W-:-:S04]  /*08b0*/  IADD3 R9, R2, R9, RZ ;  /* 0x0000000902097210 */ /* 0x001fc80007ffe0ff */
[----:B------:R-:W-:Y:S01]  /*08c0*/  ISETP.GE.AND P0, PT, R9, R8, PT ;  /* 0x000000080900720c */ /* 0x000fe20003f06270 */
[----:B--2---:R-:W-:Y:S02]  /*08d0*/  HADD2.F32 R11, -RZ, R11.H0_H0 ;  /* 0x2000000bff0b7230 */ /* 0x004fe40000004100 */
[----:B---3--:R-:W-:-:S03]  /*08e0*/  HADD2.F32 R15, -RZ, R14.H0_H0 ;  /* 0x2000000eff0f7230 */ /* 0x008fc60000004100 */
[----:B------:R-:W-:Y:S01]  /*08f0*/  FFMA.FTZ R6, R11, R11, R6 ;  /* 0x0000000b0b067223 */ /* 0x000fe20000010006 */
[----:B----4-:R-:W-:-:S03]  /*0900*/  HADD2.F32 R11, -RZ, R16.H0_H0 ;  /* 0x20000010ff0b7230 */ /* 0x010fc60000004100 */
[----:B------:R-:W-:Y:S01]  /*0910*/  FFMA.FTZ R6, R15, R15, R6 ;  /* 0x0000000f0f067223 */ /* 0x000fe20000010006 */
[----:B-----5:R-:W-:-:S03]  /*0920*/  HADD2.F32 R17, -RZ, R17.H0_H0 ;  /* 0x20000011ff117230 */ /* 0x020fc60000004100 */
[----:B------:R-:W-:-:S04]  /*0930*/  FFMA.FTZ R6, R11, R11, R6 ;  /* 0x0000000b0b067223 */ /* 0x000fc80000010006 */
[----:B------:R-:W-:Y:S01]  /*0940*/  FFMA.FTZ R6, R17, R17, R6 ;  /* 0x0000001111067223 */ /* 0x000fe20000010006 */
[----:B------:R-:W-:Y:S06]  /*0950*/  @!P0 BRA `(.L_x_263) ;  /* 0xfffffffc00c08947 */ /* 0x000fec000383ffff */
.L_x_262:
[----:B------:R-:W-:Y:S05]  /*0960*/  BSYNC B1 ;  /* 0x0000000000017941 */ /* 0x000fea0003800000 */
.L_x_261:
[----:B------:R-:W-:Y:S04]  /*0970*/  BSSY B1, `(.L_x_264) ;  /* 0x0000009000017945 */ /* 0x000fe80003800000 */
[----:B------:R-:W-:Y:S05]  /*0980*/  @P2 BRA `(.L_x_265) ;  /* 0x00000000001c2947 */ /* 0x000fea0003800000 */
.L_x_266:
[----:B------:R-:W-:-:S06]  /*0990*/  IMAD.WIDE R8, R10, 0x2, R4 ;  /* 0x000000020a087825 */ /* 0x000fcc00078e0204 */
[----:B------:R-:W2:Y:S01]  /*09a0*/  LDG.E.U16 R8, desc[UR6][R8.64] ;  /* 0x0000000608087981 */ /* 0x000ea2000c1e1500 */
[----:B0-----:R-:W-:-:S05]  /*09b0*/  IMAD.IADD R10, R2, 0x1, R10 ;  /* 0x00000001020a7824 */ /* 0x001fca00078e020a */
[----:B------:R-:W-:Y:S01]  /*09c0*/  ISETP.GE.AND P0, PT, R10, R7, PT ;  /* 0x000000070a00720c */ /* 0x000fe20003f06270 */
[----:B--2---:R-:W-:-:S05]  /*09d0*/  HADD2.F32 R11, -RZ, R8.H0_H0 ;  /* 0x20000008ff0b7230 */ /* 0x004fca0000004100 */
[----:B------:R-:W-:-:S07]  /*09e0*/  FFMA.FTZ R6, R11, R11, R6 ;  /* 0x0000000b0b067223 */ /* 0x000fce0000010006 */
[----:B------:R-:W-:Y:S05]  /*09f0*/  @!P0 BRA `(.L_x_266) ;  /* 0xfffffffc00e48947 */ /* 0x000fea000383ffff */
.L_x_265:
[----:B------:R-:W-:Y:S05]  /*0a00*/  BSYNC B1 ;  /* 0x0000000000017941 */ /* 0x000fea0003800000 */
.L_x_264:
[----:B------:R-:W-:Y:S05]  /*0a10*/  BRA `(.L_x_267) ;  /* 0x0000000000547947 */ /* 0x000fea0003800000 */
.L_x_257:
[----:B------:R-:W-:Y:S01]  /*0a20*/  SHF.R.S32.HI R5, RZ, 0x1f, R0 ;  /* 0x0000001fff057819 */ /* 0x000fe20000011400 */
[----:B------:R-:W-:-:S03]  /*0a30*/  HFMA2.MMA R6, -RZ, RZ, 0, 0 ;  /* 0x00000000ff067435 */ /* 0x000fc600000001ff */
[----:B------:R-:W-:-:S04]  /*0a40*/  LEA.HI R5, R5, R0, RZ, 0x2 ;  /* 0x0000000005057211 */ /* 0x000fc800078f10ff */
[----:B------:R-:W-:-:S04]  /*0a50*/  SHF.R.S32.HI R8, RZ, 0x2, R5 ;  /* 0x00000002ff087819 */ /* 0x000fc80000011405 */
[----:B------:R-:W-:-:S13]  /*0a60*/  ISETP.GE.AND P0, PT, R3, R8, PT ;  /* 0x000000080300720c */ /* 0x000fda0003f06270 */
[----:B------:R-:W-:Y:S05]  /*0a70*/  @P0 BRA `(.L_x_267) ;  /* 0x00000000003c0947 */ /* 0x000fea0003800000 */
[----:B------:R-:W-:Y:S02]  /*0a80*/  MOV R6, RZ ;  /* 0x000000ff00067202 */ /* 0x000fe40000000f00 */
[----:B------:R-:W-:-:S07]  /*0a90*/  MOV R7, R3 ;  /* 0x0000000300077202 */ /* 0x000fce0000000f00 */
.L_x_268:
[----:B------:R-:W-:-:S06]  /*0aa0*/  IMAD.WIDE R4, R7, 0x8, R22 ;  /* 0x0000000807047825 */ /* 0x000fcc00078e0216 */
[----:B------:R-:W2:Y:S01]  /*0ab0*/  LDG.E.64 R4, desc[UR6][R4.64] ;  /* 0x0000000604047981 */ /* 0x000ea2000c1e1b00 */
[----:B0-----:R-:W-:-:S04]  /*0ac0*/  IADD3 R7, R2, R7, RZ ;  /* 0x0000000702077210 */ /* 0x001fc80007ffe0ff */
[----:B------:R-:W-:Y:S01]  /*0ad0*/  ISETP.GE.AND P0, PT, R7, R8, PT ;  /* 0x000000080700720c */ /* 0x000fe20003f06270 */
[--C-:B--2---:R-:W-:Y:S02]  /*0ae0*/  HADD2.F32 R9, -RZ, R4.reuse.H0_H0 ;  /* 0x20000004ff097230 */ /* 0x104fe40000004100 */
[----:B------:R-:W-:-:S03]  /*0af0*/  HADD2.F32 R11, -RZ, R4.H1_H1 ;  /* 0x30000004ff0b7230 */ /* 0x000fc60000004100 */
[----:B------:R-:W-:Y:S01]  /*0b00*/  FFMA.FTZ R6, R9, R9, R6 ;  /* 0x0000000909067223 */ /* 0x000fe20000010006 */
[----:B------:R-:W-:-:S03]  /*0b10*/  HADD2.F32 R9, -RZ, R5.H0_H0 ;  /* 0x20000005ff097230 */ /* 0x000fc60000004100 */
[----:B------:R-:W-:Y:S01]  /*0b20*/  FFMA.FTZ R6, R11, R11, R6 ;  /* 0x0000000b0b067223 */ /* 0x000fe20000010006 */
[----:B------:R-:W-:-:S03]  /*0b30*/  HADD2.F32 R11, -RZ, R5.H1_H1 ;  /* 0x30000005ff0b7230 */ /* 0x000fc60000004100 */
[----:B------:R-:W-:-:S04]  /*0b40*/  FFMA.FTZ R6, R9, R9, R6 ;  /* 0x0000000909067223 */ /* 0x000fc80000010006 */
[----:B------:R-:W-:Y:S01]  /*0b50*/  FFMA.FTZ R6, R11, R11, R6 ;  /* 0x0000000b0b067223 */ /* 0x000fe20000010006 */
[----:B------:R-:W-:Y:S06]  /*0b60*/  @!P0 BRA `(.L_x_268) ;  /* 0xfffffffc00cc8947 */ /* 0x000fec000383ffff */
.L_x_267:
[----:B------:R-:W-:Y:S05]  /*0b70*/  BSYNC B0 ;  /* 0x0000000000007941 */ /* 0x000fea0003800000 */
.L_x_256:
[----:B0-----:R-:W-:Y:S01]  /*0b80*/  ISETP.GT.AND P0, PT, R2, 0x3ff, PT ;  /* 0x000003ff0200780c */ /* 0x001fe20003f04270 */
[----:B------:R-:W-:-:S12]  /*0b90*/  BSSY B0, `(.L_x_269) ;  /* 0x00000b2000007945 */ /* 0x000fd80003800000 */
[----:B------:R-:W-:Y:S05]  /*0ba0*/  @P0 BRA `(.L_x_270) ;  /* 0x0000000400a80947 */ /* 0x000fea0003800000 */
[----:B------:R-:W-:Y:S01]  /*0bb0*/  SHF.R.S32.HI R4, RZ, 0x1f, R3 ;  /* 0x0000001fff047819 */ /* 0x000fe20000011403 */
[----:B------:R-:W0:Y:S03]  /*0bc0*/  S2R R11, SR_LANEID ;  /* 0x00000000000b7919 */ /* 0x000e260000000000 */
[----:B------:R-:W-:-:S04]  /*0bd0*/  LEA.HI R4, R4, R3, RZ, 0x5 ;  /* 0x0000000304047211 */ /* 0x000fc800078f28ff */
[----:B------:R-:W-:-:S05]  /*0be0*/  LOP3.LUT R5, R4, 0xffffffe0, RZ, 0xc0, !PT ;  /* 0xffffffe004057812 */ /* 0x000fca00078ec0ff */
        /* <DEDUP_REMOVED lines=102> */
.L_x_270:
        /* <DEDUP_REMOVED lines=23> */
.L_x_273:
[----:B------:R-:W-:Y:S05]  /*13c0*/  BSYNC B1 ;  /* 0x0000000000017941 */ /* 0x000fea0003800000 */
.L_x_272:
        /* <DEDUP_REMOVED lines=46> */
.L_x_271:
[----:B------:R-:W-:Y:S05]  /*16b0*/  BSYNC B0 ;  /* 0x0000000000007941 */ /* 0x000fea0003800000 */
.L_x_269:
        /* <DEDUP_REMOVED lines=15> */
.L_x_275:
[----:B------:R-:W-:Y:S05]  /*17b0*/  BSYNC B0 ;  /* 0x0000000000007941 */ /* 0x000fea0003800000 */
.L_x_274:
        /* <DEDUP_REMOVED lines=11> */
.L_x_276:
[----:B-1----:R-:W-:-:S06]  /*1870*/  IMAD.WIDE R12, R3, 0x8, R22 ;  /* 0x00000008030c7825 */ /* 0x002fcc00078e0216 */
[----:B------:R-:W4:Y:S01]  /*1880*/  LDG.E.64 R12, desc[UR6][R12.64] ;  /* 0x000000060c0c7981 */ /* 0x000f22000c1e1b00 */
[----:B0-----:R-:W-:-:S06]  /*1890*/  IMAD.WIDE R10, R3, 0x8, R4 ;  /* 0x00000008030a7825 */ /* 0x001fcc00078e0204 */
[----:B------:R-:W5:Y:S01]  /*18a0*/  LDG.E.64.CONSTANT R10, desc[UR6][R10.64] ;  /* 0x000000060a0a7981 */ /* 0x000f62000c1e9b00 */
[--C-:B----4-:R-:W-:Y:S02]  /*18b0*/  HADD2.F32 R0, -RZ, R12.reuse.H0_H0 ;  /* 0x2000000cff007230 */ /* 0x110fe40000004100 */
[----:B------:R-:W-:Y:S02]  /*18c0*/  HADD2.F32 R14, -RZ, R12.H1_H1 ;  /* 0x3000000cff0e7230 */ /* 0x000fe40000004100 */
[--C-:B------:R-:W-:Y:S02]  /*18d0*/  HADD2.F32 R16, -RZ, R13.reuse.H0_H0 ;  /* 0x2000000dff107230 */ /* 0x100fe40000004100 */
[C---:B---3--:R-:W-:Y:S01]  /*18e0*/  FMUL.FTZ R0, R9.reuse, R0 ;  /* 0x0000000009007220 */ /* 0x048fe20000410000 */
[----:B------:R-:W-:Y:S02]  /*18f0*/  HADD2.F32 R18, -RZ, R13.H1_H1 ;  /* 0x3000000dff127230 */ /* 0x000fe40000004100 */
[----:B------:R-:W-:Y:S01]  /*1900*/  FMUL.FTZ R14, R9, R14 ;  /* 0x0000000e090e7220 */ /* 0x000fe20000410000 */
[----:B-----5:R-:W-:-:S02]  /*1910*/  HADD2.F32 R13, -RZ, R10.H0_H0 ;  /* 0x2000000aff0d7230 */ /* 0x020fc40000004100 */
[C---:B------:R-:W-:Y:S01]  /*1920*/  FMUL.FTZ R16, R9.reuse, R16 ;  /* 0x0000001009107220 */ /* 0x040fe20000410000 */
[----:B------:R-:W-:Y:S01]  /*1930*/  F2FP.F16.F32.PACK_AB R0, RZ, R0 ;  /* 0x00000000ff00723e */ /* 0x000fe200000000ff */
[----:B------:R-:W-:Y:S01]  /*1940*/  FMUL.FTZ R18, R9, R18 ;  /* 0x0000001209127220 */ /* 0x000fe20000410000 */
[----:B------:R-:W-:Y:S01]  /*1950*/  F2FP.F16.F32.PACK_AB R14, RZ, R14 ;  /* 0x0000000eff0e723e */ /* 0x000fe200000000ff */
[----:B------:R-:W-:Y:S01]  /*1960*/  HADD2.F32 R17, -RZ, R11.H0_H0 ;  /* 0x2000000bff117230 */ /* 0x000fe20000004100 */
[----:B------:R-:W-:Y:S01]  /*1970*/  F2FP.F16.F32.PACK_AB R16, RZ, R16 ;  /* 0x00000010ff10723e */ /* 0x000fe200000000ff */
[----:B------:R-:W-:Y:S01]  /*1980*/  HADD2.F32 R0, -RZ, R0.H0_H0 ;  /* 0x20000000ff007230 */ /* 0x000fe20000004100 */
[----:B------:R-:W-:Y:S01]  /*1990*/  F2FP.F16.F32.PACK_AB R18, RZ, R18 ;  /* 0x00000012ff12723e */ /* 0x000fe200000000ff */
[----:B------:R-:W-:Y:S02]  /*19a0*/  HADD2.F32 R14, -RZ, R14.H0_H0 ;  /* 0x2000000eff0e7230 */ /* 0x000fe40000004100 */
[----:B------:R-:W-:-:S02]  /*19b0*/  HADD2.F32 R16, -RZ, R16.H0_H0 ;  /* 0x20000010ff107230 */ /* 0x000fc40000004100 */
[----:B------:R-:W-:Y:S01]  /*19c0*/  FMUL.FTZ R0, R0, R13 ;  /* 0x0000000d00007220 */ /* 0x000fe20000410000 */
[----:B------:R-:W-:Y:S02]  /*19d0*/  HADD2.F32 R18, -RZ, R18.H0_H0 ;  /* 0x20000012ff127230 */ /* 0x000fe40000004100 */
[----:B------:R-:W-:Y:S02]  /*19e0*/  HADD2.F32 R15, -RZ, R10.H1_H1 ;  /* 0x3000000aff0f7230 */ /* 0x000fe40000004100 */
[----:B------:R-:W-:Y:S01]  /*19f0*/  FMUL.FTZ R16, R16, R17 ;  /* 0x0000001110107220 */ /* 0x000fe20000410000 */
[----:B------:R-:W-:Y:S02]  /*1a00*/  HADD2.F32 R11, -RZ, R11.H1_H1 ;  /* 0x3000000bff0b7230 */ /* 0x000fe40000004100 */
[----:B------:R-:W-:-:S03]  /*1a10*/  FMUL.FTZ R15, R14, R15 ;  /* 0x0000000f0e0f7220 */ /* 0x000fc60000410000 */
[----:B------:R-:W-:Y:S01]  /*1a20*/  FMUL.FTZ R13, R18, R11 ;  /* 0x0000000b120d7220 */ /* 0x000fe20000410000 */
[----:B------:R-:W-:Y:S01]  /*1a30*/  IMAD.WIDE R10, R3, 0x8, R6 ;  /* 0x00000008030a7825 */ /* 0x000fe200078e0206 */
[----:B------:R-:W-:Y:S02]  /*1a40*/  IADD3 R3, R2, R3, RZ ;  /* 0x0000000302037210 */ /* 0x000fe40007ffe0ff */
[----:B------:R-:W-:Y:S02]  /*1a50*/  F2FP.F16.F32.PACK_AB R12, R15, R0 ;  /* 0x000000000f0c723e */ /* 0x000fe400000000ff */
[----:B------:R-:W-:Y:S02]  /*1a60*/  F2FP.F16.F32.PACK_AB R13, R13, R16 ;  /* 0x000000100d0d723e */ /* 0x000fe400000000ff */
[----:B------:R-:W-:-:S03]  /*1a70*/  ISETP.GE.AND P0, PT, R3, R8, PT ;  /* 0x000000080300720c */ /* 0x000fc60003f06270 */
[----:B------:R1:W-:Y:S10]  /*1a80*/  STG.E.64 desc[UR6][R10.64], R12 ;  /* 0x0000000c0a007986 */ /* 0x0003f4000c101b06 */
[----:B------:R-:W-:Y:S05]  /*1a90*/  @!P0 BRA `(.L_x_276) ;  /* 0xfffffffc00748947 */ /* 0x000fea000383ffff */
[----:B------:R-:W-:Y:S05]  /*1aa0*/  EXIT ;  /* 0x000000000000794d */ /* 0x000fea0003800000 */
        .weak           $__internal_7_$__cuda_sm20_div_s64
        .type           $__internal_7_$__cuda_sm20_div_s64,@function
        .size           $__internal_7_$__cuda_sm20_div_s64,(.L_x_1318 - $__internal_7_$__cuda_sm20_div_s64)
$__internal_7_$__cuda_sm20_div_s64:
        /* <DEDUP_REMOVED lines=31> */
[----:B------:R-:W-:Y:S01]  /*1ca0*/  IMAD.WIDE.U32 R12, P0, R13, R10, R12 ;  /* 0x0000000a0d0c7225 */ /* 0x000fe2000780000c */
[----:B------:R-:W-:-:S03]  /*1cb0*/  IADD3.X R14, RZ, ~R9, RZ, P4, !PT ;  /* 0x80000009ff0e7210 */ /* 0x000fc600027fe4ff */
        /* <DEDUP_REMOVED lines=17> */
[----:B------:R-:W-:-:S03]  /*1dd0*/  IMAD.WIDE.U32 R10, R17, R2, RZ ;  /* 0x00000002110a7225 */ /* 0x000fc600078e00ff */
[----:B------:R-:W-:Y:S01]  /*1de0*/  IADD3.X R19, RZ, R8, RZ, P1, !PT ;  /* 0x00000008ff137210 */ /* 0x000fe20000ffe4ff */
[----:B------:R-:W-:Y:S01]  /*1df0*/  IMAD R8, R17, R3, R11 ;  /* 0x0000000311087224 */ /* 0x000fe200078e020b */
[----:B------:R-:W-:-:S03]  /*1e00*/  IADD3 R21, P1, -R10, R13, RZ ;  /* 0x0000000d0a157210 */ /* 0x000fc60007f3e1ff */
[-C--:B------:R-:W-:Y:S01]  /*1e10*/  IMAD R8, R19, R2.reuse, R8 ;  /* 0x0000000213087224 */ /* 0x080fe200078e0208 */
[----:B------:R-:W-:-:S04]  /*1e20*/  ISETP.GE.U32.AND P0, PT, R21, R2, PT ;  /* 0x000000021500720c */ /* 0x000fc80003f06070 */
[----:B------:R-:W-:Y:S01]  /*1e30*/  IADD3.X R15, ~R8, R15, RZ, P1, !PT ;  /* 0x0000000f080f7210 */ /* 0x000fe20000ffe5ff */
[----:B------:R-:W-:Y:S01]  /*1e40*/  VIADD R8, R17, 0x1 ;  /* 0x0000000111087836 */ /* 0x000fe20000000000 */
[----:B------:R-:W-:Y:S02]  /*1e50*/  IADD3 R11, P1, R21, -R2, RZ ;  /* 0x80000002150b7210 */ /* 0x000fe40007f3e0ff */
[CC--:B------:R-:W-:Y:S02]  /*1e60*/  ISETP.GE.U32.AND.EX P0, PT, R15.reuse, R3.reuse, PT, P0 ;  /* 0x000000030f00720c */ /* 0x0c0fe40003f06100 */
[----:B------:R-:W-:Y:S02]  /*1e70*/  IADD3.X R13, R15, ~R3, RZ, P1, !PT ;  /* 0x800000030f0d7210 */ /* 0x000fe40000ffe4ff */
        /* <DEDUP_REMOVED lines=9> */
[----:B------:R-:W-:Y:S02]  /*1f10*/  ISETP.NE.U32.AND P0, PT, R7, RZ, PT ;  /* 0x000000ff0700720c */ /* 0x000fe40003f05070 */
[-C--:B------:R-:W-:Y:S02]  /*1f20*/  IADD3 R7, RZ, -R2.reuse, RZ ;  /* 0x80000002ff077210 */ /* 0x080fe40007ffe0ff */
[----:B------:R-:W-:Y:S02]  /*1f30*/  ISETP.NE.AND.EX P0, PT, R6, RZ, PT, P0 ;  /* 0x000000ff0600720c */ /* 0x000fe40003f05300 */
[----:B------:R-:W-:Y:S02]  /*1f40*/  SEL R7, R7, R2, !P1 ;  /* 0x0000000207077207 */ /* 0x000fe40004800000 */
[----:B------:R-:W-:Y:S02]  /*1f50*/  MOV R2, R0 ;  /* 0x0000000000027202 */ /* 0x000fe40000000f00 */
[----:B------:R-:W-:-:S02]  /*1f60*/  SEL R7, R7, 0xffffffff, P0 ;  /* 0xffffffff07077807 */ /* 0x000fc40000000000 */
[----:B------:R-:W-:Y:S05]  /*1f70*/  RET.REL.NODEC R2 `(_ZN4vllm15rms_norm_kernelIN3c104HalfELi4ELi4EEEvPT_PKS3_lllllS6_fii) ;  /* 0xffffffe002207950 */ /* 0x000fea0003c3ffff */
.L_x_277:
        /* <DEDUP_REMOVED lines=16> */
.L_x_1318:


//--------------------- .text._ZN4vllm15rms_norm_kernelIN3c104HalfELi8ELi4EEEvPT_PKS3_lllllS6_fii --------------------------
	.section	.text._ZN4vllm15rms_norm_kernelIN3c104HalfELi8ELi4EEEvPT_PKS3_lllllS6_fii,"ax",@progbits
	.align	128
        .global         _ZN4vllm15rms_norm_kernelIN3c104HalfELi8ELi4EEEvPT_PKS3_lllllS6_fii
        .type           _ZN4vllm15rms_norm_kernelIN3c104HalfELi8ELi4EEEvPT_PKS3_lllllS6_fii,@function
        .size           _ZN4vllm15rms_norm_kernelIN3c104HalfELi8ELi4EEEvPT_PKS3_lllllS6_fii,(.L_x_1319 - _ZN4vllm15rms_norm_kernelIN3c104HalfELi8ELi4EEEvPT_PKS3_lllllS6_fii)
        .other          _ZN4vllm15rms_norm_kernelIN3c104HalfELi8ELi4EEEvPT_PKS3_lllllS6_fii,@"STO_CUDA_ENTRY STV_DEFAULT"
_ZN4vllm15rms_norm_kernelIN3c104HalfELi8ELi4EEEvPT_PKS3_lllllS6_fii:
.text._ZN4vllm15rms_norm_kernelIN3c104HalfELi8ELi4EEEvPT_PKS3_lllllS6_fii:
        /* <DEDUP_REMOVED lines=11> */
[----:B------:R-:W-:Y:S02]  /*00b0*/  MOV R8, UR4 ;  /* 0x0000000400087c02 */ /* 0x000fe40008000f00 */
[----:B------:R-:W-:Y:S02]  /*00c0*/  MOV R7, R4 ;  /* 0x0000000400077202 */ /* 0x000fe40000000f00 */
[----:B------:R-:W-:-:S07]  /*00d0*/  MOV R0, 0xf0 ;  /* 0x000000f000007802 */ /* 0x000fce0000000f00 */
[----:B------:R-:W-:Y:S05]  /*00e0*/  CALL.REL.NOINC `($__internal_8_$__cuda_sm20_div_s64) ;  /* 0x0000001c00287944 */ /* 0x000fea0003c00000 */
[----:B------:R-:W-:Y:S02]  /*00f0*/  IADD3 R3, -R7, RZ, RZ ;  /* 0x000000ff07037210 */ /* 0x000fe40007ffe1ff */
[----:B------:R-:W-:-:S03]  /*0100*/  MOV R5, R7 ;  /* 0x0000000700057202 */ /* 0x000fc60000000f00 */
[----:B------:R-:W-:Y:S01]  /*0110*/  IMAD R4, R4, R3, UR4 ;  /* 0x0000000404047e24 */ /* 0x000fe2000f8e0203 */
[----:B------:R-:W-:Y:S06]  /*0120*/  BRA `(.L_x_279) ;  /* 0x0000000000507947 */ /* 0x000fec0003800000 */
.L_x_278:
[----:B------:R-:W0:Y:S01]  /*0130*/  I2F.U32.RP R0, R4 ;  /* 0x0000000400007306 */ /* 0x000e220000209000 */
        /* <DEDUP_REMOVED lines=8> */
[----:B------:R-:W-:-:S05]  /*01c0*/  IMAD.HI.U32 R5, R3, UR4, RZ ;  /* 0x0000000403057c27 */ /* 0x000fca000f8e00ff */
[----:B------:R-:W-:-:S05]  /*01d0*/  IADD3 R3, -R5, RZ, RZ ;  /* 0x000000ff05037210 */ /* 0x000fca0007ffe1ff */
[----:B------:R-:W-:-:S05]  /*01e0*/  IMAD R3, R4, R3, UR4 ;  /* 0x0000000404037e24 */ /* 0x000fca000f8e0203 */
[----:B------:R-:W-:-:S13]  /*01f0*/  ISETP.GE.U32.AND P0, PT, R3, R4, PT ;  /* 0x000000040300720c */ /* 0x000fda0003f06070 */
[-C--:B------:R-:W-:Y:S02]  /*0200*/  @P0 IADD3 R3, R3, -R4.reuse, RZ ;  /* 0x8000000403030210 */ /* 0x080fe40007ffe0ff */
[----:B------:R-:W-:Y:S02]  /*0210*/  @P0 IADD3 R5, R5, 0x1, RZ ;  /* 0x0000000105050810 */ /* 0x000fe40007ffe0ff */
[----:B------:R-:W-:-:S13]  /*0220*/  ISETP.GE.U32.AND P1, PT, R3, R4, PT ;  /* 0x000000040300720c */ /* 0x000fda0003f26070 */
[----:B------:R-:W-:Y:S02]  /*0230*/  @P1 IADD3 R5, R5, 0x1, RZ ;  /* 0x0000000105051810 */ /* 0x000fe40007ffe0ff */
[----:B------:R-:W-:-:S04]  /*0240*/  @!P2 LOP3.LUT R5, RZ, R4, RZ, 0x33, !PT ;  /* 0x00000004ff05a212 */ /* 0x000fc800078e33ff */
[----:B------:R-:W-:-:S05]  /*0250*/  IADD3 R3, -R5, RZ, RZ ;  /* 0x000000ff05037210 */ /* 0x000fca0007ffe1ff */
[----:B------:R-:W-:-:S07]  /*0260*/  IMAD R4, R4, R3, UR4 ;  /* 0x0000000404047e24 */ /* 0x000fce000f8e0203 */
.L_x_279:
        /* <DEDUP_REMOVED lines=9> */
[----:B01----:R-:W-:Y:S05]  /*0300*/  CALL.REL.NOINC `($__internal_8_$__cuda_sm20_div_s64) ;  /* 0x0000001800a07944 */ /* 0x003fea0003c00000 */
[----:B------:R-:W-:Y:S01]  /*0310*/  IADD3 R9, -R7, RZ, RZ ;  /* 0x000000ff07097210 */ /* 0x000fe20007ffe1ff */
[----:B------:R-:W-:-:S04]  /*0320*/  ULDC UR4, c[0x0][0x238] ;  /* 0x00008e0000047ab9 */ /* 0x000fc80000000800 */
[----:B------:R-:W-:Y:S01]  /*0330*/  IMAD R9, R9, UR4, R4 ;  /* 0x0000000409097c24 */ /* 0x000fe2000f8e0204 */
[----:B------:R-:W-:Y:S06]  /*0340*/  BRA `(.L_x_281) ;  /* 0x0000000000547947 */ /* 0x000fec0003800000 */
.L_x_280:
        /* <DEDUP_REMOVED lines=10> */
[----:B------:R-:W-:-:S05]  /*03f0*/  IMAD.HI.U32 R7, R3, R4, RZ ;  /* 0x0000000403077227 */ /* 0x000fca00078e00ff */
[----:B------:R-:W-:-:S05]  /*0400*/  IADD3 R3, -R7, RZ, RZ ;  /* 0x000000ff07037210 */ /* 0x000fca0007ffe1ff */
[----:B------:R-:W-:-:S05]  /*0410*/  IMAD R3, R6, R3, R4 ;  /* 0x0000000306037224 */ /* 0x000fca00078e0204 */
[----:B------:R-:W-:-:S13]  /*0420*/  ISETP.GE.U32.AND P0, PT, R3, R6, PT ;  /* 0x000000060300720c */ /* 0x000fda0003f06070 */
[-C--:B------:R-:W-:Y:S02]  /*0430*/  @P0 IADD3 R3, R3, -R6.reuse, RZ ;  /* 0x8000000603030210 */ /* 0x080fe40007ffe0ff */
[----:B------:R-:W-:Y:S02]  /*0440*/  @P0 IADD3 R7, R7, 0x1, RZ ;  /* 0x0000000107070810 */ /* 0x000fe40007ffe0ff */
[----:B------:R-:W-:-:S13]  /*0450*/  ISETP.GE.U32.AND P1, PT, R3, R6, PT ;  /* 0x000000060300720c */ /* 0x000fda0003f26070 */
[----:B------:R-:W-:Y:S02]  /*0460*/  @P1 IADD3 R7, R7, 0x1, RZ ;  /* 0x0000000107071810 */ /* 0x000fe40007ffe0ff */
[----:B------:R-:W-:-:S04]  /*0470*/  @!P2 LOP3.LUT R7, RZ, R6, RZ, 0x33, !PT ;  /* 0x00000006ff07a212 */ /* 0x000fc800078e33ff */
[----:B------:R-:W-:-:S05]  /*0480*/  IADD3 R9, -R7, RZ, RZ ;  /* 0x000000ff07097210 */ /* 0x000fca0007ffe1ff */
[----:B------:R-:W-:-:S07]  /*0490*/  IMAD R9, R6, R9, R4 ;  /* 0x0000000906097224 */ /* 0x000fce00078e0204 */
.L_x_281:
        /* <DEDUP_REMOVED lines=28> */
[----:B------:R-:W-:-:S04]  /*0660*/  SHF.L.U64.HI R4, R4, 0x1, R5 ;  /* 0x0000000104047819 */ /* 0x000fc80000010205 */
[----:B------:R-:W-:-:S03]  /*0670*/  IADD3.X R23, R4, R23, RZ, P1, !PT ;  /* 0x0000001704177210 */ /* 0x000fc60000ffe4ff */
        /* <DEDUP_REMOVED lines=16> */
[----:B------:R-:W-:Y:S01]  /*0780*/  HFMA2.MMA R8, -RZ, RZ, 0, 0 ;  /* 0x00000000ff087435 */ /* 0x000fe200000001ff */
[----:B------:R-:W-:-:S10]  /*0790*/  MOV R9, R3 ;  /* 0x0000000300097202 */ /* 0x000fd40000000f00 */
.L_x_286:
[----:B------:R-:W-:-:S06]  /*07a0*/  IMAD.WIDE R4, R9, 0x2, R22 ;  /* 0x0000000209047825 */ /* 0x000fcc00078e0216 */
[----:B------:R-:W2:Y:S01]  /*07b0*/  LDG.E.U16 R4, desc[UR6][R4.64] ;  /* 0x0000000604047981 */ /* 0x000ea2000c1e1500 */
[----:B0-----:R-:W-:-:S04]  /*07c0*/  IADD3 R9, R2, R9, RZ ;  /* 0x0000000902097210 */ /* 0x001fc80007ffe0ff */
[----:B------:R-:W-:Y:S01]  /*07d0*/  ISETP.GE.AND P0, PT, R9, R10, PT ;  /* 0x0000000a0900720c */ /* 0x000fe20003f06270 */
[----:B--2---:R-:W-:-:S05]  /*07e0*/  HADD2.F32 R11, -RZ, R4.H0_H0 ;  /* 0x20000004ff0b7230 */ /* 0x004fca0000004100 */
[----:B------:R-:W-:-:S07]  /*07f0*/  FFMA.FTZ R8, R11, R11, R8 ;  /* 0x0000000b0b087223 */ /* 0x000fce0000010008 */
[----:B------:R-:W-:Y:S05]  /*0800*/  @!P0 BRA `(.L_x_286) ;  /* 0xfffffffc00e48947 */ /* 0x000fea000383ffff */
.L_x_285:
[----:B------:R-:W-:Y:S05]  /*0810*/  BSYNC B1 ;  /* 0x0000000000017941 */ /* 0x000fea0003800000 */
.L_x_284:
[----:B------:R-:W-:Y:S01]  /*0820*/  BSSY B1, `(.L_x_287) ;  /* 0x0000020000017945 */ /* 0x000fe20003800000 */
[----:B------:R-:W-:-:S03]  /*0830*/  IMAD.WIDE R4, R10, 0x2, R22 ;  /* 0x000000020a047825 */ /* 0x000fc600078e0216 */
[----:B------:R-:W-:Y:S05]  /*0840*/  @P1 BRA `(.L_x_288) ;  /* 0x0000000000741947 */ /* 0x000fea0003800000 */
[----:B------:R-:W-:-:S07]  /*0850*/  MOV R9, R3 ;  /* 0x0000000300097202 */ /* 0x000fce0000000f00 */
.L_x_289:
        /* <DEDUP_REMOVED lines=17> */
[----:B------:R-:W-:Y:S01]  /*0970*/  FFMA.FTZ R8, R17, R17, R8 ;  /* 0x0000001111087223 */ /* 0x000fe20000010008 */
[----:B------:R-:W-:-:S03]  /*0980*/  HADD2.F32 R17, -RZ, R24.H0_H0 ;  /* 0x20000018ff117230 */ /* 0x000fc60000004100 */
[----:B------:R-:W-:Y:S01]  /*0990*/  FFMA.FTZ R8, R21, R21, R8 ;  /* 0x0000001515087223 */ /* 0x000fe20000010008 */
[----:B------:R-:W-:-:S03]  /*09a0*/  HADD2.F32 R13, -RZ, R13.H0_H0 ;  /* 0x2000000dff0d7230 */ /* 0x000fc60000004100 */
[----:B------:R-:W-:Y:S01]  /*09b0*/  FFMA.FTZ R8, R17, R17, R8 ;  /* 0x0000001111087223 */ /* 0x000fe20000010008 */
[----:B-1----:R-:W-:-:S03]  /*09c0*/  HADD2.F32 R11, -RZ, R14.H0_H0 ;  /* 0x2000000eff0b7230 */ /* 0x002fc60000004100 */
[----:B------:R-:W-:Y:S01]  /*09d0*/  FFMA.FTZ R8, R13, R13, R8 ;  /* 0x0000000d0d087223 */ /* 0x000fe20000010008 */
[----:B------:R-:W-:-:S03]  /*09e0*/  HADD2.F32 R15, -RZ, R15.H0_H0 ;  /* 0x2000000fff0f7230 */ /* 0x000fc60000004100 */
[----:B------:R-:W-:-:S04]  /*09f0*/  FFMA.FTZ R8, R11, R11, R8 ;  /* 0x0000000b0b087223 */ /* 0x000fc80000010008 */
[----:B------:R-:W-:Y:S01]  /*0a00*/  FFMA.FTZ R8, R15, R15, R8 ;  /* 0x0000000f0f087223 */ /* 0x000fe20000010008 */
[----:B------:R-:W-:Y:S06]  /*0a10*/  @!P0 BRA `(.L_x_289) ;  /* 0xfffffffc00908947 */ /* 0x000fec000383ffff */
.L_x_288:
[----:B------:R-:W-:Y:S05]  /*0a20*/  BSYNC B1 ;  /* 0x0000000000017941 */ /* 0x000fea0003800000 */
.L_x_287:
[----:B------:R-:W-:Y:S04]  /*0a30*/  BSSY B1, `(.L_x_290) ;  /* 0x0000009000017945 */ /* 0x000fe80003800000 */
[----:B------:R-:W-:Y:S05]  /*0a40*/  @P2 BRA `(.L_x_291) ;  /* 0x00000000001c2947 */ /* 0x000fea0003800000 */
.L_x_292:
[----:B------:R-:W-:-:S06]  /*0a50*/  IMAD.WIDE R10, R7, 0x2, R4 ;  /* 0x00000002070a7825 */ /* 0x000fcc00078e0204 */
[----:B------:R-:W2:Y:S01]  /*0a60*/  LDG.E.U16 R10, desc[UR6][R10.64] ;  /* 0x000000060a0a7981 */ /* 0x000ea2000c1e1500 */
[----:B0-----:R-:W-:-:S04]  /*0a70*/  IADD3 R7, R2, R7, RZ ;  /* 0x0000000702077210 */ /* 0x001fc80007ffe0ff */
[----:B------:R-:W-:Y:S01]  /*0a80*/  ISETP.GE.AND P0, PT, R7, R6, PT ;  /* 0x000000060700720c */ /* 0x000fe20003f06270 */
[----:B--2---:R-:W-:-:S05]  /*0a90*/  HADD2.F32 R9, -RZ, R10.H0_H0 ;  /* 0x2000000aff097230 */ /* 0x004fca0000004100 */
[----:B------:R-:W-:-:S07]  /*0aa0*/  FFMA.FTZ R8, R9, R9, R8 ;  /* 0x0000000909087223 */ /* 0x000fce0000010008 */
[----:B------:R-:W-:Y:S05]  /*0ab0*/  @!P0 BRA `(.L_x_292) ;  /* 0xfffffffc00e48947 */ /* 0x000fea000383ffff */
.L_x_291:
[----:B------:R-:W-:Y:S05]  /*0ac0*/  BSYNC B1 ;  /* 0x0000000000017941 */ /* 0x000fea0003800000 */
.L_x_290:
[----:B------:R-:W-:Y:S05]  /*0ad0*/  BRA `(.L_x_293) ;  /* 0x0000000000747947 */ /* 0x000fea0003800000 */
.L_x_283:
        /* <DEDUP_REMOVED lines=8> */
.L_x_294:
[----:B------:R-:W-:-:S06]  /*0b60*/  IMAD.WIDE R4, R9, 0x10, R22 ;  /* 0x0000001009047825 */ /* 0x000fcc00078e0216 */
[----:B------:R-:W2:Y:S01]  /*0b70*/  LDG.E.128 R4, desc[UR6][R4.64] ;  /* 0x0000000604047981 */ /* 0x000ea2000c1e1d00 */
[----:B0-----:R-:W-:-:S04]  /*0b80*/  IADD3 R9, R2, R9, RZ ;  /* 0x0000000902097210 */ /* 0x001fc80007ffe0ff */
[----:B------:R-:W-:Y:S01]  /*0b90*/  ISETP.GE.AND P0, PT, R9, R10, PT ;  /* 0x0000000a0900720c */ /* 0x000fe20003f06270 */
[--C-:B--2---:R-:W-:Y:S02]  /*0ba0*/  HADD2.F32 R11, -RZ, R4.reuse.H0_H0 ;  /* 0x20000004ff0b7230 */ /* 0x104fe40000004100 */
[----:B------:R-:W-:-:S03]  /*0bb0*/  HADD2.F32 R13, -RZ, R4.H1_H1 ;  /* 0x30000004ff0d7230 */ /* 0x000fc60000004100 */
[----:B------:R-:W-:Y:S01]  /*0bc0*/  FFMA.FTZ R8, R11, R11, R8 ;  /* 0x0000000b0b087223 */ /* 0x000fe20000010008 */
[----:B------:R-:W-:-:S03]  /*0bd0*/  HADD2.F32 R11, -RZ, R5.H0_H0 ;  /* 0x20000005ff0b7230 */ /* 0x000fc60000004100 */
[----:B------:R-:W-:Y:S01]  /*0be0*/  FFMA.FTZ R8, R13, R13, R8 ;  /* 0x0000000d0d087223 */ /* 0x000fe20000010008 */
[----:B------:R-:W-:Y:S02]  /*0bf0*/  HADD2.F32 R13, -RZ, R5.H1_H1 ;  /* 0x30000005ff0d7230 */ /* 0x000fe40000004100 */
[--C-:B------:R-:W-:Y:S02]  /*0c00*/  HADD2.F32 R5, -RZ, R7.reuse.H0_H0 ;  /* 0x20000007ff057230 */ /* 0x100fe40000004100 */
[----:B------:R-:W-:Y:S01]  /*0c10*/  FFMA.FTZ R8, R11, R11, R8 ;  /* 0x0000000b0b087223 */ /* 0x000fe20000010008 */
[--C-:B------:R-:W-:Y:S02]  /*0c20*/  HADD2.F32 R11, -RZ, R6.reuse.H0_H0 ;  /* 0x20000006ff0b7230 */ /* 0x100fe40000004100 */
[----:B------:R-:W-:Y:S02]  /*0c30*/  HADD2.F32 R7, -RZ, R7.H1_H1 ;  /* 0x30000007ff077230 */ /* 0x000fe40000004100 */
[----:B------:R-:W-:Y:S01]  /*0c40*/  FFMA.FTZ R8, R13, R13, R8 ;  /* 0x0000000d0d087223 */ /* 0x000fe20000010008 */
[----:B------:R-:W-:-:S03]  /*0c50*/  HADD2.F32 R13, -RZ, R6.H1_H1 ;  /* 0x30000006ff0d7230 */ /* 0x000fc60000004100 */
[----:B------:R-:W-:-:S04]  /*0c60*/  FFMA.FTZ R8, R11, R11, R8 ;  /* 0x0000000b0b087223 */ /* 0x000fc80000010008 */
[----:B------:R-:W-:-:S04]  /*0c70*/  FFMA.FTZ R8, R13, R13, R8 ;  /* 0x0000000d0d087223 */ /* 0x000fc80000010008 */
[----:B------:R-:W-:-:S04]  /*0c80*/  FFMA.FTZ R8, R5, R5, R8 ;  /* 0x0000000505087223 */ /* 0x000fc80000010008 */
[----:B------:R-:W-:Y:S01]  /*0c90*/  FFMA.FTZ R8, R7, R7, R8 ;  /* 0x0000000707087223 */ /* 0x000fe20000010008 */
[----:B------:R-:W-:Y:S06]  /*0ca0*/  @!P0 BRA `(.L_x_294) ;  /* 0xfffffffc00ac8947 */ /* 0x000fec000383ffff */
.L_x_293:
[----:B------:R-:W-:Y:S05]  /*0cb0*/  BSYNC B0 ;  /* 0x0000000000007941 */ /* 0x000fea0003800000 */
.L_x_282:
        /* <DEDUP_REMOVED lines=109> */
.L_x_296:
        /* <DEDUP_REMOVED lines=23> */
.L_x_299:
[----:B------:R-:W-:Y:S05]  /*1500*/  BSYNC B1 ;  /* 0x0000000000017941 */ /* 0x000fea0003800000 */
.L_x_298:
        /* <DEDUP_REMOVED lines=46> */
.L_x_297:
[----:B------:R-:W-:Y:S05]  /*17f0*/  BSYNC B0 ;  /* 0x0000000000007941 */ /* 0x000fea0003800000 */
.L_x_295:
        /* <DEDUP_REMOVED lines=15> */
.L_x_301:
[----:B------:R-:W-:Y:S05]  /*18f0*/  BSYNC B0 ;  /* 0x0000000000007941 */ /* 0x000fea0003800000 */
.L_x_300:
[----:B------:R-:W-:Y:S06]  /*1900*/  BAR.SYNC.DEFER_BLOCKING 0x0 ;  /* 0x0000000000007b1d */ /* 0x000fec0000010000 */
[----:B------:R-:W-:Y:S05]  /*1910*/  @P1 EXIT ;  /* 0x000000000000194d */ /* 0x000fea0003800000 */
[----:B------:R-:W3:Y:S01]  /*1920*/  S2UR UR5, SR_CgaCtaId ;  /* 0x00000000000579c3 */ /* 0x000ee20000008800 */
[----:B------:R-:W-:-:S07]  /*1930*/  UMOV UR4, 0x400 ;  /* 0x0000040000047882 */ /* 0x000fce0000000000 */
[----:B------:R-:W4:Y:S08]  /*1940*/  LDC.64 R14, c[0x0][0x210] ;  /* 0x00008400ff0e7b82 */ /* 0x000f300000000a00 */
[----:B------:R-:W0:Y:S01]  /*1950*/  LDC.64 R12, c[0x0][0x248] ;  /* 0x00009200ff0c7b82 */ /* 0x000e220000000a00 */
[----:B---3--:R-:W-:-:S09]  /*1960*/  ULEA UR4, UR5, UR4, 0x18 ;  /* 0x0000000405047291 */ /* 0x008fd2000f8ec03f */
[----:B------:R-:W3:Y:S02]  /*1970*/  LDS R17, [UR4] ;  /* 0x00000004ff117984 */ /* 0x000ee40008000800 */
[----:B------:R-:W5:Y:S02]  /*1980*/  S2UR UR4, SR_CTAID.X ;  /* 0x00000000000479c3 */ /* 0x000f640000002500 */
[----:B-----5:R-:W-:-:S04]  /*1990*/  IMAD R5, R0, UR4, RZ ;  /* 0x0000000400057c24 */ /* 0x020fc8000f8e02ff */
[----:B----4-:R-:W-:-:S07]  /*19a0*/  IMAD.WIDE.U32 R14, R5, 0x2, R14 ;  /* 0x00000002050e7825 */ /* 0x010fce00078e000e */
.L_x_302:
[----:B0---4-:R-:W-:-:S06]  /*19b0*/  IMAD.WIDE R4, R3, 0x10, R22 ;  /* 0x0000001003047825 */ /* 0x011fcc00078e0216 */
[----:B------:R-:W4:Y:S01]  /*19c0*/  LDG.E.128 R4, desc[UR6][R4.64] ;  /* 0x0000000604047981 */ /* 0x000f22000c1e1d00 */
[----:B-1----:R-:W-:-:S06]  /*19d0*/  IMAD.WIDE R8, R3, 0x10, R12 ;  /* 0x0000001003087825 */ /* 0x002fcc00078e020c */
[----:B------:R-:W5:Y:S01]  /*19e0*/  LDG.E.128.CONSTANT R8, desc[UR6][R8.64] ;  /* 0x0000000608087981 */ /* 0x000f62000c1e9d00 */
[--C-:B----4-:R-:W-:Y:S02]  /*19f0*/  HADD2.F32 R0, -RZ, R4.reuse.H0_H0 ;  /* 0x20000004ff007230 */ /* 0x110fe40000004100 */
[----:B------:R-:W-:Y:S02]  /*1a00*/  HADD2.F32 R18, -RZ, R4.H1_H1 ;  /* 0x30000004ff127230 */ /* 0x000fe40000004100 */
[----:B------:R-:W-:Y:S02]  /*1a10*/  HADD2.F32 R20, -RZ, R5.H0_H0 ;  /* 0x20000005ff147230 */ /* 0x000fe40000004100 */
[C---:B---3--:R-:W-:Y:S01]  /*1a20*/  FMUL.FTZ R0, R17.reuse, R0 ;  /* 0x0000000011007220 */ /* 0x048fe20000410000 */
[----:B------:R-:W-:Y:S02]  /*1a30*/  HADD2.F32 R4, -RZ, R6.H0_H0 ;  /* 0x20000006ff047230 */ /* 0x000fe40000004100 */
[----:B------:R-:W-:Y:S01]  /*1a40*/  FMUL.FTZ R18, R17, R18 ;  /* 0x0000001211127220 */ /* 0x000fe20000410000 */
[----:B-----5:R-:W-:-:S02]  /*1a50*/  HADD2.F32 R24, -RZ, R8.H1_H1 ;  /* 0x30000008ff187230 */ /* 0x020fc40000004100 */
[C---:B------:R-:W-:Y:S01]  /*1a60*/  FMUL.FTZ R20, R17.reuse, R20 ;  /* 0x0000001411147220 */ /* 0x040fe20000410000 */
[----:B------:R-:W-:Y:S01]  /*1a70*/  F2FP.F16.F32.PACK_AB R0, RZ, R0 ;  /* 0x00000000ff00723e */ /* 0x000fe200000000ff */
[----:B------:R-:W-:Y:S01]  /*1a80*/  HADD2.F32 R6, -RZ, R6.H1_H1 ;  /* 0x30000006ff067230 */ /* 0x000fe20000004100 */
[----:B------:R-:W-:Y:S01]  /*1a90*/  F2FP.F16.F32.PACK_AB R18, RZ, R18 ;  /* 0x00000012ff12723e */ /* 0x000fe200000000ff */
[C---:B------:R-:W-:Y:S01]  /*1aa0*/  FMUL.FTZ R4, R17.reuse, R4 ;  /* 0x0000000411047220 */ /* 0x040fe20000410000 */
[----:B------:R-:W-:Y:S01]  /*1ab0*/  F2FP.F16.F32.PACK_AB R25, RZ, R20 ;  /* 0x00000014ff19723e */ /* 0x000fe200000000ff */
[----:B------:R-:W-:Y:S02]  /*1ac0*/  HADD2.F32 R19, -RZ, R0.H0_H0 ;  /* 0x20000000ff137230 */ /* 0x000fe40000004100 */
[----:B------:R-:W-:Y:S01]  /*1ad0*/  FMUL.FTZ R6, R17, R6 ;  /* 0x0000000611067220 */ /* 0x000fe20000410000 */
[----:B------:R-:W-:Y:S01]  /*1ae0*/  HADD2.F32 R20, -RZ, R8.H0_H0 ;  /* 0x20000008ff147230 */ /* 0x000fe20000004100 */
[----:B------:R-:W-:Y:S01]  /*1af0*/  F2FP.F16.F32.PACK_AB R4, RZ, R4 ;  /* 0x00000004ff04723e */ /* 0x000fe200000000ff */
[----:B--2---:R-:W-:-:S02]  /*1b00*/  HADD2.F32 R21, -RZ, R18.H0_H0 ;  /* 0x20000012ff157230 */ /* 0x004fc40000004100 */
[----:B------:R-:W-:Y:S02]  /*1b10*/  HADD2.F32 R0, -RZ, R5.H1_H1 ;  /* 0x30000005ff007230 */ /* 0x000fe40000004100 */
[----:B------:R-:W-:Y:S01]  /*1b20*/  FMUL.FTZ R5, R19, R20 ;  /* 0x0000001413057220 */ /* 0x000fe20000410000 */
[----:B------:R-:W-:Y:S02]  /*1b30*/  HADD2.F32 R8, -RZ, R7.H0_H0 ;  /* 0x20000007ff087230 */ /* 0x000fe40000004100 */
[----:B------:R-:W-:Y:S01]  /*1b40*/  FMUL.FTZ R20, R21, R24 ;  /* 0x0000001815147220 */ /* 0x000fe20000410000 */
[----:B------:R-:W-:Y:S02]  /*1b50*/  HADD2.F32 R21, -RZ, R25.H0_H0 ;  /* 0x20000019ff157230 */ /* 0x000fe40000004100 */
[C---:B------:R-:W-:Y:S01]  /*1b60*/  FMUL.FTZ R0, R17.reuse, R0 ;  /* 0x0000000011007220 */ /* 0x040fe20000410000 */
[----:B------:R-:W-:Y:S02]  /*1b70*/  HADD2.F32 R24, -RZ, R9.H0_H0 ;  /* 0x20000009ff187230 */ /* 0x000fe40000004100 */
[----:B------:R-:W-:Y:S01]  /*1b80*/  FMUL.FTZ R8, R17, R8 ;  /* 0x0000000811087220 */ /* 0x000fe20000410000 */
[----:B------:R-:W-:Y:S01]  /*1b90*/  HADD2.F32 R18, -RZ, R7.H1_H1 ;  /* 0x30000007ff127230 */ /* 0x000fe20000004100 */
[----:B------:R-:W-:Y:S01]  /*1ba0*/  F2FP.F16.F32.PACK_AB R6, RZ, R6 ;  /* 0x00000006ff06723e */ /* 0x000fe200000000ff */
[----:B------:R-:W-:-:S02]  /*1bb0*/  HADD2.F32 R7, -RZ, R10.H0_H0 ;  /* 0x2000000aff077230 */ /* 0x000fc40000004100 */
[----:B------:R-:W-:Y:S01]  /*1bc0*/  FMUL.FTZ R21, R21, R24 ;  /* 0x0000001815157220 */ /* 0x000fe20000410000 */
[----:B------:R-:W-:Y:S01]  /*1bd0*/  F2FP.F16.F32.PACK_AB R0, RZ, R0 ;  /* 0x00000000ff00723e */ /* 0x000fe200000000ff */
[----:B------:R-:W-:Y:S01]  /*1be0*/  FMUL.FTZ R24, R17, R18 ;  /* 0x0000001211187220 */ /* 0x000fe20000410000 */
[----:B------:R-:W-:Y:S01]  /*1bf0*/  F2FP.F16.F32.PACK_AB R18, RZ, R8 ;  /* 0x00000008ff12723e */ /* 0x000fe200000000ff */
[----:B------:R-:W-:Y:S02]  /*1c00*/  HADD2.F32 R19, -RZ, R10.H1_H1 ;  /* 0x3000000aff137230 */ /* 0x000fe40000004100 */
[----:B------:R-:W-:Y:S01]  /*1c10*/  HADD2.F32 R10, -RZ, R11.H0_H0 ;  /* 0x2000000bff0a7230 */ /* 0x000fe20000004100 */
[----:B------:R-:W-:Y:S01]  /*1c20*/  F2FP.F16.F32.PACK_AB R24, RZ, R24 ;  /* 0x00000018ff18723e */ /* 0x000fe200000000ff */
[----:B------:R-:W-:Y:S02]  /*1c30*/  HADD2.F32 R4, -RZ, R4.H0_H0 ;  /* 0x20000004ff047230 */ /* 0x000fe40000004100 */
[----:B------:R-:W-:-:S02]  /*1c40*/  HADD2.F32 R9, -RZ, R9.H1_H1 ;  /* 0x30000009ff097230 */ /* 0x000fc40000004100 */
[----:B------:R-:W-:Y:S02]  /*1c50*/  HADD2.F32 R11, -RZ, R11.H1_H1 ;  /* 0x3000000bff0b7230 */ /* 0x000fe40000004100 */
[----:B------:R-:W-:Y:S02]  /*1c60*/  HADD2.F32 R0, -RZ, R0.H0_H0 ;  /* 0x20000000ff007230 */ /* 0x000fe40000004100 */
[----:B------:R-:W-:Y:S02]  /*1c70*/  HADD2.F32 R8, -RZ, R6.H0_H0 ;  /* 0x20000006ff087230 */ /* 0x000fe40000004100 */
[----:B------:R-:W-:Y:S01]  /*1c80*/  FMUL.FTZ R6, R4, R7 ;  /* 0x0000000704067220 */ /* 0x000fe20000410000 */
[----:B------:R-:W-:Y:S02]  /*1c90*/  HADD2.F32 R25, -RZ, R18.H0_H0 ;  /* 0x20000012ff197230 */ /* 0x000fe40000004100 */
[----:B------:R-:W-:Y:S01]  /*1ca0*/  FMUL.FTZ R0, R0, R9 ;  /* 0x0000000900007220 */ /* 0x000fe20000410000 */
[----:B------:R-:W-:-:S02]  /*1cb0*/  HADD2.F32 R24, -RZ, R24.H0_H0 ;  /* 0x20000018ff187230 */ /* 0x000fc40000004100 */
[----:B------:R-:W-:Y:S01]  /*1cc0*/  FMUL.FTZ R19, R8, R19 ;  /* 0x0000001308137220 */ /* 0x000fe20000410000 */
[----:B------:R-:W-:Y:S01]  /*1cd0*/  F2FP.F16.F32.PACK_AB R4, R20, R5 ;  /* 0x000000051404723e */ /* 0x000fe200000000ff */
[----:B------:R-:W-:Y:S01]  /*1ce0*/  FMUL.FTZ R7, R25, R10 ;  /* 0x0000000a19077220 */ /* 0x000fe20000410000 */
[----:B------:R-:W-:Y:S01]  /*1cf0*/  F2FP.F16.F32.PACK_AB R5, R0, R21 ;  /* 0x000000150005723e */ /* 0x000fe200000000ff */
[----:B------:R-:W-:Y:S01]  /*1d00*/  FMUL.FTZ R24, R24, R11 ;  /* 0x0000000b18187220 */ /* 0x000fe20000410000 */
[----:B------:R-:W-:Y:S01]  /*1d10*/  F2FP.F16.F32.PACK_AB R6, R19, R6 ;  /* 0x000000061306723e */ /* 0x000fe200000000ff */
[----:B------:R-:W-:Y:S01]  /*1d20*/  IMAD.WIDE R8, R3, 0x10, R14 ;  /* 0x0000001003087825 */ /* 0x000fe200078e020e */
[----:B------:R-:W-:Y:S02]  /*1d30*/  IADD3 R3, R2, R3, RZ ;  /* 0x0000000302037210 */ /* 0x000fe40007ffe0ff */
[----:B------:R-:W-:Y:S02]  /*1d40*/  F2FP.F16.F32.PACK_AB R7, R24, R7 ;  /* 0x000000071807723e */ /* 0x000fe400000000ff */
[----:B------:R-:W-:-:S03]  /*1d50*/  ISETP.GE.AND P0, PT, R3, R16, PT ;  /* 0x000000100300720c */ /* 0x000fc60003f06270 */
[----:B------:R4:W-:Y:S10]  /*1d60*/  STG.E.128 desc[UR6][R8.64], R4 ;  /* 0x0000000408007986 */ /* 0x0009f4000c101d06 */
[----:B------:R-:W-:Y:S05]  /*1d70*/  @!P0 BRA `(.L_x_302) ;  /* 0xfffffffc000c8947 */ /* 0x000fea000383ffff */
[----:B------:R-:W-:Y:S05]  /*1d80*/  EXIT ;  /* 0x000000000000794d */ /* 0x000fea0003800000 */
        .weak           $__internal_8_$__cuda_sm20_div_s64
        .type           $__internal_8_$__cuda_sm20_div_s64,@function
        .size           $__internal_8_$__cuda_sm20_div_s64,(.L_x_1319 - $__internal_8_$__cuda_sm20_div_s64)
$__internal_8_$__cuda_sm20_div_s64:
        /* <DEDUP_REMOVED lines=15> */
[----:B------:R-:W-:Y:S02]  /*1e80*/  IADD3.X R17, RZ, ~R13, RZ, P0, !PT ;  /* 0x8000000dff117210 */ /* 0x000fe400007fe4ff */
        /* <DEDUP_REMOVED lines=42> */
[CC--:B------:R-:W-:Y:S02]  /*2130*/  ISETP.GE.U32.AND.EX P0, PT, R15.reuse, R3.reuse, PT, P0 ;  /* 0x000000030f00720c */ /* 0x0c0fe40003f06100 */
[----:B------:R-:W-:Y:S02]  /*2140*/  IADD3.X R13, R15, ~R3, RZ, P1, !PT ;  /* 0x800000030f0d7210 */ /* 0x000fe40000ffe4ff */
[----:B------:R-:W-:Y:S02]  /*2150*/  IADD3 R8, R17, 0x1, RZ ;  /* 0x0000000111087810 */ /* 0x000fe40007ffe0ff */
[----:B------:R-:W-:-:S02]  /*2160*/  SEL R11, R11, R21, P0 ;  /* 0x000000150b0b7207 */ /* 0x000fc40000000000 */
[----:B------:R-:W-:Y:S02]  /*2170*/  SEL R13, R13, R15, P0 ;  /* 0x0000000f0d0d7207 */ /* 0x000fe40000000000 */
[----:B------:R-:W-:Y:S02]  /*2180*/  SEL R17, R8, R17, P0 ;  /* 0x0000001108117207 */ /* 0x000fe40000000000 */
[----:B------:R-:W-:Y:S02]  /*2190*/  ISETP.GE.U32.AND P0, PT, R11, R2, PT ;  /* 0x000000020b00720c */ /* 0x000fe40003f06070 */
[----:B------:R-:W-:Y:S02]  /*21a0*/  IADD3 R2, R17, 0x1, RZ ;  /* 0x0000000111027810 */ /* 0x000fe40007ffe0ff */
[----:B------:R-:W-:Y:S01]  /*21b0*/  ISETP.GE.U32.AND.EX P0, PT, R13, R3, PT, P0 ;  /* 0x000000030d00720c */ /* 0x000fe20003f06100 */
[----:B------:R-:W-:Y:S01]  /*21c0*/  HFMA2.MMA R3, -RZ, RZ, 0, 0 ;  /* 0x00000000ff037435 */ /* 0x000fe200000001ff */
[----:B------:R-:W-:-:S02]  /*21d0*/  ISETP.GE.AND P1, PT, R9, RZ, PT ;  /* 0x000000ff0900720c */ /* 0x000fc40003f26270 */
[----:B------:R-:W-:Y:S02]  /*21e0*/  SEL R2, R2, R17, P0 ;  /* 0x0000001102027207 */ /* 0x000fe40000000000 */
[----:B------:R-:W-:Y:S02]  /*21f0*/  ISETP.NE.U32.AND P0, PT, R7, RZ, PT ;  /* 0x000000ff0700720c */ /* 0x000fe40003f05070 */
[-C--:B------:R-:W-:Y:S02]  /*2200*/  IADD3 R7, RZ, -R2.reuse, RZ ;  /* 0x80000002ff077210 */ /* 0x080fe40007ffe0ff */
[----:B------:R-:W-:Y:S02]  /*2210*/  ISETP.NE.AND.EX P0, PT, R6, RZ, PT, P0 ;  /* 0x000000ff0600720c */ /* 0x000fe40003f05300 */
[----:B------:R-:W-:Y:S02]  /*2220*/  SEL R7, R7, R2, !P1 ;  /* 0x0000000207077207 */ /* 0x000fe40004800000 */
[----:B------:R-:W-:-:S02]  /*2230*/  MOV R2, R0 ;  /* 0x0000000000027202 */ /* 0x000fc40000000f00 */
[----:B------:R-:W-:Y:S02]  /*2240*/  SEL R7, R7, 0xffffffff, P0 ;  /* 0xffffffff07077807 */ /* 0x000fe40000000000 */
[----:B------:R-:W-:Y:S05]  /*2250*/  RET.REL.NODEC R2 `(_ZN4vllm15rms_norm_kernelIN3c104HalfELi8ELi4EEEvPT_PKS3_lllllS6_fii) ;  /* 0xffffffdc02687950 */ /* 0x000fea0003c3ffff */
.L_x_303:
        /* <DEDUP_REMOVED lines=10> */
.L_x_1319:


//--------------------- .text._ZN4vllm15rms_norm_kernelIN3c104HalfELi16ELi4EEEvPT_PKS3_lllllS6_fii --------------------------
	.section	.text._ZN4vllm15rms_norm_kernelIN3c104HalfELi16ELi4EEEvPT_PKS3_lllllS6_fii,"ax",@progbits
	.align	128
        .global         _ZN4vllm15rms_norm_kernelIN3c104HalfELi16ELi4EEEvPT_PKS3_lllllS6_fii
        .type           _ZN4vllm15rms_norm_kernelIN3c104HalfELi16ELi4EEEvPT_PKS3_lllllS6_fii,@function
        .size           _ZN4vllm15rms_norm_kernelIN3c104HalfELi16ELi4EEEvPT_PKS3_lllllS6_fii,(.L_x_1320 - _ZN4vllm15rms_norm_kernelIN3c104HalfELi16ELi4EEEvPT_PKS3_lllllS6_fii)
        .other          _ZN4vllm15rms_norm_kernelIN3c104HalfELi16ELi4EEEvPT_PKS3_lllllS6_fii,@"STO_CUDA_ENTRY STV_DEFAULT"
_ZN4vllm15rms_norm_kernelIN3c104HalfELi16ELi4EEEvPT_PKS3_lllllS6_fii:
.text._ZN4vllm15rms_norm_kernelIN3c104HalfELi16ELi4EEEvPT_PKS3_lllllS6_fii:
        /* <DEDUP_REMOVED lines=14> */
[----:B------:R-:W-:Y:S05]  /*00e0*/  CALL.REL.NOINC `($__internal_9_$__cuda_sm20_div_s64) ;  /* 0x0000002000a87944 */ /* 0x000fea0003c00000 */
[----:B------:R-:W-:Y:S02]  /*00f0*/  IADD3 R3, -R7, RZ, RZ ;  /* 0x000000ff07037210 */ /* 0x000fe40007ffe1ff */
[----:B------:R-:W-:-:S03]  /*0100*/  MOV R5, R7 ;  /* 0x0000000700057202 */ /* 0x000fc60000000f00 */
[----:B------:R-:W-:Y:S01]  /*0110*/  IMAD R4, R4, R3, UR4 ;  /* 0x0000000404047e24 */ /* 0x000fe2000f8e0203 */
[----:B------:R-:W-:Y:S06]  /*0120*/  BRA `(.L_x_305) ;  /* 0x0000000000507947 */ /* 0x000fec0003800000 */
.L_x_304:
        /* <DEDUP_REMOVED lines=20> */
.L_x_305:
        /* <DEDUP_REMOVED lines=9> */
[----:B01----:R-:W-:Y:S05]  /*0300*/  CALL.REL.NOINC `($__internal_9_$__cuda_sm20_div_s64) ;  /* 0x0000002000207944 */ /* 0x003fea0003c00000 */
[----:B------:R-:W-:Y:S01]  /*0310*/  IADD3 R9, -R7, RZ, RZ ;  /* 0x000000ff07097210 */ /* 0x000fe20007ffe1ff */
[----:B------:R-:W-:-:S04]  /*0320*/  ULDC UR4, c[0x0][0x238] ;  /* 0x00008e0000047ab9 */ /* 0x000fc80000000800 */
[----:B------:R-:W-:Y:S01]  /*0330*/  IMAD R9, R9, UR4, R4 ;  /* 0x0000000409097c24 */ /* 0x000fe2000f8e0204 */
[----:B------:R-:W-:Y:S06]  /*0340*/  BRA `(.L_x_307) ;  /* 0x0000000000547947 */ /* 0x000fec0003800000 */
.L_x_306:
        /* <DEDUP_REMOVED lines=21> */
.L_x_307:
        /* <DEDUP_REMOVED lines=48> */
.L_x_312:
[----:B------:R-:W-:-:S06]  /*07a0*/  IMAD.WIDE R4, R7, 0x2, R22 ;  /* 0x0000000207047825 */ /* 0x000fcc00078e0216 */
[----:B------:R-:W2:Y:S01]  /*07b0*/  LDG.E.U16 R4, desc[UR6][R4.64] ;  /* 0x0000000604047981 */ /* 0x000ea2000c1e1500 */
[----:B0-----:R-:W-:-:S04]  /*07c0*/  IADD3 R7, R2, R7, RZ ;  /* 0x0000000702077210 */ /* 0x001fc80007ffe0ff */
[----:B------:R-:W-:Y:S01]  /*07d0*/  ISETP.GE.AND P0, PT, R7, R6, PT ;  /* 0x000000060700720c */ /* 0x000fe20003f06270 */
[----:B--2---:R-:W-:-:S05]  /*07e0*/  HADD2.F32 R11, -RZ, R4.H0_H0 ;  /* 0x20000004ff0b7230 */ /* 0x004fca0000004100 */
[----:B------:R-:W-:-:S07]  /*07f0*/  FFMA.FTZ R12, R11, R11, R12 ;  /* 0x0000000b0b0c7223 */ /* 0x000fce000001000c */
[----:B------:R-:W-:Y:S05]  /*0800*/  @!P0 BRA `(.L_x_312) ;  /* 0xfffffffc00e48947 */ /* 0x000fea000383ffff */
.L_x_311:
[----:B------:R-:W-:Y:S05]  /*0810*/  BSYNC B1 ;  /* 0x0000000000017941 */ /* 0x000fea0003800000 */
.L_x_310:
[----:B------:R-:W-:Y:S01]  /*0820*/  BSSY B1, `(.L_x_313) ;  /* 0x0000038000017945 */ /* 0x000fe20003800000 */
[----:B------:R-:W-:-:S03]  /*0830*/  IMAD.WIDE R6, R6, 0x2, R22 ;  /* 0x0000000206067825 */ /* 0x000fc600078e0216 */
[----:B------:R-:W-:Y:S05]  /*0840*/  @P1 BRA `(.L_x_314) ;  /* 0x0000000000d41947 */ /* 0x000fea0003800000 */
[----:B------:R-:W-:-:S07]  /*0850*/  MOV R13, R3 ;  /* 0x00000003000d7202 */ /* 0x000fce0000000f00 */
.L_x_315:
        /* <DEDUP_REMOVED lines=11> */
[----:B--2---:R-:W-:-:S03]  /*0910*/  HADD2.F32 R21, -RZ, R19.H0_H0 ;  /* 0x20000013ff157230 */ /* 0x004fc60000004100 */
[----:B------:R-:W2:Y:S01]  /*0920*/  LDG.E.U16 R19, desc[UR6][R4.64+0x12] ;  /* 0x0000120604137981 */ /* 0x000ea2000c1e1500 */
[----:B---3--:R-:W-:Y:S02]  /*0930*/  HADD2.F32 R24, -RZ, R24.H0_H0 ;  /* 0x20000018ff187230 */ /* 0x008fe40000004100 */
[----:B------:R-:W-:Y:S02]  /*0940*/  FFMA.FTZ R21, R21, R21, R12 ;  /* 0x0000001515157223 */ /* 0x000fe4000001000c */
[----:B------:R-:W3:Y:S02]  /*0950*/  LDG.E.U16 R12, desc[UR6][R4.64+0x14] ;  /* 0x00001406040c7981 */ /* 0x000ee4000c1e1500 */
[----:B------:R-:W-:Y:S02]  /*0960*/  FFMA.FTZ R24, R24, R24, R21 ;  /* 0x0000001818187223 */ /* 0x000fe40000010015 */
[----:B------:R-:W3:Y:S01]  /*0970*/  LDG.E.U16 R21, desc[UR6][R4.64+0x16] ;  /* 0x0000160604157981 */ /* 0x000ee2000c1e1500 */
[----:B----4-:R-:W-:-:S03]  /*0980*/  HADD2.F32 R25, -RZ, R20.H0_H0 ;  /* 0x20000014ff197230 */ /* 0x010fc60000004100 */
[----:B------:R-:W4:Y:S02]  /*0990*/  LDG.E.U16 R20, desc[UR6][R4.64+0x18] ;  /* 0x0000180604147981 */ /* 0x000f24000c1e1500 */
[----:B------:R-:W-:Y:S02]  /*09a0*/  FFMA.FTZ R27, R25, R25, R24 ;  /* 0x00000019191b7223 */ /* 0x000fe40000010018 */
[----:B------:R-:W4:Y:S04]  /*09b0*/  LDG.E.U16 R25, desc[UR6][R4.64+0x1a] ;  /* 0x00001a0604197981 */ /* 0x000f28000c1e1500 */
[----:B------:R2:W4:Y:S01]  /*09c0*/  LDG.E.U16 R24, desc[UR6][R4.64+0x1c] ;  /* 0x00001c0604187981 */ /* 0x000522000c1e1500 */
[----:B-----5:R-:W-:-:S05]  /*09d0*/  HADD2.F32 R28, -RZ, R11.H0_H0 ;  /* 0x2000000bff1c7230 */ /* 0x020fca0000004100 */
[----:B------:R-:W-:Y:S01]  /*09e0*/  FFMA.FTZ R27, R28, R28, R27 ;  /* 0x0000001c1c1b7223 */ /* 0x000fe2000001001b */
[----:B------:R-:W-:Y:S02]  /*09f0*/  HADD2.F32 R28, -RZ, R15.H0_H0 ;  /* 0x2000000fff1c7230 */ /* 0x000fe40000004100 */
[----:B------:R-:W-:-:S03]  /*0a00*/  HADD2.F32 R14, -RZ, R14.H0_H0 ;  /* 0x2000000eff0e7230 */ /* 0x000fc60000004100 */
[----:B------:R-:W-:Y:S01]  /*0a10*/  FFMA.FTZ R27, R28, R28, R27 ;  /* 0x0000001c1c1b7223 */ /* 0x000fe2000001001b */
[----:B------:R-:W-:-:S03]  /*0a20*/  HADD2.F32 R18, -RZ, R18.H0_H0 ;  /* 0x20000012ff127230 */ /* 0x000fc60000004100 */
[----:B------:R-:W-:Y:S01]  /*0a30*/  FFMA.FTZ R27, R14, R14, R27 ;  /* 0x0000000e0e1b7223 */ /* 0x000fe2000001001b */
[----:B------:R-:W-:-:S03]  /*0a40*/  HADD2.F32 R14, -RZ, R17.H0_H0 ;  /* 0x20000011ff0e7230 */ /* 0x000fc60000004100 */
[----:B------:R-:W-:Y:S01]  /*0a50*/  FFMA.FTZ R27, R18, R18, R27 ;  /* 0x00000012121b7223 */ /* 0x000fe2000001001b */
[----:B------:R-:W-:-:S03]  /*0a60*/  HADD2.F32 R16, -RZ, R16.H0_H0 ;  /* 0x20000010ff107230 */ /* 0x000fc60000004100 */
[----:B------:R-:W-:-:S04]  /*0a70*/  FFMA.FTZ R27, R14, R14, R27 ;  /* 0x0000000e0e1b7223 */ /* 0x000fc8000001001b */
[----:B------:R-:W-:Y:S01]  /*0a80*/  FFMA.FTZ R27, R16, R16, R27 ;  /* 0x00000010101b7223 */ /* 0x000fe2000001001b */
[----:B0-----:R-:W-:-:S04]  /*0a90*/  IADD3 R13, R2, R13, RZ ;  /* 0x0000000d020d7210 */ /* 0x001fc80007ffe0ff */
[----:B------:R-:W-:Y:S01]  /*0aa0*/  ISETP.GE.AND P0, PT, R13, R10, PT ;  /* 0x0000000a0d00720c */ /* 0x000fe20003f06270 */
[----:B------:R-:W-:Y:S02]  /*0ab0*/  HADD2.F32 R26, -RZ, R26.H0_H0 ;  /* 0x2000001aff1a7230 */ /* 0x000fe40000004100 */
[----:B--2---:R-:W-:Y:S02]  /*0ac0*/  HADD2.F32 R4, -RZ, R19.H0_H0 ;  /* 0x20000013ff047230 */ /* 0x004fe40000004100 */
[----:B---3--:R-:W-:-:S03]  /*0ad0*/  HADD2.F32 R12, -RZ, R12.H0_H0 ;  /* 0x2000000cff0c7230 */ /* 0x008fc60000004100 */
[----:B------:R-:W-:Y:S01]  /*0ae0*/  FFMA.FTZ R27, R4, R4, R27 ;  /* 0x00000004041b7223 */ /* 0x000fe2000001001b */
[----:B------:R-:W-:-:S03]  /*0af0*/  HADD2.F32 R4, -RZ, R21.H0_H0 ;  /* 0x20000015ff047230 */ /* 0x000fc60000004100 */
[----:B------:R-:W-:Y:S01]  /*0b00*/  FFMA.FTZ R27, R12, R12, R27 ;  /* 0x0000000c0c1b7223 */ /* 0x000fe2000001001b */
[----:B----4-:R-:W-:-:S03]  /*0b10*/  HADD2.F32 R20, -RZ, R20.H0_H0 ;  /* 0x20000014ff147230 */ /* 0x010fc60000004100 */
[----:B------:R-:W-:Y:S01]  /*0b20*/  FFMA.FTZ R27, R4, R4, R27 ;  /* 0x00000004041b7223 */ /* 0x000fe2000001001b */
[----:B------:R-:W-:-:S03]  /*0b30*/  HADD2.F32 R4, -RZ, R25.H0_H0 ;  /* 0x20000019ff047230 */ /* 0x000fc60000004100 */
[----:B------:R-:W-:Y:S01]  /*0b40*/  FFMA.FTZ R27, R20, R20, R27 ;  /* 0x00000014141b7223 */ /* 0x000fe2000001001b */
[----:B------:R-:W-:-:S03]  /*0b50*/  HADD2.F32 R24, -RZ, R24.H0_H0 ;  /* 0x20000018ff187230 */ /* 0x000fc60000004100 */
[----:B------:R-:W-:-:S04]  /*0b60*/  FFMA.FTZ R27, R4, R4, R27 ;  /* 0x00000004041b7223 */ /* 0x000fc8000001001b */
[----:B------:R-:W-:-:S04]  /*0b70*/  FFMA.FTZ R27, R24, R24, R27 ;  /* 0x00000018181b7223 */ /* 0x000fc8000001001b */
[----:B------:R-:W-:Y:S01]  /*0b80*/  FFMA.FTZ R12, R26, R26, R27 ;  /* 0x0000001a1a0c7223 */ /* 0x000fe2000001001b */
[----:B------:R-:W-:Y:S06]  /*0b90*/  @!P0 BRA `(.L_x_315) ;  /* 0xfffffffc00308947 */ /* 0x000fec000383ffff */
.L_x_314:
[----:B------:R-:W-:Y:S05]  /*0ba0*/  BSYNC B1 ;  /* 0x0000000000017941 */ /* 0x000fea0003800000 */
.L_x_313:
[----:B------:R-:W-:Y:S04]  /*0bb0*/  BSSY B1, `(.L_x_316) ;  /* 0x0000009000017945 */ /* 0x000fe80003800000 */
[----:B------:R-:W-:Y:S05]  /*0bc0*/  @P2 BRA `(.L_x_317) ;  /* 0x00000000001c2947 */ /* 0x000fea0003800000 */
.L_x_318:
[----:B------:R-:W-:-:S06]  /*0bd0*/  IMAD.WIDE R4, R9, 0x2, R6 ;  /* 0x0000000209047825 */ /* 0x000fcc00078e0206 */
[----:B------:R-:W2:Y:S01]  /*0be0*/  LDG.E.U16 R4, desc[UR6][R4.64] ;  /* 0x0000000604047981 */ /* 0x000ea2000c1e1500 */
[----:B0-----:R-:W-:-:S04]  /*0bf0*/  IADD3 R9, R2, R9, RZ ;  /* 0x0000000902097210 */ /* 0x001fc80007ffe0ff */
[----:B------:R-:W-:Y:S01]  /*0c00*/  ISETP.GE.AND P0, PT, R9, R8, PT ;  /* 0x000000080900720c */ /* 0x000fe20003f06270 */
[----:B--2---:R-:W-:-:S05]  /*0c10*/  HADD2.F32 R11, -RZ, R4.H0_H0 ;  /* 0x20000004ff0b7230 */ /* 0x004fca0000004100 */
[----:B------:R-:W-:-:S07]  /*0c20*/  FFMA.FTZ R12, R11, R11, R12 ;  /* 0x0000000b0b0c7223 */ /* 0x000fce000001000c */
[----:B------:R-:W-:Y:S05]  /*0c30*/  @!P0 BRA `(.L_x_318) ;  /* 0xfffffffc00e48947 */ /* 0x000fea000383ffff */
.L_x_317:
[----:B------:R-:W-:Y:S05]  /*0c40*/  BSYNC B1 ;  /* 0x0000000000017941 */ /* 0x000fea0003800000 */
.L_x_316:
[----:B------:R-:W-:Y:S05]  /*0c50*/  BRA `(.L_x_319) ;  /* 0x0000000000b87947 */ /* 0x000fea0003800000 */
.L_x_309:
        /* <DEDUP_REMOVED lines=8> */
.L_x_320:
[----:B------:R-:W-:-:S05]  /*0ce0*/  IMAD.WIDE R16, R13, 0x20, R22 ;  /* 0x000000200d107825 */ /* 0x000fca00078e0216 */
[----:B------:R-:W2:Y:S04]  /*0cf0*/  LDG.E.128 R4, desc[UR6][R16.64] ;  /* 0x0000000610047981 */ /* 0x000ea8000c1e1d00 */
[----:B------:R-:W3:Y:S01]  /*0d00*/  LDG.E.128 R8, desc[UR6][R16.64+0x10] ;  /* 0x0000100610087981 */ /* 0x000ee2000c1e1d00 */
[----:B0-----:R-:W-:-:S04]  /*0d10*/  IADD3 R13, R2, R13, RZ ;  /* 0x0000000d020d7210 */ /* 0x001fc80007ffe0ff */
[----:B------:R-:W-:Y:S01]  /*0d20*/  ISETP.GE.AND P0, PT, R13, R14, PT ;  /* 0x0000000e0d00720c */ /* 0x000fe20003f06270 */
[--C-:B--2---:R-:W-:Y:S02]  /*0d30*/  HADD2.F32 R15, -RZ, R4.reuse.H0_H0 ;  /* 0x20000004ff0f7230 */ /* 0x104fe40000004100 */
[----:B------:R-:W-:-:S03]  /*0d40*/  HADD2.F32 R19, -RZ, R4.H1_H1 ;  /* 0x30000004ff137230 */ /* 0x000fc60000004100 */
[----:B------:R-:W-:Y:S01]  /*0d50*/  FFMA.FTZ R12, R15, R15, R12 ;  /* 0x0000000f0f0c7223 */ /* 0x000fe2000001000c */
[--C-:B------:R-:W-:Y:S02]  /*0d60*/  HADD2.F32 R15, -RZ, R5.reuse.H0_H0 ;  /* 0x20000005ff0f7230 */ /* 0x100fe40000004100 */
[----:B------:R-:W-:Y:S02]  /*0d70*/  HADD2.F32 R5, -RZ, R5.H1_H1 ;  /* 0x30000005ff057230 */ /* 0x000fe40000004100 */
[----:B------:R-:W-:-:S04]  /*0d80*/  FFMA.FTZ R12, R19, R19, R12 ;  /* 0x00000013130c7223 */ /* 0x000fc8000001000c */
[----:B------:R-:W-:Y:S01]  /*0d90*/  FFMA.FTZ R12, R15, R15, R12 ;  /* 0x0000000f0f0c7223 */ /* 0x000fe2000001000c */
[----:B------:R-:W-:-:S03]  /*0da0*/  HADD2.F32 R15, -RZ, R6.H0_H0 ;  /* 0x20000006ff0f7230 */ /* 0x000fc60000004100 */
[----:B------:R-:W-:Y:S01]  /*0db0*/  FFMA.FTZ R12, R5, R5, R12 ;  /* 0x00000005050c7223 */ /* 0x000fe2000001000c */
[----:B------:R-:W-:-:S03]  /*0dc0*/  HADD2.F32 R5, -RZ, R6.H1_H1 ;  /* 0x30000006ff057230 */ /* 0x000fc60000004100 */
[----:B------:R-:W-:Y:S01]  /*0dd0*/  FFMA.FTZ R12, R15, R15, R12 ;  /* 0x0000000f0f0c7223 */ /* 0x000fe2000001000c */
[--C-:B------:R-:W-:Y:S02]  /*0de0*/  HADD2.F32 R15, -RZ, R7.reuse.H0_H0 ;  /* 0x20000007ff0f7230 */ /* 0x100fe40000004100 */
[----:B------:R-:W-:Y:S02]  /*0df0*/  HADD2.F32 R7, -RZ, R7.H1_H1 ;  /* 0x30000007ff077230 */ /* 0x000fe40000004100 */
[----:B------:R-:W-:Y:S01]  /*0e00*/  FFMA.FTZ R12, R5, R5, R12 ;  /* 0x00000005050c7223 */ /* 0x000fe2000001000c */
[----:B---3--:R-:W-:-:S03]  /*0e10*/  HADD2.F32 R5, -RZ, R8.H0_H0 ;  /* 0x20000008ff057230 */ /* 0x008fc60000004100 */
[----:B------:R-:W-:-:S04]  /*0e20*/  FFMA.FTZ R12, R15, R15, R12 ;  /* 0x0000000f0f0c7223 */ /* 0x000fc8000001000c */
[----:B------:R-:W-:Y:S01]  /*0e30*/  FFMA.FTZ R12, R7, R7, R12 ;  /* 0x00000007070c7223 */ /* 0x000fe2000001000c */
[----:B------:R-:W-:-:S03]  /*0e40*/  HADD2.F32 R7, -RZ, R8.H1_H1 ;  /* 0x30000008ff077230 */ /* 0x000fc60000004100 */
[----:B------:R-:W-:Y:S01]  /*0e50*/  FFMA.FTZ R12, R5, R5, R12 ;  /* 0x00000005050c7223 */ /* 0x000fe2000001000c */
[--C-:B------:R-:W-:Y:S02]  /*0e60*/  HADD2.F32 R5, -RZ, R9.reuse.H0_H0 ;  /* 0x20000009ff057230 */ /* 0x100fe40000004100 */
[----:B------:R-:W-:Y:S02]  /*0e70*/  HADD2.F32 R9, -RZ, R9.H1_H1 ;  /* 0x30000009ff097230 */ /* 0x000fe40000004100 */
[----:B------:R-:W-:Y:S01]  /*0e80*/  FFMA.FTZ R12, R7, R7, R12 ;  /* 0x00000007070c7223 */ /* 0x000fe2000001000c */
[----:B------:R-:W-:-:S03]  /*0e90*/  HADD2.F32 R7, -RZ, R10.H1_H1 ;  /* 0x3000000aff077230 */ /* 0x000fc60000004100 */
[----:B------:R-:W-:Y:S01]  /*0ea0*/  FFMA.FTZ R12, R5, R5, R12 ;  /* 0x00000005050c7223 */ /* 0x000fe2000001000c */
[----:B------:R-:W-:-:S03]  /*0eb0*/  HADD2.F32 R5, -RZ, R10.H0_H0 ;  /* 0x2000000aff057230 */ /* 0x000fc60000004100 */
[----:B------:R-:W-:-:S04]  /*0ec0*/  FFMA.FTZ R12, R9, R9, R12 ;  /* 0x00000009090c7223 */ /* 0x000fc8000001000c */
[----:B------:R-:W-:Y:S01]  /*0ed0*/  FFMA.FTZ R12, R5, R5, R12 ;  /* 0x00000005050c7223 */ /* 0x000fe2000001000c */
[--C-:B------:R-:W-:Y:S02]  /*0ee0*/  HADD2.F32 R5, -RZ, R11.reuse.H0_H0 ;  /* 0x2000000bff057230 */ /* 0x100fe40000004100 */
[----:B------:R-:W-:Y:S02]  /*0ef0*/  HADD2.F32 R11, -RZ, R11.H1_H1 ;  /* 0x3000000bff0b7230 */ /* 0x000fe40000004100 */
[----:B------:R-:W-:-:S04]  /*0f00*/  FFMA.FTZ R12, R7, R7, R12 ;  /* 0x00000007070c7223 */ /* 0x000fc8000001000c */
[----:B------:R-:W-:-:S04]  /*0f10*/  FFMA.FTZ R12, R5, R5, R12 ;  /* 0x00000005050c7223 */ /* 0x000fc8000001000c */
[----:B------:R-:W-:Y:S01]  /*0f20*/  FFMA.FTZ R12, R11, R11, R12 ;  /* 0x0000000b0b0c7223 */ /* 0x000fe2000001000c */
[----:B------:R-:W-:Y:S06]  /*0f30*/  @!P0 BRA `(.L_x_320) ;  /* 0xfffffffc00688947 */ /* 0x000fec000383ffff */
.L_x_319:
[----:B------:R-:W-:Y:S05]  /*0f40*/  BSYNC B0 ;  /* 0x0000000000007941 */ /* 0x000fea0003800000 */
.L_x_308:
        /* <DEDUP_REMOVED lines=109> */
.L_x_322:
        /* <DEDUP_REMOVED lines=23> */
.L_x_325:
[----:B------:R-:W-:Y:S05]  /*1790*/  BSYNC B1 ;  /* 0x0000000000017941 */ /* 0x000fea0003800000 */
.L_x_324:
        /* <DEDUP_REMOVED lines=46> */
.L_x_323:
[----:B------:R-:W-:Y:S05]  /*1a80*/  BSYNC B0 ;  /* 0x0000000000007941 */ /* 0x000fea0003800000 */
.L_x_321:
        /* <DEDUP_REMOVED lines=15> */
.L_x_327:
[----:B------:R-:W-:Y:S05]  /*1b80*/  BSYNC B0 ;  /* 0x0000000000007941 */ /* 0x000fea0003800000 */
.L_x_326:
        /* <DEDUP_REMOVED lines=10> */
.L_x_328:
[----:B-1----:R-:W1:Y:S01]  /*1c30*/  LDC.64 R16, c[0x0][0x248] ;  /* 0x00009200ff107b82 */ /* 0x002e620000000a00 */
[----:B------:R-:W-:-:S05]  /*1c40*/  IMAD.WIDE R28, R3, 0x20, R22 ;  /* 0x00000020031c7825 */ /* 0x000fca00078e0216 */
[----:B------:R-:W2:Y:S04]  /*1c50*/  LDG.E.128 R4, desc[UR6][R28.64] ;  /* 0x000000061c047981 */ /* 0x000ea8000c1e1d00 */
[----:B------:R3:W4:Y:S01]  /*1c60*/  LDG.E.128 R12, desc[UR6][R28.64+0x10] ;  /* 0x000010061c0c7981 */ /* 0x000722000c1e1d00 */
[----:B-1----:R-:W-:-:S05]  /*1c70*/  IMAD.WIDE R16, R3, 0x20, R16 ;  /* 0x0000002003107825 */ /* 0x002fca00078e0210 */
[----:B------:R-:W5:Y:S04]  /*1c80*/  LDG.E.128.CONSTANT R8, desc[UR6][R16.64] ;  /* 0x0000000610087981 */ /* 0x000f68000c1e9d00 */
[----:B------:R-:W4:Y:S01]  /*1c90*/  LDG.E.128.CONSTANT R16, desc[UR6][R16.64+0x10] ;  /* 0x0000100610107981 */ /* 0x000f22000c1e9d00 */
[--C-:B--2---:R-:W-:Y:S02]  /*1ca0*/  HADD2.F32 R0, -RZ, R6.reuse.H0_H0 ;  /* 0x20000006ff007230 */ /* 0x104fe40000004100 */
[----:B------:R-:W-:-:S03]  /*1cb0*/  HADD2.F32 R6, -RZ, R6.H1_H1 ;  /* 0x30000006ff067230 */ /* 0x000fc60000004100 */
[C---:B0-----:R-:W-:Y:S01]  /*1cc0*/  FMUL.FTZ R0, R21.reuse, R0 ;  /* 0x0000000015007220 */ /* 0x041fe20000410000 */
[--C-:B------:R-:W-:Y:S02]  /*1cd0*/  HADD2.F32 R27, -RZ, R7.reuse.H0_H0 ;  /* 0x20000007ff1b7230 */ /* 0x100fe40000004100 */
[C---:B------:R-:W-:Y:S02]  /*1ce0*/  FMUL.FTZ R26, R21.reuse, R6 ;  /* 0x00000006151a7220 */ /* 0x040fe40000410000 */
[----:B------:R-:W-:Y:S01]  /*1cf0*/  F2FP.F16.F32.PACK_AB R6, RZ, R0 ;  /* 0x00000000ff06723e */ /* 0x000fe200000000ff */
[----:B------:R-:W-:Y:S01]  /*1d00*/  FMUL.FTZ R27, R21, R27 ;  /* 0x0000001b151b7220 */ /* 0x000fe20000410000 */
[----:B---3--:R-:W-:-:S03]  /*1d10*/  HADD2.F32 R28, -RZ, R7.H1_H1 ;  /* 0x30000007ff1c7230 */ /* 0x008fc60000004100 */
[----:B------:R-:W-:Y:S01]  /*1d20*/  HADD2.F32 R6, -RZ, R6.H0_H0 ;  /* 0x20000006ff067230 */ /* 0x000fe20000004100 */
[----:B------:R-:W-:Y:S01]  /*1d30*/  F2FP.F16.F32.PACK_AB R0, RZ, R27 ;  /* 0x0000001bff00723e */ /* 0x000fe200000000ff */
[----:B------:R-:W-:Y:S01]  /*1d40*/  FMUL.FTZ R27, R21, R28 ;  /* 0x0000001c151b7220 */ /* 0x000fe20000410000 */
[----:B------:R-:W-:Y:S01]  /*1d50*/  F2FP.F16.F32.PACK_AB R26, RZ, R26 ;  /* 0x0000001aff1a723e */ /* 0x000fe200000000ff */
[----:B-----5:R-:W-:-:S05]  /*1d60*/  HADD2.F32 R7, -RZ, R10.H0_H0 ;  /* 0x2000000aff077230 */ /* 0x020fca0000004100 */
[----:B------:R-:W-:Y:S01]  /*1d70*/  FMUL.FTZ R6, R6, R7 ;  /* 0x0000000706067220 */ /* 0x000fe20000410000 */
[--C-:B------:R-:W-:Y:S02]  /*1d80*/  HADD2.F32 R7, -RZ, R4.reuse.H1_H1 ;  /* 0x30000004ff077230 */ /* 0x100fe40000004100 */
[----:B------:R-:W-:Y:S01]  /*1d90*/  HADD2.F32 R28, -RZ, R4.H0_H0 ;  /* 0x20000004ff1c7230 */ /* 0x000fe20000004100 */
[----:B------:R-:W-:Y:S01]  /*1da0*/  F2FP.F16.F32.PACK_AB R4, RZ, R27 ;  /* 0x0000001bff04723e */ /* 0x000fe200000000ff */
[----:B------:R-:W-:Y:S02]  /*1db0*/  HADD2.F32 R26, -RZ, R26.H0_H0 ;  /* 0x2000001aff1a7230 */ /* 0x000fe40000004100 */
[C---:B------:R-:W-:Y:S01]  /*1dc0*/  FMUL.FTZ R27, R21.reuse, R7 ;  /* 0x00000007151b7220 */ /* 0x040fe20000410000 */
[----:B------:R-:W-:Y:S02]  /*1dd0*/  HADD2.F32 R29, -RZ, R10.H1_H1 ;  /* 0x3000000aff1d7230 */ /* 0x000fe40000004100 */
[----:B------:R-:W-:Y:S01]  /*1de0*/  FMUL.FTZ R10, R21, R28 ;  /* 0x0000001c150a7220 */ /* 0x000fe20000410000 */
[----:B------:R-:W-:-:S02]  /*1df0*/  HADD2.F32 R0, -RZ, R0.H0_H0 ;  /* 0x20000000ff007230 */ /* 0x000fc40000004100 */
[----:B------:R-:W-:Y:S01]  /*1e00*/  FMUL.FTZ R7, R26, R29 ;  /* 0x0000001d1a077220 */ /* 0x000fe20000410000 */
[----:B------:R-:W-:Y:S01]  /*1e10*/  F2FP.F16.F32.PACK_AB R26, RZ, R27 ;  /* 0x0000001bff1a723e */ /* 0x000fe200000000ff */
[--C-:B------:R-:W-:Y:S01]  /*1e20*/  HADD2.F32 R27, -RZ, R11.reuse.H0_H0 ;  /* 0x2000000bff1b7230 */ /* 0x100fe20000004100 */
[----:B------:R-:W-:Y:S01]  /*1e30*/  F2FP.F16.F32.PACK_AB R10, RZ, R10 ;  /* 0x0000000aff0a723e */ /* 0x000fe200000000ff */
[----:B------:R-:W-:Y:S02]  /*1e40*/  HADD2.F32 R4, -RZ, R4.H0_H0 ;  /* 0x20000004ff047230 */ /* 0x000fe40000004100 */
[----:B------:R-:W-:Y:S02]  /*1e50*/  HADD2.F32 R11, -RZ, R11.H1_H1 ;  /* 0x3000000bff0b7230 */ /* 0x000fe40000004100 */
[----:B------:R-:W-:Y:S01]  /*1e60*/  FMUL.FTZ R27, R0, R27 ;  /* 0x0000001b001b7220 */ /* 0x000fe20000410000 */
[----:B------:R-:W-:Y:S02]  /*1e70*/  HADD2.F32 R10, -RZ, R10.H0_H0 ;  /* 0x2000000aff0a7230 */ /* 0x000fe40000004100 */
[----:B------:R-:W-:Y:S01]  /*1e80*/  FMUL.FTZ R0, R4, R11 ;  /* 0x0000000b04007220 */ /* 0x000fe20000410000 */
[----:B------:R-:W-:-:S02]  /*1e90*/  HADD2.F32 R11, -RZ, R8.H0_H0 ;  /* 0x20000008ff0b7230 */ /* 0x000fc40000004100 */
[----:B------:R-:W-:Y:S02]  /*1ea0*/  HADD2.F32 R29, -RZ, R8.H1_H1 ;  /* 0x30000008ff1d7230 */ /* 0x000fe40000004100 */
[--C-:B------:R-:W-:Y:S02]  /*1eb0*/  HADD2.F32 R8, -RZ, R5.reuse.H0_H0 ;  /* 0x20000005ff087230 */ /* 0x100fe40000004100 */
[----:B------:R-:W-:Y:S01]  /*1ec0*/  FMUL.FTZ R11, R10, R11 ;  /* 0x0000000b0a0b7220 */ /* 0x000fe20000410000 */
[----:B------:R-:W-:Y:S02]  /*1ed0*/  HADD2.F32 R4, -RZ, R26.H0_H0 ;  /* 0x2000001aff047230 */ /* 0x000fe40000004100 */
[----:B------:R-:W-:Y:S02]  /*1ee0*/  HADD2.F32 R10, -RZ, R5.H1_H1 ;  /* 0x30000005ff0a7230 */ /* 0x000fe40000004100 */
[----:B------:R-:W-:Y:S01]  /*1ef0*/  FMUL.FTZ R26, R21, R8 ;  /* 0x00000008151a7220 */ /* 0x000fe20000410000 */
[----:B----4-:R-:W-:-:S02]  /*1f00*/  HADD2.F32 R5, -RZ, R12.H0_H0 ;  /* 0x2000000cff057230 */ /* 0x010fc40000004100 */
[----:B------:R-:W-:Y:S02]  /*1f10*/  HADD2.F32 R12, -RZ, R12.H1_H1 ;  /* 0x3000000cff0c7230 */ /* 0x000fe40000004100 */
[----:B------:R-:W-:Y:S01]  /*1f20*/  F2FP.F16.F32.PACK_AB R26, RZ, R26 ;  /* 0x0000001aff1a723e */ /* 0x000fe200000000ff */
[C---:B------:R-:W-:Y:S02]  /*1f30*/  FMUL.FTZ R8, R21.reuse, R5 ;  /* 0x0000000515087220 */ /* 0x040fe40000410000 */
[C---:B------:R-:W-:Y:S01]  /*1f40*/  FMUL.FTZ R12, R21.reuse, R12 ;  /* 0x0000000c150c7220 */ /* 0x040fe20000410000 */
[----:B------:R-:W-:Y:S01]  /*1f50*/  FMUL.FTZ R28, R21, R10 ;  /* 0x0000000a151c7220 */ /* 0x000fe20000410000 */
[--C-:B------:R-:W-:Y:S01]  /*1f60*/  HADD2.F32 R10, -RZ, R9.reuse.H0_H0 ;  /* 0x20000009ff0a7230 */ /* 0x100fe20000004100 */
[----:B------:R-:W-:Y:S01]  /*1f70*/  F2FP.F16.F32.PACK_AB R8, RZ, R8 ;  /* 0x00000008ff08723e */ /* 0x000fe200000000ff */
[----:B------:R-:W-:Y:S01]  /*1f80*/  HADD2.F32 R5, -RZ, R9.H1_H1 ;  /* 0x30000009ff057230 */ /* 0x000fe20000004100 */
[----:B------:R-:W-:Y:S01]  /*1f90*/  F2FP.F16.F32.PACK_AB R12, RZ, R12 ;  /* 0x0000000cff0c723e */ /* 0x000fe200000000ff */
[----:B------:R-:W-:-:S02]  /*1fa0*/  HADD2.F32 R9, -RZ, R26.H0_H0 ;  /* 0x2000001aff097230 */ /* 0x000fc40000004100 */
[----:B------:R-:W-:Y:S01]  /*1fb0*/  FMUL.FTZ R4, R4, R29 ;  /* 0x0000001d04047220 */ /* 0x000fe20000410000 */
[----:B------:R-:W-:Y:S02]  /*1fc0*/  HADD2.F32 R8, -RZ, R8.H0_H0 ;  /* 0x20000008ff087230 */ /* 0x000fe40000004100 */
[----:B------:R-:W-:Y:S02]  /*1fd0*/  HADD2.F32 R29, -RZ, R16.H0_H0 ;  /* 0x20000010ff1d7230 */ /* 0x000fe40000004100 */
[----:B------:R-:W-:Y:S01]  /*1fe0*/  FMUL.FTZ R10, R9, R10 ;  /* 0x0000000a090a7220 */ /* 0x000fe20000410000 */
[----:B------:R-:W-:Y:S02]  /*1ff0*/  HADD2.F32 R12, -RZ, R12.H0_H0 ;  /* 0x2000000cff0c7230 */ /* 0x000fe40000004100 */
[----:B------:R-:W-:Y:S02]  /*2000*/  HADD2.F32 R9, -RZ, R16.H1_H1 ;  /* 0x30000010ff097230 */ /* 0x000fe40000004100 */
[----:B------:R-:W-:-:S03]  /*2010*/  FMUL.FTZ R29, R8, R29 ;  /* 0x0000001d081d7220 */ /* 0x000fc60000410000 */
[----:B------:R-:W-:Y:S01]  /*2020*/  FMUL.FTZ R8, R12, R9 ;  /* 0x000000090c087220 */ /* 0x000fe20000410000 */
[--C-:B------:R-:W-:Y:S02]  /*2030*/  HADD2.F32 R12, -RZ, R13.reuse.H0_H0 ;  /* 0x2000000dff0c7230 */ /* 0x100fe40000004100 */
[----:B------:R-:W-:-:S03]  /*2040*/  HADD2.F32 R16, -RZ, R13.H1_H1 ;  /* 0x3000000dff107230 */ /* 0x000fc60000004100 */
[C---:B------:R-:W-:Y:S01]  /*2050*/  FMUL.FTZ R12, R21.reuse, R12 ;  /* 0x0000000c150c7220 */ /* 0x040fe20000410000 */
[----:B------:R-:W-:Y:S02]  /*2060*/  HADD2.F32 R26, -RZ, R14.H0_H0 ;  /* 0x2000000eff1a7230 */ /* 0x000fe40000004100 */
[C---:B------:R-:W-:Y:S02]  /*2070*/  FMUL.FTZ R13, R21.reuse, R16 ;  /* 0x00000010150d7220 */ /* 0x040fe40000410000 */
[----:B------:R-:W-:Y:S01]  /*2080*/  F2FP.F16.F32.PACK_AB R9, RZ, R12 ;  /* 0x0000000cff09723e */ /* 0x000fe200000000ff */
[----:B------:R-:W-:Y:S02]  /*2090*/  HADD2.F32 R16, -RZ, R17.H0_H0 ;  /* 0x20000011ff107230 */ /* 0x000fe40000004100 */
[----:B------:R-:W-:Y:S01]  /*20a0*/  FMUL.FTZ R26, R21, R26 ;  /* 0x0000001a151a7220 */ /* 0x000fe20000410000 */
[----:B------:R-:W-:Y:S01]  /*20b0*/  F2FP.F16.F32.PACK_AB R13, RZ, R13 ;  /* 0x0000000dff0d723e */ /* 0x000fe200000000ff */
[----:B------:R-:W-:Y:S01]  /*20c0*/  HADD2.F32 R9, -RZ, R9.H0_H0 ;  /* 0x20000009ff097230 */ /* 0x000fe20000004100 */
[----:B------:R-:W-:-:S02]  /*20d0*/  F2FP.F16.F32.PACK_AB R28, RZ, R28 ;  /* 0x0000001cff1c723e */ /* 0x000fc400000000ff */
[----:B------:R-:W-:Y:S01]  /*20e0*/  F2FP.F16.F32.PACK_AB R12, RZ, R26 ;  /* 0x0000001aff0c723e */ /* 0x000fe200000000ff */
[----:B------:R-:W-:Y:S02]  /*20f0*/  HADD2.F32 R13, -RZ, R13.H0_H0 ;  /* 0x2000000dff0d7230 */ /* 0x000fe40000004100 */
[----:B------:R-:W-:Y:S01]  /*2100*/  FMUL.FTZ R9, R9, R16 ;  /* 0x0000001009097220 */ /* 0x000fe20000410000 */
[----:B------:R-:W-:Y:S02]  /*2110*/  HADD2.F32 R16, -RZ, R17.H1_H1 ;  /* 0x30000011ff107230 */ /* 0x000fe40000004100 */
[----:B------:R-:W-:Y:S02]  /*2120*/  HADD2.F32 R28, -RZ, R28.H0_H0 ;  /* 0x2000001cff1c7230 */ /* 0x000fe40000004100 */
[----:B------:R-:W-:Y:S02]  /*2130*/  HADD2.F32 R26, -RZ, R14.H1_H1 ;  /* 0x3000000eff1a7230 */ /* 0x000fe40000004100 */
[----:B------:R-:W-:Y:S01]  /*2140*/  FMUL.FTZ R14, R13, R16 ;  /* 0x000000100d0e7220 */ /* 0x000fe20000410000 */
[----:B------:R-:W-:-:S02]  /*2150*/  HADD2.F32 R12, -RZ, R12.H0_H0 ;  /* 0x2000000cff0c7230 */ /* 0x000fc40000004100 */
[----:B------:R-:W-:Y:S01]  /*2160*/  FMUL.FTZ R5, R28, R5 ;  /* 0x000000051c057220 */ /* 0x000fe20000410000 */
[--C-:B------:R-:W-:Y:S02]  /*2170*/  HADD2.F32 R13, -RZ, R18.reuse.H0_H0 ;  /* 0x20000012ff0d7230 */ /* 0x100fe40000004100 */
[C---:B------:R-:W-:Y:S01]  /*2180*/  FMUL.FTZ R26, R21.reuse, R26 ;  /* 0x0000001a151a7220 */ /* 0x040fe20000410000 */
[--C-:B------:R-:W-:Y:S02]  /*2190*/  HADD2.F32 R16, -RZ, R15.reuse.H0_H0 ;  /* 0x2000000fff107230 */ /* 0x100fe40000004100 */
[----:B------:R-:W-:Y:S02]  /*21a0*/  HADD2.F32 R28, -RZ, R15.H1_H1 ;  /* 0x3000000fff1c7230 */ /* 0x000fe40000004100 */
[----:B------:R-:W-:Y:S01]  /*21b0*/  FMUL.FTZ R12, R12, R13 ;  /* 0x0000000d0c0c7220 */ /* 0x000fe20000410000 */
[----:B------:R-:W-:Y:S01]  /*21c0*/  F2FP.F16.F32.PACK_AB R26, RZ, R26 ;  /* 0x0000001aff1a723e */ /* 0x000fe200000000ff */
[C---:B------:R-:W-:Y:S01]  /*21d0*/  FMUL.FTZ R16, R21.reuse, R16 ;  /* 0x0000001015107220 */ /* 0x040fe20000410000 */
[----:B------:R-:W-:Y:S01]  /*21e0*/  FMUL.FTZ R13, R21, R28 ;  /* 0x0000001c150d7220 */ /* 0x000fe20000410000 */
[----:B------:R-:W-:-:S02]  /*21f0*/  HADD2.F32 R18, -RZ, R18.H1_H1 ;  /* 0x30000012ff127230 */ /* 0x000fc40000004100 */
[----:B------:R-:W-:Y:S01]  /*2200*/  HADD2.F32 R15, -RZ, R26.H0_H0 ;  /* 0x2000001aff0f7230 */ /* 0x000fe20000004100 */
[----:B------:R-:W-:Y:S02]  /*2210*/  F2FP.F16.F32.PACK_AB R16, RZ, R16 ;  /* 0x00000010ff10723e */ /* 0x000fe400000000ff */
[----:B------:R-:W-:Y:S01]  /*2220*/  F2FP.F16.F32.PACK_AB R13, RZ, R13 ;  /* 0x0000000dff0d723e */ /* 0x000fe200000000ff */
[--C-:B------:R-:W-:Y:S02]  /*2230*/  HADD2.F32 R17, -RZ, R19.reuse.H0_H0 ;  /* 0x20000013ff117230 */ /* 0x100fe40000004100 */
[----:B------:R-:W-:Y:S01]  /*2240*/  FMUL.FTZ R15, R15, R18 ;  /* 0x000000120f0f7220 */ /* 0x000fe20000410000 */
[----:B------:R-:W-:Y:S02]  /*2250*/  HADD2.F32 R18, -RZ, R19.H1_H1 ;  /* 0x30000013ff127230 */ /* 0x000fe40000004100 */
[----:B------:R-:W-:Y:S02]  /*2260*/  HADD2.F32 R16, -RZ, R16.H0_H0 ;  /* 0x20000010ff107230 */ /* 0x000fe40000004100 */
[----:B------:R-:W-:-:S03]  /*2270*/  HADD2.F32 R13, -RZ, R13.H0_H0 ;  /* 0x2000000dff0d7230 */ /* 0x000fc60000004100 */
[----:B------:R-:W-:Y:S02]  /*2280*/  FMUL.FTZ R16, R16, R17 ;  /* 0x0000001110107220 */ /* 0x000fe40000410000 */
[----:B------:R-:W-:Y:S01]  /*2290*/  FMUL.FTZ R13, R13, R18 ;  /* 0x000000120d0d7220 */ /* 0x000fe20000410000 */
[----:B------:R-:W-:Y:S02]  /*22a0*/  F2FP.F16.F32.PACK_AB R5, R5, R10 ;  /* 0x0000000a0505723e */ /* 0x000fe400000000ff */
[----:B------:R-:W-:Y:S02]  /*22b0*/  F2FP.F16.F32.PACK_AB R6, R7, R6 ;  /* 0x000000060706723e */ /* 0x000fe400000000ff */
[----:B------:R-:W-:Y:S02]  /*22c0*/  F2FP.F16.F32.PACK_AB R4, R4, R11 ;  /* 0x0000000b0404723e */ /* 0x000fe400000000ff */
[----:B------:R-:W-:Y:S02]  /*22d0*/  F2FP.F16.F32.PACK_AB R9, R14, R9 ;  /* 0x000000090e09723e */ /* 0x000fe400000000ff */
[----:B------:R-:W-:Y:S01]  /*22e0*/  F2FP.F16.F32.PACK_AB R10, R15, R12 ;  /* 0x0000000c0f0a723e */ /* 0x000fe200000000ff */
[----:B------:R-:W-:Y:S01]  /*22f0*/  IMAD.WIDE R14, R3, 0x20, R24 ;  /* 0x00000020030e7825 */ /* 0x000fe200078e0218 */
[----:B------:R-:W-:-:S02]  /*2300*/  F2FP.F16.F32.PACK_AB R7, R0, R27 ;  /* 0x0000001b0007723e */ /* 0x000fc400000000ff */
[----:B------:R-:W-:Y:S02]  /*2310*/  F2FP.F16.F32.PACK_AB R8, R8, R29 ;  /* 0x0000001d0808723e */ /* 0x000fe400000000ff */
[----:B------:R-:W-:Y:S01]  /*2320*/  F2FP.F16.F32.PACK_AB R11, R13, R16 ;  /* 0x000000100d0b723e */ /* 0x000fe200000000ff */
[----:B------:R1:W-:Y:S01]  /*2330*/  STG.E.128 desc[UR6][R14.64], R4 ;  /* 0x000000040e007986 */ /* 0x0003e2000c101d06 */
[----:B------:R-:W-:-:S03]  /*2340*/  IADD3 R3, R2, R3, RZ ;  /* 0x0000000302037210 */ /* 0x000fc60007ffe0ff */
[----:B------:R1:W-:Y:S01]  /*2350*/  STG.E.128 desc[UR6][R14.64+0x10], R8 ;  /* 0x000010080e007986 */ /* 0x0003e2000c101d06 */
[----:B------:R-:W-:-:S13]  /*2360*/  ISETP.GE.AND P0, PT, R3, R20, PT ;  /* 0x000000140300720c */ /* 0x000fda0003f06270 */
[----:B------:R-:W-:Y:S05]  /*2370*/  @!P0 BRA `(.L_x_328) ;  /* 0xfffffff8002c8947 */ /* 0x000fea000383ffff */
[----:B------:R-:W-:Y:S05]  /*2380*/  EXIT ;  /* 0x000000000000794d */ /* 0x000fea0003800000 */
        .weak           $__internal_9_$__cuda_sm20_div_s64
        .type           $__internal_9_$__cuda_sm20_div_s64,@function
        .size           $__internal_9_$__cuda_sm20_div_s64,(.L_x_1320 - $__internal_9_$__cuda_sm20_div_s64)
$__internal_9_$__cuda_sm20_div_s64:
        /* <DEDUP_REMOVED lines=76> */
[----:B------:R-:W-:Y:S05]  /*2850*/  RET.REL.NODEC R2 `(_ZN4vllm15rms_norm_kernelIN3c104HalfELi16ELi4EEEvPT_PKS3_lllllS6_fii) ;  /* 0xffffffd402e87950 */ /* 0x000fea0003c3ffff */
.L_x_329:
        /* <DEDUP_REMOVED lines=10> */
.L_x_1320:


//--------------------- .text._ZN4vllm15rms_norm_kernelIfLi1ELi4EEEvPT_PKS1_lllllS4_fii --------------------------
	.section	.text._ZN4vllm15rms_norm_kernelIfLi1ELi4EEEvPT_PKS1_lllllS4_fii,"ax",@progbits
	.align	128
        .global         _ZN4vllm15rms_norm_kernelIfLi1ELi4EEEvPT_PKS1_lllllS4_fii
        .type           _ZN4vllm15rms_norm_kernelIfLi1ELi4EEEvPT_PKS1_lllllS4_fii,@function
        .size           _ZN4vllm15rms_norm_kernelIfLi1ELi4EEEvPT_PKS1_lllllS4_fii,(.L_x_1321 - _ZN4vllm15rms_norm_kernelIfLi1ELi4EEEvPT_PKS1_lllllS4_fii)
        .other          _ZN4vllm15rms_norm_kernelIfLi1ELi4EEEvPT_PKS1_lllllS4_fii,@"STO_CUDA_ENTRY STV_DEFAULT"
_ZN4vllm15rms_norm_kernelIfLi1ELi4EEEvPT_PKS1_lllllS4_fii:
.text._ZN4vllm15rms_norm_kernelIfLi1ELi4EEEvPT_PKS1_lllllS4_fii:
        /* <DEDUP_REMOVED lines=14> */
[----:B------:R-:W-:Y:S05]  /*00e0*/  CALL.REL.NOINC `($__internal_10_$__cuda_sm20_div_s64) ;  /* 0x0000002800087944 */ /* 0x000fea0003c00000 */
[----:B------:R-:W-:Y:S01]  /*00f0*/  IMAD.MOV R3, RZ, RZ, -R9 ;  /* 0x000000ffff037224 */ /* 0x000fe200078e0a09 */
[----:B------:R-:W-:-:S03]  /*0100*/  MOV R8, R9 ;  /* 0x0000000900087202 */ /* 0x000fc60000000f00 */
[----:B------:R-:W-:Y:S01]  /*0110*/  IMAD R4, R4, R3, UR4 ;  /* 0x0000000404047e24 */ /* 0x000fe2000f8e0203 */
[----:B------:R-:W-:Y:S06]  /*0120*/  BRA `(.L_x_331) ;  /* 0x0000000000507947 */ /* 0x000fec0003800000 */
.L_x_330:
        /* <DEDUP_REMOVED lines=20> */
.L_x_331:
        /* <DEDUP_REMOVED lines=9> */
[----:B01----:R-:W-:Y:S05]  /*0300*/  CALL.REL.NOINC `($__internal_10_$__cuda_sm20_div_s64) ;  /* 0x0000002400807944 */ /* 0x003fea0003c00000 */
[----:B------:R-:W-:Y:S01]  /*0310*/  IMAD.MOV R3, RZ, RZ, -R9 ;  /* 0x000000ffff037224 */ /* 0x000fe200078e0a09 */
[----:B------:R-:W-:-:S03]  /*0320*/  ULDC UR4, c[0x0][0x238] ;  /* 0x00008e0000047ab9 */ /* 0x000fc60000000800 */
[----:B------:R-:W-:Y:S01]  /*0330*/  IMAD R10, R3, UR4, R4 ;  /* 0x00000004030a7c24 */ /* 0x000fe2000f8e0204 */
[----:B------:R-:W-:Y:S06]  /*0340*/  BRA `(.L_x_333) ;  /* 0x0000000000547947 */ /* 0x000fec0003800000 */
.L_x_332:
        /* <DEDUP_REMOVED lines=21> */
.L_x_333:
[----:B------:R-:W-:Y:S01]  /*04a0*/  SHF.R.S32.HI R18, RZ, 0x1f, R8 ;  /* 0x0000001fff127819 */ /* 0x000fe20000011408 */
[----:B------:R-:W0:Y:S01]  /*04b0*/  LDC R0, c[0x0][0x218] ;  /* 0x00008600ff007b82 */ /* 0x000e220000000800 */
[----:B------:R-:W-:Y:S01]  /*04c0*/  ULDC.64 UR10, c[0x0][0x230] ;  /* 0x00008c00000a7ab9 */ /* 0x000fe20000000a00 */
[----:B------:R-:W-:Y:S01]  /*04d0*/  SHF.R.S32.HI R11, RZ, 0x1f, R9 ;  /* 0x0000001fff0b7819 */ /* 0x000fe20000011409 */
[----:B------:R-:W-:Y:S01]  /*04e0*/  IMAD.WIDE.U32 R2, R8, UR10, RZ ;  /* 0x0000000a08027c25 */ /* 0x000fe2000f8e00ff */
[----:B------:R-:W-:Y:S01]  /*04f0*/  ULDC.64 UR12, c[0x0][0x228] ;  /* 0x00008a00000c7ab9 */ /* 0x000fe20000000a00 */
[----:B------:R-:W1:Y:S01]  /*0500*/  S2R R20, SR_TID.X ;  /* 0x0000000000147919 */ /* 0x000e620000002100 */
[----:B------:R-:W-:Y:S01]  /*0510*/  SHF.R.S32.HI R12, RZ, 0x1f, R10 ;  /* 0x0000001fff0c7819 */ /* 0x000fe2000001140a */
[----:B------:R-:W-:Y:S01]  /*0520*/  IMAD R15, R18, UR10, RZ ;  /* 0x0000000a120f7c24 */ /* 0x000fe2000f8e02ff */
[----:B------:R-:W-:Y:S01]  /*0530*/  ULDC.64 UR14, c[0x0][0x220] ;  /* 0x00008800000e7ab9 */ /* 0x000fe20000000a00 */
[----:B------:R-:W-:Y:S01]  /*0540*/  IMAD R4, R11, UR12, RZ ;  /* 0x0000000c0b047c24 */ /* 0x000fe2000f8e02ff */
[----:B------:R-:W-:Y:S01]  /*0550*/  ULDC.64 UR6, c[0x0][0x208] ;  /* 0x0000820000067ab9 */ /* 0x000fe20000000a00 */
[----:B------:R-:W-:Y:S01]  /*0560*/  IMAD R15, R8, UR11, R15 ;  /* 0x0000000b080f7c24 */ /* 0x000fe2000f8e020f */
[----:B------:R-:W-:Y:S01]  /*0570*/  BSSY B0, `(.L_x_334) ;  /* 0x000015a000007945 */ /* 0x000fe20003800000 */
[----:B------:R-:W-:-:S02]  /*0580*/  IMAD R17, R9, UR13, R4 ;  /* 0x0000000d09117c24 */ /* 0x000fc4000f8e0204 */
[----:B------:R-:W-:Y:S02]  /*0590*/  IMAD.IADD R3, R3, 0x1, R15 ;  /* 0x0000000103037824 */ /* 0x000fe400078e020f */
[----:B------:R-:W-:Y:S02]  /*05a0*/  IMAD R7, R12, UR14, RZ ;  /* 0x0000000e0c077c24 */ /* 0x000fe4000f8e02ff */
[----:B------:R-:W-:Y:S02]  /*05b0*/  IMAD.WIDE.U32 R4, R9, UR12, R2 ;  /* 0x0000000c09047c25 */ /* 0x000fe4000f8e0002 */
[----:B------:R-:W2:Y:S02]  /*05c0*/  LDC R3, c[0x0][RZ] ;  /* 0x00000000ff037b82 */ /* 0x000ea40000000800 */
[----:B------:R-:W-:Y:S01]  /*05d0*/  IMAD R7, R10, UR15, R7 ;  /* 0x0000000f0a077c24 */ /* 0x000fe2000f8e0207 */
[----:B0-----:R-:W-:Y:S02]  /*05e0*/  LOP3.LUT P0, RZ, R0, 0x3, RZ, 0xc0, !PT ;  /* 0x0000000300ff7812 */ /* 0x001fe4000780c0ff */
[----:B------:R-:W-:-:S03]  /*05f0*/  IADD3 R5, R5, R17, RZ ;  /* 0x0000001105057210 */ /* 0x000fc60007ffe0ff */
[----:B------:R-:W-:-:S04]  /*0600*/  IMAD.WIDE.U32 R22, R10, UR14, R4 ;  /* 0x0000000e0a167c25 */ /* 0x000fc8000f8e0004 */
[----:B------:R-:W-:-:S04]  /*0610*/  IMAD.IADD R2, R23, 0x1, R7 ;  /* 0x0000000117027824 */ /* 0x000fc800078e0207 */
[----:B-1----:R-:W-:Y:S05]  /*0620*/  @!P0 BRA `(.L_x_335) ;  /* 0x00000010000c8947 */ /* 0x002fea0003800000 */
[----:B------:R-:W-:Y:S01]  /*0630*/  ULDC UR9, c[0x0][0x258] ;  /* 0x0000960000097ab9 */ /* 0x000fe20000000800 */
[----:B------:R-:W-:Y:S01]  /*0640*/  ULDC UR8, c[0x0][0x21c] ;  /* 0x0000870000087ab9 */ /* 0x000fe20000000800 */
[----:B------:R-:W-:Y:S01]  /*0650*/  UISETP.LT.AND UP0, UPT, URZ, UR9, UPT ;  /* 0x000000093f00728c */ /* 0x000fe2000bf01270 */
[----:B------:R-:W-:Y:S01]  /*0660*/  BSSY B1, `(.L_x_336) ;  /* 0x000004e000017945 */ /* 0x000fe20003800000 */
[----:B------:R-:W-:Y:S02]  /*0670*/  HFMA2.MMA R13, -RZ, RZ, 0, 0 ;  /* 0x00000000ff0d7435 */ /* 0x000fe400000001ff */
[----:B------:R-:W-:-:S06]  /*0680*/  USEL UR4, URZ, UR9, UP0 ;  /* 0x000000093f047287 */ /* 0x000fcc0008000000 */
[----:B------:R-:W-:-:S13]  /*0690*/  ISETP.GE.AND P0, PT, R20, UR4, PT ;  /* 0x0000000414007c0c */ /* 0x000fda000bf06270 */
[----:B------:R-:W-:Y:S05]  /*06a0*/  @P0 BRA `(.L_x_337) ;  /* 0x0000000400240947 */ /* 0x000fea0003800000 */
[----:B--2---:R-:W0:Y:S01]  /*06b0*/  I2F.U32.RP R6, R3 ;  /* 0x0000000300067306 */ /* 0x004e220000209000 */
[----:B------:R-:W-:Y:S01]  /*06c0*/  LOP3.LUT R4, RZ, UR9, RZ, 0x33, !PT ;  /* 0x00000009ff047c12 */ /* 0x000fe2000f8e33ff */
[----:B------:R-:W-:Y:S01]  /*06d0*/  BSSY B2, `(.L_x_338) ;  /* 0x0000032000027945 */ /* 0x000fe20003800000 */
[----:B------:R-:W-:Y:S02]  /*06e0*/  ISETP.NE.U32.AND P2, PT, R3, RZ, PT ;  /* 0x000000ff0300720c */ /* 0x000fe40003f45070 */
[----:B------:R-:W-:Y:S01]  /*06f0*/  VIMNMX R13, R4, -0x1, !PT ;  /* 0xffffffff040d7848 */ /* 0x000fe20007fe0100 */
[----:B------:R-:W-:Y:S02]  /*0700*/  IMAD.MOV.U32 R4, RZ, RZ, RZ ;  /* 0x000000ffff047224 */ /* 0x000fe400078e00ff */
[----:B0-----:R-:W0:Y:S02]  /*0710*/  MUFU.RCP R6, R6 ;  /* 0x0000000600067308 */ /* 0x001e240000001000 */
[----:B0-----:R-:W-:-:S06]  /*0720*/  VIADD R5, R6, 0xffffffe ;  /* 0x0ffffffe06057836 */ /* 0x001fcc0000000000 */
[----:B------:R-:W0:Y:S02]  /*0730*/  F2I.FTZ.U32.TRUNC.NTZ R5, R5 ;  /* 0x0000000500057305 */ /* 0x000e24000021f000 */
[----:B0-----:R-:W-:-:S05]  /*0740*/  IADD3 R14, RZ, -R5, RZ ;  /* 0x80000005ff0e7210 */ /* 0x001fca0007ffe0ff */
[----:B------:R-:W-:-:S04]  /*0750*/  IMAD R19, R14, R3, RZ ;  /* 0x000000030e137224 */ /* 0x000fc800078e02ff */
[----:B------:R-:W-:Y:S01]  /*0760*/  IMAD.HI.U32 R19, R5, R19, R4 ;  /* 0x0000001305137227 */ /* 0x000fe200078e0004 */
[----:B------:R-:W-:-:S03]  /*0770*/  IADD3 R4, -R20, -0x2, -R13 ;  /* 0xfffffffe14047810 */ /* 0x000fc60007ffe90d */
[----:B------:R-:W-:Y:S02]  /*0780*/  IMAD.MOV.U32 R13, RZ, RZ, RZ ;  /* 0x000000ffff0d7224 */ /* 0x000fe400078e00ff */
        /* <DEDUP_REMOVED lines=9> */
[C---:B------:R-:W-:Y:S02]  /*0820*/  IADD3 R6, R19.reuse, 0x1, RZ ;  /* 0x0000000113067810 */ /* 0x040fe40007ffe0ff */
[----:B------:R-:W-:Y:S02]  /*0830*/  ISETP.GE.U32.AND P1, PT, R19, 0x3, PT ;  /* 0x000000031300780c */ /* 0x000fe40003f26070 */
[----:B------:R-:W-:Y:S02]  /*0840*/  LOP3.LUT P0, R6, R6, 0x3, RZ, 0xc0, !PT ;  /* 0x0000000306067812 */ /* 0x000fe4000780c0ff */
[----:B------:R-:W-:-:S11]  /*0850*/  MOV R19, R20 ;  /* 0x0000001400137202 */ /* 0x000fd60000000f00 */
[----:B------:R-:W-:Y:S05]  /*0860*/  @!P0 BRA `(.L_x_339) ;  /* 0x0000000000608947 */ /* 0x000fea0003800000 */
[----:B------:R-:W-:Y:S01]  /*0870*/  IMAD.WIDE.U32 R4, R9, UR12, RZ ;  /* 0x0000000c09047c25 */ /* 0x000fe2000f8e00ff */
[----:B------:R-:W-:Y:S01]  /*0880*/  ULDC UR5, c[0x0][0x21c] ;  /* 0x0000870000057ab9 */ /* 0x000fe20000000800 */
[----:B------:R-:W-:Y:S02]  /*0890*/  MOV R13, RZ ;  /* 0x000000ff000d7202 */ /* 0x000fe40000000f00 */
[----:B------:R-:W-:Y:S02]  /*08a0*/  IMAD.IADD R5, R17, 0x1, R5 ;  /* 0x0000000111057824 */ /* 0x000fe400078e0205 */
[----:B------:R-:W-:Y:S02]  /*08b0*/  IMAD.MOV.U32 R14, RZ, RZ, R6 ;  /* 0x000000ffff0e7224 */ /* 0x000fe400078e0006 */
[----:B------:R-:W-:-:S04]  /*08c0*/  IMAD.WIDE.U32 R4, R8, UR10, R4 ;  /* 0x0000000a08047c25 */ /* 0x000fc8000f8e0004 */
[----:B------:R-:W-:Y:S01]  /*08d0*/  IMAD.MOV.U32 R19, RZ, RZ, R20 ;  /* 0x000000ffff137224 */ /* 0x000fe200078e0014 */
[----:B------:R-:W-:-:S03]  /*08e0*/  IADD3 R5, R15, R5, RZ ;  /* 0x000000050f057210 */ /* 0x000fc60007ffe0ff */
[----:B------:R-:W-:-:S03]  /*08f0*/  IMAD.WIDE.U32 R4, R10, UR14, R4 ;  /* 0x0000000e0a047c25 */ /* 0x000fc6000f8e0004 */
[----:B------:R-:W-:Y:S02]  /*0900*/  IADD3 R17, P0, R20, R4, RZ ;  /* 0x0000000414117210 */ /* 0x000fe40007f1e0ff */
[----:B------:R-:W-:Y:S02]  /*0910*/  SHF.R.S32.HI R4, RZ, 0x1f, R20 ;  /* 0x0000001fff047819 */ /* 0x000fe40000011414 */
[----:B------:R-:W-:Y:S02]  /*0920*/  LEA R15, P2, R17, R0, 0x2 ;  /* 0x00000000110f7211 */ /* 0x000fe400078410ff */
[----:B------:R-:W-:-:S04]  /*0930*/  IADD3.X R4, R4, R7, R5, P0, !PT ;  /* 0x0000000704047210 */ /* 0x000fc800007fe405 */
[----:B------:R-:W-:-:S07]  /*0940*/  LEA.HI.X R7, R17, UR5, R4, 0x2, P2 ;  /* 0x0000000511077c11 */ /* 0x000fce00090f1404 */
.L_x_340:
[----:B------:R-:W-:Y:S01]  /*0950*/  MOV R4, R15 ;  /* 0x0000000f00047202 */ /* 0x000fe20000000f00 */
[----:B------:R-:W-:-:S05]  /*0960*/  IMAD.MOV.U32 R5, RZ, RZ, R7 ;  /* 0x000000ffff057224 */ /* 0x000fca00078e0007 */
[----:B------:R-:W2:Y:S01]  /*0970*/  LDG.E R16, desc[UR6][R4.64] ;  /* 0x0000000604107981 */ /* 0x000ea2000c1e1900 */
[----:B------:R-:W-:Y:S01]  /*0980*/  IADD3 R14, R14, -0x1, RZ ;  /* 0xffffffff0e0e7810 */ /* 0x000fe20007ffe0ff */
[C---:B------:R-:W-:Y:S01]  /*0990*/  IMAD.WIDE R6, R3.reuse, 0x4, R4 ;  /* 0x0000000403067825 */ /* 0x040fe200078e0204 */
[----:B------:R-:W-:Y:S02]  /*09a0*/  IADD3 R19, R3, R19, RZ ;  /* 0x0000001303137210 */ /* 0x000fe40007ffe0ff */
[----:B------:R-:W-:Y:S01]  /*09b0*/  ISETP.NE.AND P0, PT, R14, RZ, PT ;  /* 0x000000ff0e00720c */ /* 0x000fe20003f05270 */
[----:B------:R-:W-:Y:S02]  /*09c0*/  IMAD.MOV.U32 R15, RZ, RZ, R6 ;  /* 0x000000ffff0f7224 */ /* 0x000fe400078e0006 */
[----:B--2---:R-:W-:-:S10]  /*09d0*/  FFMA.FTZ R13, R16, R16, R13 ;  /* 0x00000010100d7223 */ /* 0x004fd4000001000d */
[----:B------:R-:W-:Y:S05]  /*09e0*/  @P0 BRA `(.L_x_340) ;  /* 0xfffffffc00d80947 */ /* 0x000fea000383ffff */
.L_x_339:
[----:B------:R-:W-:Y:S05]  /*09f0*/  BSYNC B2 ;  /* 0x0000000000027941 */ /* 0x000fea0003800000 */
.L_x_338:
[----:B------:R-:W-:Y:S05]  /*0a00*/  @!P1 BRA `(.L_x_337) ;  /* 0x00000000004c9947 */ /* 0x000fea0003800000 */
.L_x_341:
[----:B------:R-:W-:-:S04]  /*0a10*/  IADD3 R5, P0, R19, R22, RZ ;  /* 0x0000001613057210 */ /* 0x000fc80007f1e0ff */
[----:B------:R-:W-:Y:S02]  /*0a20*/  LEA.HI.X.SX32 R4, R19, R2, 0x1, P0 ;  /* 0x0000000213047211 */ /* 0x000fe400000f0eff */
[----:B------:R-:W-:-:S04]  /*0a30*/  LEA R14, P0, R5, R0, 0x2 ;  /* 0x00000000050e7211 */ /* 0x000fc800078010ff */
[----:B------:R-:W-:-:S03]  /*0a40*/  LEA.HI.X R15, R5, UR8, R4, 0x2, P0 ;  /* 0x00000008050f7c11 */ /* 0x000fc600080f1404 */
[C---:B------:R-:W-:Y:S02]  /*0a50*/  IMAD.WIDE R4, R3.reuse, 0x4, R14 ;  /* 0x0000000403047825 */ /* 0x040fe400078e020e */
[----:B------:R-:W2:Y:S02]  /*0a60*/  LDG.E R14, desc[UR6][R14.64] ;  /* 0x000000060e0e7981 */ /* 0x000ea4000c1e1900 */
[C---:B------:R-:W-:Y:S02]  /*0a70*/  IMAD.WIDE R6, R3.reuse, 0x4, R4 ;  /* 0x0000000403067825 */ /* 0x040fe400078e0204 */
[----:B------:R-:W3:Y:S02]  /*0a80*/  LDG.E R4, desc[UR6][R4.64] ;  /* 0x0000000604047981 */ /* 0x000ee4000c1e1900 */
[C---:B------:R-:W-:Y:S02]  /*0a90*/  IMAD.WIDE R16, R3.reuse, 0x4, R6 ;  /* 0x0000000403107825 */ /* 0x040fe400078e0206 */
[----:B------:R-:W4:Y:S04]  /*0aa0*/  LDG.E R6, desc[UR6][R6.64] ;  /* 0x0000000606067981 */ /* 0x000f28000c1e1900 */
[----:B------:R-:W5:Y:S01]  /*0ab0*/  LDG.E R16, desc[UR6][R16.64] ;  /* 0x0000000610107981 */ /* 0x000f62000c1e1900 */
[----:B------:R-:W-:-:S04]  /*0ac0*/  IADD3 R24, R3, R19, R3 ;  /* 0x0000001303187210 */ /* 0x000fc80007ffe003 */
[----:B------:R-:W-:-:S04]  /*0ad0*/  IADD3 R19, R3, R24, R3 ;  /* 0x0000001803137210 */ /* 0x000fc80007ffe003 */
[----:B------:R-:W-:Y:S01]  /*0ae0*/  ISETP.GE.AND P0, PT, R19, UR4, PT ;  /* 0x0000000413007c0c */ /* 0x000fe2000bf06270 */
[----:B--2---:R-:W-:-:S04]  /*0af0*/  FFMA.FTZ R13, R14, R14, R13 ;  /* 0x0000000e0e0d7223 */ /* 0x004fc8000001000d */
[----:B---3--:R-:W-:-:S04]  /*0b00*/  FFMA.FTZ R13, R4, R4, R13 ;  /* 0x00000004040d7223 */ /* 0x008fc8000001000d */
[----:B----4-:R-:W-:-:S04]  /*0b10*/  FFMA.FTZ R13, R6, R6, R13 ;  /* 0x00000006060d7223 */ /* 0x010fc8000001000d */
[----:B-----5:R-:W-:Y:S01]  /*0b20*/  FFMA.FTZ R13, R16, R16, R13 ;  /* 0x00000010100d7223 */ /* 0x020fe2000001000d */
[----:B------:R-:W-:Y:S06]  /*0b30*/  @!P0 BRA `(.L_x_341) ;  /* 0xfffffffc00b48947 */ /* 0x000fec000383ffff */
.L_x_337:
[----:B------:R-:W-:Y:S05]  /*0b40*/  BSYNC B1 ;  /* 0x0000000000017941 */ /* 0x000fea0003800000 */
.L_x_336:
[----:B------:R-:W-:Y:S01]  /*0b50*/  UIADD3 UR5, -UR4, UR9, URZ ;  /* 0x0000000904057290 */ /* 0x000fe2000fffe13f */
[----:B------:R-:W-:Y:S01]  /*0b60*/  BSSY B1, `(.L_x_342) ;  /* 0x0000054000017945 */ /* 0x000fe20003800000 */
[----:B------:R-:W-:Y:S01]  /*0b70*/  USHF.R.S32.HI UR8, URZ, 0x1f, UR4 ;  /* 0x0000001f3f087899 */ /* 0x000fe20008011404 */
[----:B------:R-:W-:-:S03]  /*0b80*/  ULDC UR17, c[0x0][0x21c] ;  /* 0x0000870000117ab9 */ /* 0x000fc60000000800 */
[----:B------:R-:W-:-:S13]  /*0b90*/  ISETP.GE.AND P0, PT, R20, UR5, PT ;  /* 0x0000000514007c0c */ /* 0x000fda000bf06270 */
[----:B------:R-:W-:Y:S05]  /*0ba0*/  @P0 BRA `(.L_x_343) ;  /* 0x00000004003c0947 */ /* 0x000fea0003800000 */
[----:B--2---:R-:W0:Y:S01]  /*0bb0*/  I2F.U32.RP R6, R3 ;  /* 0x0000000300067306 */ /* 0x004e220000209000 */
[----:B------:R-:W-:Y:S01]  /*0bc0*/  LOP3.LUT R4, RZ, UR9, RZ, 0x33, !PT ;  /* 0x00000009ff047c12 */ /* 0x000fe2000f8e33ff */
[----:B------:R-:W-:Y:S01]  /*0bd0*/  BSSY B2, `(.L_x_344) ;  /* 0x0000036000027945 */ /* 0x000fe20003800000 */
[----:B------:R-:W-:Y:S01]  /*0be0*/  ISETP.NE.U32.AND P2, PT, R3, RZ, PT ;  /* 0x000000ff0300720c */ /* 0x000fe20003f45070 */
[----:B------:R-:W-:Y:S01]  /*0bf0*/  IMAD.MOV.U32 R24, RZ, RZ, R20 ;  /* 0x000000ffff187224 */ /* 0x000fe200078e0014 */
        /* <DEDUP_REMOVED lines=8> */
[----:B------:R-:W-:-:S05]  /*0c80*/  IADD3 R4, -R20, UR9, R7 ;  /* 0x0000000914047c10 */ /* 0x000fca000fffe107 */
        /* <DEDUP_REMOVED lines=11> */
[----:B------:R-:W-:-:S13]  /*0d40*/  LOP3.LUT P1, R4, R4, 0x3, RZ, 0xc0, !PT ;  /* 0x0000000304047812 */ /* 0x000fda000782c0ff */
[----:B------:R-:W-:Y:S05]  /*0d50*/  @!P1 BRA `(.L_x_345) ;  /* 0x0000000000749947 */ /* 0x000fea0003800000 */
[----:B------:R-:W-:Y:S01]  /*0d60*/  IMAD R14, R11, UR12, RZ ;  /* 0x0000000c0b0e7c24 */ /* 0x000fe2000f8e02ff */
[----:B------:R-:W-:Y:S01]  /*0d70*/  SHF.R.S32.HI R16, RZ, 0x1f, R20 ;  /* 0x0000001fff107819 */ /* 0x000fe20000011414 */
[C---:B------:R-:W-:Y:S01]  /*0d80*/  IMAD.WIDE.U32 R6, R9.reuse, UR12, RZ ;  /* 0x0000000c09067c25 */ /* 0x040fe2000f8e00ff */
[----:B------:R-:W-:Y:S01]  /*0d90*/  ULDC UR16, c[0x0][0x21c] ;  /* 0x0000870000107ab9 */ /* 0x000fe20000000800 */
[----:B------:R-:W-:Y:S02]  /*0da0*/  MOV R24, R20 ;  /* 0x0000001400187202 */ /* 0x000fe40000000f00 */
[----:B------:R-:W-:Y:S02]  /*0db0*/  IMAD R5, R9, UR13, R14 ;  /* 0x0000000d09057c24 */ /* 0x000fe4000f8e020e */
[----:B------:R-:W-:Y:S02]  /*0dc0*/  IMAD R15, R18, UR10, RZ ;  /* 0x0000000a120f7c24 */ /* 0x000fe4000f8e02ff */
[----:B------:R-:W-:Y:S01]  /*0dd0*/  IMAD.MOV.U32 R14, RZ, RZ, R4 ;  /* 0x000000ffff0e7224 */ /* 0x000fe200078e0004 */
[----:B------:R-:W-:Y:S01]  /*0de0*/  IADD3 R7, R5, R7, RZ ;  /* 0x0000000705077210 */ /* 0x000fe20007ffe0ff */
[----:B------:R-:W-:-:S02]  /*0df0*/  IMAD R15, R8, UR11, R15 ;  /* 0x0000000b080f7c24 */ /* 0x000fc4000f8e020f */
[----:B------:R-:W-:Y:S02]  /*0e00*/  IMAD R5, R12, UR14, RZ ;  /* 0x0000000e0c057c24 */ /* 0x000fe4000f8e02ff */
[----:B------:R-:W-:-:S04]  /*0e10*/  IMAD.WIDE.U32 R6, R8, UR10, R6 ;  /* 0x0000000a08067c25 */ /* 0x000fc8000f8e0006 */
[----:B------:R-:W-:Y:S02]  /*0e20*/  IMAD.IADD R7, R15, 0x1, R7 ;  /* 0x000000010f077824 */ /* 0x000fe400078e0207 */
[C---:B------:R-:W-:Y:S02]  /*0e30*/  IMAD R15, R10.reuse, UR15, R5 ;  /* 0x0000000f0a0f7c24 */ /* 0x040fe4000f8e0205 */
[----:B------:R-:W-:-:S03]  /*0e40*/  IMAD.WIDE.U32 R6, R10, UR14, R6 ;  /* 0x0000000e0a067c25 */ /* 0x000fc6000f8e0006 */
[----:B------:R-:W-:Y:S02]  /*0e50*/  IADD3 R5, P1, P2, R6, UR4, R20 ;  /* 0x0000000406057c10 */ /* 0x000fe4000fa3e014 */
[----:B------:R-:W-:Y:S02]  /*0e60*/  IADD3 R15, R15, R7, RZ ;  /* 0x000000070f0f7210 */ /* 0x000fe40007ffe0ff */
[----:B------:R-:W-:Y:S02]  /*0e70*/  LEA R6, P3, R5, R0, 0x2 ;  /* 0x0000000005067211 */ /* 0x000fe400078610ff */
[----:B------:R-:W-:-:S04]  /*0e80*/  IADD3.X R16, R15, UR8, R16, P1, P2 ;  /* 0x000000080f107c10 */ /* 0x000fc80008fe4410 */
[----:B------:R-:W-:-:S07]  /*0e90*/  LEA.HI.X R7, R5, UR16, R16, 0x2, P3 ;  /* 0x0000001005077c11 */ /* 0x000fce00098f1410 */
.L_x_346:
[----:B------:R-:W-:Y:S01]  /*0ea0*/  IMAD.MOV.U32 R4, RZ, RZ, R6 ;  /* 0x000000ffff047224 */ /* 0x000fe200078e0006 */
[----:B------:R-:W-:-:S05]  /*0eb0*/  MOV R5, R7 ;  /* 0x0000000700057202 */ /* 0x000fca0000000f00 */
[----:B------:R-:W2:Y:S01]  /*0ec0*/  LDG.E R16, desc[UR6][R4.64] ;  /* 0x0000000604107981 */ /* 0x000ea2000c1e1900 */
[----:B------:R-:W-:Y:S01]  /*0ed0*/  VIADD R14, R14, 0xffffffff ;  /* 0xffffffff0e0e7836 */ /* 0x000fe20000000000 */
[C---:B------:R-:W-:Y:S01]  /*0ee0*/  IADD3 R24, R3.reuse, R24, RZ ;  /* 0x0000001803187210 */ /* 0x040fe20007ffe0ff */
[----:B------:R-:W-:-:S03]  /*0ef0*/  IMAD.WIDE R6, R3, 0x4, R4 ;  /* 0x0000000403067825 */ /* 0x000fc600078e0204 */
[----:B------:R-:W-:Y:S01]  /*0f00*/  ISETP.NE.AND P1, PT, R14, RZ, PT ;  /* 0x000000ff0e00720c */ /* 0x000fe20003f25270 */
[----:B--2---:R-:W-:-:S12]  /*0f10*/  FFMA.FTZ R13, R16, R16, R13 ;  /* 0x00000010100d7223 */ /* 0x004fd8000001000d */
[----:B------:R-:W-:Y:S05]  /*0f20*/  @P1 BRA `(.L_x_346) ;  /* 0xfffffffc00dc1947 */ /* 0x000fea000383ffff */
.L_x_345:
[----:B------:R-:W-:Y:S05]  /*0f30*/  BSYNC B2 ;  /* 0x0000000000027941 */ /* 0x000fea0003800000 */
.L_x_344:
[----:B------:R-:W-:Y:S05]  /*0f40*/  @!P0 BRA `(.L_x_343) ;  /* 0x0000000000548947 */ /* 0x000fea0003800000 */
[----:B------:R-:W-:-:S04]  /*0f50*/  IADD3 R21, P0, R22, UR4, RZ ;  /* 0x0000000416157c10 */ /* 0x000fc8000ff1e0ff */
[----:B------:R-:W-:-:S09]  /*0f60*/  IADD3.X R19, R2, UR8, RZ, P0, !PT ;  /* 0x0000000802137c10 */ /* 0x000fd200087fe4ff */
.L_x_347:
        /* <DEDUP_REMOVED lines=19> */
.L_x_343:
[----:B------:R-:W-:Y:S05]  /*10a0*/  BSYNC B1 ;  /* 0x0000000000017941 */ /* 0x000fea0003800000 */
.L_x_342:
[----:B------:R-:W-:Y:S01]  /*10b0*/  ISETP.GT.AND P0, PT, R20, -0x1, PT ;  /* 0xffffffff1400780c */ /* 0x000fe20003f04270 */
[----:B------:R-:W-:-:S12]  /*10c0*/  ULDC UR17, c[0x0][0x21c] ;  /* 0x0000870000117ab9 */ /* 0x000fd80000000800 */
[----:B------:R-:W-:Y:S05]  /*10d0*/  @P0 BRA `(.L_x_348) ;  /* 0x00000008008c0947 */ /* 0x000fea0003800000 */
[----:B--2---:R-:W0:Y:S01]  /*10e0*/  I2F.U32.RP R14, R3 ;  /* 0x00000003000e7306 */ /* 0x004e220000209000 */
[----:B------:R-:W-:Y:S01]  /*10f0*/  LOP3.LUT R7, RZ, UR9, RZ, 0x33, !PT ;  /* 0x00000009ff077c12 */ /* 0x000fe2000f8e33ff */
[----:B------:R-:W-:Y:S01]  /*1100*/  BSSY B1, `(.L_x_349) ;  /* 0x000003c000017945 */ /* 0x000fe20003800000 */
[----:B------:R-:W-:Y:S02]  /*1110*/  IADD3 R4, R20, UR9, R3 ;  /* 0x0000000914047c10 */ /* 0x000fe4000fffe003 */
[----:B------:R-:W-:Y:S02]  /*1120*/  VIMNMX R7, R7, -0x1, !PT ;  /* 0xffffffff07077848 */ /* 0x000fe40007fe0100 */
[----:B------:R-:W-:Y:S02]  /*1130*/  ISETP.NE.U32.AND P2, PT, R3, RZ, PT ;  /* 0x000000ff0300720c */ /* 0x000fe40003f45070 */
[----:B------:R-:W-:Y:S01]  /*1140*/  IADD3 R4, R4, 0x1, R7 ;  /* 0x0000000104047810 */ /* 0x000fe20007ffe007 */
[----:B------:R-:W-:Y:S01]  /*1150*/  VIADD R15, R7, UR9 ;  /* 0x00000009070f7c36 */ /* 0x000fe20008000000 */
[----:B0-----:R-:W0:Y:S04]  /*1160*/  MUFU.RCP R14, R14 ;  /* 0x0000000e000e7308 */ /* 0x001e280000001000 */
[----:B------:R-:W-:Y:S01]  /*1170*/  VIADDMNMX R6, R15, 0x1, R4, !PT ;  /* 0x000000010f067846 */ /* 0x000fe20007800104 */
[----:B------:R-:W-:Y:S01]  /*1180*/  IMAD.MOV.U32 R4, RZ, RZ, RZ ;  /* 0x000000ffff047224 */ /* 0x000fe200078e00ff */
[----:B------:R-:W-:-:S04]  /*1190*/  IADD3 R15, R20, R15, RZ ;  /* 0x0000000f140f7210 */ /* 0x000fc80007ffe0ff */
[----:B------:R-:W-:Y:S01]  /*11a0*/  IADD3 R6, -R15, -0x2, R6 ;  /* 0xfffffffe0f067810 */ /* 0x000fe20007ffe106 */
[----:B0-----:R-:W-:-:S06]  /*11b0*/  VIADD R5, R14, 0xffffffe ;  /* 0x0ffffffe0e057836 */ /* 0x001fcc0000000000 */
[----:B------:R-:W0:Y:S02]  /*11c0*/  F2I.FTZ.U32.TRUNC.NTZ R5, R5 ;  /* 0x0000000500057305 */ /* 0x000e24000021f000 */
[----:B0-----:R-:W-:-:S05]  /*11d0*/  IADD3 R16, RZ, -R5, RZ ;  /* 0x80000005ff107210 */ /* 0x001fca0007ffe0ff */
        /* <DEDUP_REMOVED lines=12> */
[----:B------:R-:W-:Y:S01]  /*12a0*/  ISETP.GE.U32.AND P0, PT, R4, 0x3, PT ;  /* 0x000000030400780c */ /* 0x000fe20003f06070 */
[----:B------:R-:W-:Y:S01]  /*12b0*/  VIADD R4, R20, UR5 ;  /* 0x0000000514047c36 */ /* 0x000fe20008000000 */
[----:B------:R-:W-:-:S13]  /*12c0*/  LOP3.LUT P1, R5, R5, 0x3, RZ, 0xc0, !PT ;  /* 0x0000000305057812 */ /* 0x000fda000782c0ff */
[----:B------:R-:W-:Y:S05]  /*12d0*/  @!P1 BRA `(.L_x_350) ;  /* 0x0000000000789947 */ /* 0x000fea0003800000 */
[----:B------:R-:W-:Y:S01]  /*12e0*/  IMAD R6, R11, UR12, RZ ;  /* 0x0000000c0b067c24 */ /* 0x000fe2000f8e02ff */
[----:B------:R-:W-:Y:S01]  /*12f0*/  SHF.R.S32.HI R11, RZ, 0x1f, R8 ;  /* 0x0000001fff0b7819 */ /* 0x000fe20000011408 */
[----:B------:R-:W-:Y:S01]  /*1300*/  IMAD.WIDE.U32 R14, R9, UR12, RZ ;  /* 0x0000000c090e7c25 */ /* 0x000fe2000f8e00ff */
[----:B------:R-:W-:-:S03]  /*1310*/  ULDC UR16, c[0x0][0x21c] ;  /* 0x0000870000107ab9 */ /* 0x000fc60000000800 */
[----:B------:R-:W-:Y:S02]  /*1320*/  IMAD R9, R9, UR13, R6 ;  /* 0x0000000d09097c24 */ /* 0x000fe4000f8e0206 */
[----:B------:R-:W-:-:S03]  /*1330*/  IMAD R11, R11, UR10, RZ ;  /* 0x0000000a0b0b7c24 */ /* 0x000fc6000f8e02ff */
[----:B------:R-:W-:Y:S01]  /*1340*/  IADD3 R15, R9, R15, RZ ;  /* 0x0000000f090f7210 */ /* 0x000fe20007ffe0ff */
[C---:B------:R-:W-:Y:S02]  /*1350*/  IMAD R11, R8.reuse, UR11, R11 ;  /* 0x0000000b080b7c24 */ /* 0x040fe4000f8e020b */
[----:B------:R-:W-:-:S04]  /*1360*/  IMAD.WIDE.U32 R8, R8, UR10, R14 ;  /* 0x0000000a08087c25 */ /* 0x000fc8000f8e000e */
[----:B------:R-:W-:Y:S01]  /*1370*/  IMAD.IADD R9, R11, 0x1, R9 ;  /* 0x000000010b097824 */ /* 0x000fe200078e0209 */
[----:B------:R-:W-:Y:S01]  /*1380*/  IADD3 R11, R7, UR9, R20 ;  /* 0x00000009070b7c10 */ /* 0x000fe2000fffe014 */
[----:B------:R-:W-:Y:S02]  /*1390*/  IMAD R15, R12, UR14, RZ ;  /* 0x0000000e0c0f7c24 */ /* 0x000fe4000f8e02ff */
[----:B------:R-:W-:Y:S01]  /*13a0*/  IMAD.WIDE.U32 R6, R10, UR14, R8 ;  /* 0x0000000e0a067c25 */ /* 0x000fe2000f8e0008 */
[----:B------:R-:W-:-:S03]  /*13b0*/  IADD3 R11, R11, 0x1, RZ ;  /* 0x000000010b0b7810 */ /* 0x000fc60007ffe0ff */
[----:B------:R-:W-:Y:S01]  /*13c0*/  IMAD R15, R10, UR15, R15 ;  /* 0x0000000f0a0f7c24 */ /* 0x000fe2000f8e020f */
[--C-:B------:R-:W-:Y:S02]  /*13d0*/  IADD3 R9, P1, P2, R6, UR4, R11.reuse ;  /* 0x0000000406097c10 */ /* 0x100fe4000fa3e00b */
[----:B------:R-:W-:Y:S01]  /*13e0*/  SHF.R.S32.HI R11, RZ, 0x1f, R11 ;  /* 0x0000001fff0b7819 */ /* 0x000fe2000001140b */
[----:B------:R-:W-:Y:S01]  /*13f0*/  IMAD.IADD R8, R15, 0x1, R7 ;  /* 0x000000010f087824 */ /* 0x000fe200078e0207 */
[----:B------:R-:W-:-:S04]  /*1400*/  LEA R6, P3, R9, R0, 0x2 ;  /* 0x0000000009067211 */ /* 0x000fc800078610ff */
[----:B------:R-:W-:-:S04]  /*1410*/  IADD3.X R8, R8, UR8, R11, P1, P2 ;  /* 0x0000000808087c10 */ /* 0x000fc80008fe440b */
[----:B------:R-:W-:-:S07]  /*1420*/  LEA.HI.X R7, R9, UR16, R8, 0x2, P3 ;  /* 0x0000001009077c11 */ /* 0x000fce00098f1408 */
.L_x_351:
[----:B------:R-:W-:Y:S01]  /*1430*/  MOV R8, R6 ;  /* 0x0000000600087202 */ /* 0x000fe20000000f00 */
[----:B------:R-:W-:-:S05]  /*1440*/  IMAD.MOV.U32 R9, RZ, RZ, R7 ;  /* 0x000000ffff097224 */ /* 0x000fca00078e0007 */
[----:B------:R-:W2:Y:S01]  /*1450*/  LDG.E R10, desc[UR6][R8.64] ;  /* 0x00000006080a7981 */ /* 0x000ea2000c1e1900 */
[----:B------:R-:W-:Y:S01]  /*1460*/  IADD3 R5, R5, -0x1, RZ ;  /* 0xffffffff05057810 */ /* 0x000fe20007ffe0ff */
[----:B------:R-:W-:-:S03]  /*1470*/  IMAD.WIDE R6, R3, 0x4, R8 ;  /* 0x0000000403067825 */ /* 0x000fc600078e0208 */
[----:B------:R-:W-:Y:S01]  /*1480*/  ISETP.NE.AND P1, PT, R5, RZ, PT ;  /* 0x000000ff0500720c */ /* 0x000fe20003f25270 */
[----:B------:R-:W-:Y:S02]  /*1490*/  IMAD.IADD R4, R3, 0x1, R4 ;  /* 0x0000000103047824 */ /* 0x000fe400078e0204 */
[----:B--2---:R-:W-:-:S10]  /*14a0*/  FFMA.FTZ R13, R10, R10, R13 ;  /* 0x0000000a0a0d7223 */ /* 0x004fd4000001000d */
[----:B------:R-:W-:Y:S05]  /*14b0*/  @P1 BRA `(.L_x_351) ;  /* 0xfffffffc00dc1947 */ /* 0x000fea000383ffff */
.L_x_350:
[----:B------:R-:W-:Y:S05]  /*14c0*/  BSYNC B1 ;  /* 0x0000000000017941 */ /* 0x000fea0003800000 */
.L_x_349:
[----:B------:R-:W-:Y:S05]  /*14d0*/  @!P0 BRA `(.L_x_348) ;  /* 0x00000004008c8947 */ /* 0x000fea0003800000 */
[----:B------:R-:W-:Y:S01]  /*14e0*/  IADD3 R17, P0, R22, UR4, RZ ;  /* 0x0000000416117c10 */ /* 0x000fe2000ff1e0ff */
[----:B------:R-:W-:Y:S03]  /*14f0*/  BSSY B1, `(.L_x_352) ;  /* 0x0000015000017945 */ /* 0x000fe60003800000 */
[----:B------:R-:W-:-:S09]  /*1500*/  IADD3.X R19, R2, UR8, RZ, P0, !PT ;  /* 0x0000000802137c10 */ /* 0x000fd200087fe4ff */
.L_x_353:
        /* <DEDUP_REMOVED lines=19> */
[----:B------:R-:W-:Y:S05]  /*1640*/  BSYNC B1 ;  /* 0x0000000000017941 */ /* 0x000fea0003800000 */
.L_x_352:
[----:B------:R-:W-:Y:S05]  /*1650*/  BRA `(.L_x_348) ;  /* 0x00000004002c7947 */ /* 0x000fea0003800000 */
.L_x_335:
[----:B------:R-:W-:Y:S01]  /*1660*/  ULDC UR9, c[0x0][0x258] ;  /* 0x0000960000097ab9 */ /* 0x000fe20000000800 */
[----:B------:R-:W-:Y:S01]  /*1670*/  ULDC UR5, c[0x0][0x21c] ;  /* 0x0000870000057ab9 */ /* 0x000fe20000000800 */
[----:B------:R-:W-:Y:S01]  /*1680*/  ISETP.GE.AND P0, PT, R20, UR9, PT ;  /* 0x0000000914007c0c */ /* 0x000fe2000bf06270 */
[----:B------:R-:W-:-:S12]  /*1690*/  HFMA2.MMA R13, -RZ, RZ, 0, 0 ;  /* 0x00000000ff0d7435 */ /* 0x000fd800000001ff */
[----:B------:R-:W-:Y:S05]  /*16a0*/  @P0 BRA `(.L_x_348) ;  /* 0x0000000400180947 */ /* 0x000fea0003800000 */
[----:B--2---:R-:W0:Y:S01]  /*16b0*/  I2F.U32.RP R11, R3 ;  /* 0x00000003000b7306 */ /* 0x004e220000209000 */
[----:B------:R-:W-:Y:S01]  /*16c0*/  LOP3.LUT R6, RZ, R20, RZ, 0x33, !PT ;  /* 0x00000014ff067212 */ /* 0x000fe200078e33ff */
[----:B------:R-:W-:Y:S01]  /*16d0*/  BSSY B1, `(.L_x_354) ;  /* 0x000002f000017945 */ /* 0x000fe20003800000 */
[----:B------:R-:W-:Y:S02]  /*16e0*/  ISETP.NE.U32.AND P2, PT, R3, RZ, PT ;  /* 0x000000ff0300720c */ /* 0x000fe40003f45070 */
[----:B------:R-:W-:-:S03]  /*16f0*/  IADD3 R6, R6, UR9, RZ ;  /* 0x0000000906067c10 */ /* 0x000fc6000fffe0ff */
[----:B0-----:R-:W0:Y:S02]  /*1700*/  MUFU.RCP R11, R11 ;  /* 0x0000000b000b7308 */ /* 0x001e240000001000 */
[----:B0-----:R-:W-:-:S06]  /*1710*/  VIADD R12, R11, 0xffffffe ;  /* 0x0ffffffe0b0c7836 */ /* 0x001fcc0000000000 */
[----:B------:R-:W0:Y:S02]  /*1720*/  F2I.FTZ.U32.TRUNC.NTZ R5, R12 ;  /* 0x0000000c00057305 */ /* 0x000e24000021f000 */
[----:B0-----:R-:W-:-:S05]  /*1730*/  IADD3 R4, RZ, -R5, RZ ;  /* 0x80000005ff047210 */ /* 0x001fca0007ffe0ff */
[----:B------:R-:W-:Y:S02]  /*1740*/  IMAD R13, R4, R3, RZ ;  /* 0x00000003040d7224 */ /* 0x000fe400078e02ff */
[----:B------:R-:W-:-:S04]  /*1750*/  IMAD.MOV.U32 R4, RZ, RZ, RZ ;  /* 0x000000ffff047224 */ /* 0x000fc800078e00ff */
[----:B------:R-:W-:-:S06]  /*1760*/  IMAD.HI.U32 R13, R5, R13, R4 ;  /* 0x0000000d050d7227 */ /* 0x000fcc00078e0004 */
[----:B------:R-:W-:Y:S01]  /*1770*/  IMAD.HI.U32 R4, R13, R6, RZ ;  /* 0x000000060d047227 */ /* 0x000fe200078e00ff */
[----:B------:R-:W-:-:S03]  /*1780*/  MOV R13, RZ ;  /* 0x000000ff000d7202 */ /* 0x000fc60000000f00 */
[----:B------:R-:W-:-:S04]  /*1790*/  IMAD.MOV R5, RZ, RZ, -R4 ;  /* 0x000000ffff057224 */ /* 0x000fc800078e0a04 */
[----:B------:R-:W-:-:S05]  /*17a0*/  IMAD R6, R3, R5, R6 ;  /* 0x0000000503067224 */ /* 0x000fca00078e0206 */
[----:B------:R-:W-:-:S13]  /*17b0*/  ISETP.GE.U32.AND P0, PT, R6, R3, PT ;  /* 0x000000030600720c */ /* 0x000fda0003f06070 */
[----:B------:R-:W-:Y:S01]  /*17c0*/  @P0 IADD3 R6, R6, -R3, RZ ;  /* 0x8000000306060210 */ /* 0x000fe20007ffe0ff */
[----:B------:R-:W-:-:S03]  /*17d0*/  @P0 VIADD R4, R4, 0x1 ;  /* 0x0000000104040836 */ /* 0x000fc60000000000 */
[----:B------:R-:W-:-:S13]  /*17e0*/  ISETP.GE.U32.AND P1, PT, R6, R3, PT ;  /* 0x000000030600720c */ /* 0x000fda0003f26070 */
[----:B------:R-:W-:Y:S02]  /*17f0*/  @P1 IADD3 R4, R4, 0x1, RZ ;  /* 0x0000000104041810 */ /* 0x000fe40007ffe0ff */
[----:B------:R-:W-:-:S04]  /*1800*/  @!P2 LOP3.LUT R4, RZ, R3, RZ, 0x33, !PT ;  /* 0x00000003ff04a212 */ /* 0x000fc800078e33ff */
[C---:B------:R-:W-:Y:S01]  /*1810*/  ISETP.GE.U32.AND P1, PT, R4.reuse, 0x3, PT ;  /* 0x000000030400780c */ /* 0x040fe20003f26070 */
[----:B------:R-:W-:Y:S02]  /*1820*/  VIADD R5, R4, 0x1 ;  /* 0x0000000104057836 */ /* 0x000fe40000000000 */
[----:B------:R-:W-:-:S03]  /*1830*/  IMAD.MOV.U32 R4, RZ, RZ, R20 ;  /* 0x000000ffff047224 */ /* 0x000fc600078e0014 */
[----:B------:R-:W-:-:S13]  /*1840*/  LOP3.LUT P0, R5, R5, 0x3, RZ, 0xc0, !PT ;  /* 0x0000000305057812 */ /* 0x000fda000780c0ff */
[----:B------:R-:W-:Y:S05]  /*1850*/  @!P0 BRA `(.L_x_355) ;  /* 0x0000000000588947 */ /* 0x000fea0003800000 */
[----:B------:R-:W-:Y:S01]  /*1860*/  IMAD.WIDE.U32 R12, R9, UR12, RZ ;  /* 0x0000000c090c7c25 */ /* 0x000fe2000f8e00ff */
[----:B------:R-:W-:-:S03]  /*1870*/  ULDC UR4, c[0x0][0x21c] ;  /* 0x0000870000047ab9 */ /* 0x000fc60000000800 */
[----:B------:R-:W-:Y:S01]  /*1880*/  IMAD.MOV.U32 R4, RZ, RZ, R20 ;  /* 0x000000ffff047224 */ /* 0x000fe200078e0014 */
[----:B------:R-:W-:-:S03]  /*1890*/  IADD3 R13, R17, R13, RZ ;  /* 0x0000000d110d7210 */ /* 0x000fc60007ffe0ff */
[----:B------:R-:W-:Y:S01]  /*18a0*/  IMAD.WIDE.U32 R8, R8, UR10, R12 ;  /* 0x0000000a08087c25 */ /* 0x000fe2000f8e000c */
[----:B------:R-:W-:-:S03]  /*18b0*/  MOV R13, RZ ;  /* 0x000000ff000d7202 */ /* 0x000fc60000000f00 */
[----:B------:R-:W-:Y:S02]  /*18c0*/  IMAD.IADD R9, R15, 0x1, R9 ;  /* 0x000000010f097824 */ /* 0x000fe400078e0209 */
[----:B------:R-:W-:-:S03]  /*18d0*/  IMAD.WIDE.U32 R8, R10, UR14, R8 ;  /* 0x0000000e0a087c25 */ /* 0x000fc6000f8e0008 */
[----:B------:R-:W-:Y:S02]  /*18e0*/  IADD3 R11, P0, R20, R8, RZ ;  /* 0x00000008140b7210 */ /* 0x000fe40007f1e0ff */
[----:B------:R-:W-:Y:S02]  /*18f0*/  SHF.R.S32.HI R8, RZ, 0x1f, R20 ;  /* 0x0000001fff087819 */ /* 0x000fe40000011414 */
[----:B------:R-:W-:Y:S02]  /*1900*/  LEA R6, P2, R11, R0, 0x2 ;  /* 0x000000000b067211 */ /* 0x000fe400078410ff */
[----:B------:R-:W-:-:S04]  /*1910*/  IADD3.X R8, R8, R7, R9, P0, !PT ;  /* 0x0000000708087210 */ /* 0x000fc800007fe409 */
[----:B------:R-:W-:-:S07]  /*1920*/  LEA.HI.X R7, R11, UR4, R8, 0x2, P2 ;  /* 0x000000040b077c11 */ /* 0x000fce00090f1408 */
.L_x_356:
        /* <DEDUP_REMOVED lines=9> */
.L_x_355:
[----:B------:R-:W-:Y:S05]  /*19c0*/  BSYNC B1 ;  /* 0x0000000000017941 */ /* 0x000fea0003800000 */
.L_x_354:
[----:B------:R-:W-:Y:S05]  /*19d0*/  @!P1 BRA `(.L_x_348) ;  /* 0x00000000004c9947 */ /* 0x000fea0003800000 */
.L_x_357:
        /* <DEDUP_REMOVED lines=19> */
.L_x_348:
[----:B------:R-:W-:Y:S05]  /*1b10*/  BSYNC B0 ;  /* 0x0000000000007941 */ /* 0x000fea0003800000 */
.L_x_334:
[----:B--2---:R-:W-:Y:S01]  /*1b20*/  ISETP.GT.AND P0, PT, R3, 0x3ff, PT ;  /* 0x000003ff0300780c */ /* 0x004fe20003f04270 */
        /* <DEDUP_REMOVED lines=46> */
[----:B------:R-:W-:Y:S01]  /*1e10*/  ISETP.GT.AND P3, PT, R3, 0xc0, PT ;  /* 0x000000c00300780c */ /* 0x000fe20003f64270 */
        /* <DEDUP_REMOVED lines=61> */
.L_x_359:
        /* <DEDUP_REMOVED lines=23> */
.L_x_362:
[----:B------:R-:W-:Y:S05]  /*2360*/  BSYNC B1 ;  /* 0x0000000000017941 */ /* 0x000fea0003800000 */
.L_x_361:
        /* <DEDUP_REMOVED lines=46> */
.L_x_360:
[----:B------:R-:W-:Y:S05]  /*2650*/  BSYNC B0 ;  /* 0x0000000000007941 */ /* 0x000fea0003800000 */
.L_x_358:
        /* <DEDUP_REMOVED lines=12> */
.L_x_364:
[----:B------:R-:W-:Y:S05]  /*2720*/  BSYNC B0 ;  /* 0x0000000000007941 */ /* 0x000fea0003800000 */
.L_x_363:
[----:B------:R-:W-:Y:S06]  /*2730*/  BAR.SYNC.DEFER_BLOCKING 0x0 ;  /* 0x0000000000007b1d */ /* 0x000fec0000010000 */
[----:B------:R-:W-:Y:S05]  /*2740*/  @P1 EXIT ;  /* 0x000000000000194d */ /* 0x000fea0003800000 */
[----:B------:R-:W3:Y:S01]  /*2750*/  S2UR UR5, SR_CgaCtaId ;  /* 0x00000000000579c3 */ /* 0x000ee20000008800 */
[----:B------:R-:W-:Y:S01]  /*2760*/  UMOV UR4, 0x400 ;  /* 0x0000040000047882 */ /* 0x000fe20000000000 */
[----:B------:R-:W-:-:S06]  /*2770*/  ULDC.64 UR10, c[0x0][0x210] ;  /* 0x00008400000a7ab9 */ /* 0x000fcc0000000a00 */
[----:B0-----:R-:W0:Y:S01]  /*2780*/  LDC.64 R4, c[0x0][0x248] ;  /* 0x00009200ff047b82 */ /* 0x001e220000000a00 */
[----:B---3--:R-:W-:-:S03]  /*2790*/  ULEA UR4, UR5, UR4, 0x18 ;  /* 0x0000000405047291 */ /* 0x008fc6000f8ec03f */
[----:B------:R-:W-:-:S06]  /*27a0*/  ULDC UR5, c[0x0][0x21c] ;  /* 0x0000870000057ab9 */ /* 0x000fcc0000000800 */
[----:B------:R-:W3:Y:S02]  /*27b0*/  LDS R12, [UR4] ;  /* 0x00000004ff0c7984 */ /* 0x000ee40008000800 */
[----:B------:R-:W4:Y:S02]  /*27c0*/  S2UR UR4, SR_CTAID.X ;  /* 0x00000000000479c3 */ /* 0x000f240000002500 */
[----:B0---4-:R-:W-:-:S12]  /*27d0*/  UIMAD UR4, UR4, UR9, URZ ;  /* 0x00000009040472a4 */ /* 0x011fd8000f8e023f */
.L_x_365:
[----:B0-----:R-:W-:Y:S02]  /*27e0*/  SHF.R.S32.HI R11, RZ, 0x1f, R20 ;  /* 0x0000001fff0b7819 */ /* 0x001fe40000011414 */
[----:B------:R-:W-:-:S04]  /*27f0*/  IADD3 R7, P0, R20, R22, RZ ;  /* 0x0000001614077210 */ /* 0x000fc80007f1e0ff */
[----:B------:R-:W-:Y:S02]  /*2800*/  IADD3.X R6, R11, R2, RZ, P0, !PT ;  /* 0x000000020b067210 */ /* 0x000fe400007fe4ff */
[----:B------:R-:W-:-:S04]  /*2810*/  LEA R8, P0, R7, R0, 0x2 ;  /* 0x0000000007087211 */ /* 0x000fc800078010ff */
[----:B------:R-:W-:Y:S01]  /*2820*/  LEA.HI.X R9, R7, UR5, R6, 0x2, P0 ;  /* 0x0000000507097c11 */ /* 0x000fe200080f1406 */
[----:B------:R-:W-:-:S05]  /*2830*/  IMAD.WIDE R6, R20, 0x4, R4 ;  /* 0x0000000414067825 */ /* 0x000fca00078e0204 */
[----:B------:R-:W3:Y:S04]  /*2840*/  LDG.E R9, desc[UR6][R8.64] ;  /* 0x0000000608097981 */ /* 0x000ee8000c1e1900 */
[----:B------:R-:W4:Y:S01]  /*2850*/  LDG.E.CONSTANT R6, desc[UR6][R6.64] ;  /* 0x0000000606067981 */ /* 0x000f22000c1e9900 */
[----:B------:R-:W-:Y:S02]  /*2860*/  IADD3 R14, P0, R20, UR4, RZ ;  /* 0x00000004140e7c10 */ /* 0x000fe4000ff1e0ff */
[----:B------:R-:W-:-:S03]  /*2870*/  IADD3 R20, R3, R20, RZ ;  /* 0x0000001403147210 */ /* 0x000fc60007ffe0ff */
[----:B------:R-:W-:Y:S01]  /*2880*/  IMAD.X R11, RZ, RZ, R11, P0 ;  /* 0x000000ffff0b7224 */ /* 0x000fe200000e060b */
[----:B-1----:R-:W-:-:S04]  /*2890*/  LEA R10, P0, R14, UR10, 0x2 ;  /* 0x0000000a0e0a7c11 */ /* 0x002fc8000f8010ff */
[----:B------:R-:W-:Y:S02]  /*28a0*/  LEA.HI.X R11, R14, UR11, R11, 0x2, P0 ;  /* 0x0000000b0e0b7c11 */ /* 0x000fe400080f140b */
[----:B------:R-:W-:Y:S01]  /*28b0*/  ISETP.GE.AND P0, PT, R20, UR9, PT ;  /* 0x0000000914007c0c */ /* 0x000fe2000bf06270 */
[----:B---3--:R-:W-:-:S04]  /*28c0*/  FMUL.FTZ R13, R12, R9 ;  /* 0x000000090c0d7220 */ /* 0x008fc80000410000 */
[----:B----4-:R-:W-:-:S05]  /*28d0*/  FMUL.FTZ R13, R13, R6 ;  /* 0x000000060d0d7220 */ /* 0x010fca0000410000 */
[----:B------:R0:W-:Y:S03]  /*28e0*/  STG.E desc[UR6][R10.64], R13 ;  /* 0x0000000d0a007986 */ /* 0x0001e6000c101906 */
[----:B------:R-:W-:Y:S05]  /*28f0*/  @!P0 BRA `(.L_x_365) ;  /* 0xfffffffc00b88947 */ /* 0x000fea000383ffff */
[----:B------:R-:W-:Y:S05]  /*2900*/  EXIT ;  /* 0x000000000000794d */ /* 0x000fea0003800000 */
        .weak           $__internal_10_$__cuda_sm20_div_s64
        .type           $__internal_10_$__cuda_sm20_div_s64,@function
        .size           $__internal_10_$__cuda_sm20_div_s64,(.L_x_1321 - $__internal_10_$__cuda_sm20_div_s64)
$__internal_10_$__cuda_sm20_div_s64:
        /* <DEDUP_REMOVED lines=20> */
[----:B------:R-:W-:-:S04]  /*2a50*/  IMAD.HI.U32 R14, P1, R11, R17, R14 ;  /* 0x000000110b0e7227 */ /* 0x000fc8000782000e */
[----:B------:R-:W-:Y:S01]  /*2a60*/  IMAD.X R13, R13, 0x1, R11, P0 ;  /* 0x000000010d0d7824 */ /* 0x000fe200000e060b */
[----:B------:R-:W-:-:S04]  /*2a70*/  IADD3 R15, P2, R21, R14, RZ ;  /* 0x0000000e150f7210 */ /* 0x000fc80007f5e0ff */
[----:B------:R-:W-:Y:S01]  /*2a80*/  IADD3.X R17, RZ, RZ, R13, P2, P1 ;  /* 0x000000ffff117210 */ /* 0x000fe200017e240d */
[----:B------:R-:W-:Y:S01]  /*2a90*/  IMAD.WIDE.U32 R10, R15, R2, RZ ;  /* 0x000000020f0a7225 */ /* 0x000fe200078e00ff */
[----:B------:R-:W-:-:S03]  /*2aa0*/  IADD3 R13, P4, RZ, -R12, RZ ;  /* 0x8000000cff0d7210 */ /* 0x000fc60007f9e0ff */
[----:B------:R-:W-:Y:S01]  /*2ab0*/  IMAD R11, R15, R3, R11 ;  /* 0x000000030f0b7224 */ /* 0x000fe200078e020b */
[----:B------:R-:W-:Y:S02]  /*2ac0*/  IADD3 R19, P0, RZ, -R10, RZ ;  /* 0x8000000aff137210 */ /* 0x000fe40007f1e0ff */
[----:B------:R-:W-:Y:S01]  /*2ad0*/  SEL R13, R13, R12, !P3 ;  /* 0x0000000c0d0d7207 */ /* 0x000fe20005800000 */
[----:B------:R-:W-:Y:S02]  /*2ae0*/  IMAD R11, R17, R2, R11 ;  /* 0x00000002110b7224 */ /* 0x000fe400078e020b */
[----:B------:R-:W-:-:S03]  /*2af0*/  IMAD.HI.U32 R14, R15, R19, RZ ;  /* 0x000000130f0e7227 */ /* 0x000fc600078e00ff */
[----:B------:R-:W-:-:S05]  /*2b00*/  IADD3.X R10, RZ, ~R11, RZ, P0, !PT ;  /* 0x8000000bff0a7210 */ /* 0x000fca00007fe4ff */
[----:B------:R-:W-:-:S04]  /*2b10*/  IMAD.WIDE.U32 R14, P0, R15, R10, R14 ;  /* 0x0000000a0f0e7225 */ /* 0x000fc8000780000e */
[C---:B------:R-:W-:Y:S02]  /*2b20*/  IMAD R11, R17.reuse, R10, RZ ;  /* 0x0000000a110b7224 */ /* 0x040fe400078e02ff */
[----:B------:R-:W-:-:S04]  /*2b30*/  IMAD.HI.U32 R14, P1, R17, R19, R14 ;  /* 0x00000013110e7227 */ /* 0x000fc8000782000e */
[----:B------:R-:W-:Y:S01]  /*2b40*/  IMAD.HI.U32 R10, R17, R10, RZ ;  /* 0x0000000a110a7227 */ /* 0x000fe200078e00ff */
[----:B------:R-:W-:-:S03]  /*2b50*/  IADD3 R12, P2, R11, R14, RZ ;  /* 0x0000000e0b0c7210 */ /* 0x000fc60007f5e0ff */
[----:B------:R-:W-:Y:S01]  /*2b60*/  IMAD.X R14, RZ, RZ, ~R9, P4 ;  /* 0x000000ffff0e7224 */ /* 0x000fe200020e0e09 */
[----:B------:R-:W-:Y:S01]  /*2b70*/  IADD3.X R17, R10, R17, RZ, P0, !PT ;  /* 0x000000110a117210 */ /* 0x000fe200007fe4ff */
[----:B------:R-:W-:-:S03]  /*2b80*/  IMAD.HI.U32 R10, R12, R13, RZ ;  /* 0x0000000d0c0a7227 */ /* 0x000fc600078e00ff */
[-C--:B------:R-:W-:Y:S01]  /*2b90*/  SEL R15, R14, R9.reuse, !P3 ;  /* 0x000000090e0f7207 */ /* 0x080fe20005800000 */
[----:B------:R-:W-:Y:S01]  /*2ba0*/  IMAD.MOV.U32 R11, RZ, RZ, RZ ;  /* 0x000000ffff0b7224 */ /* 0x000fe200078e00ff */
        /* <DEDUP_REMOVED lines=34> */
[----:B------:R-:W-:Y:S06]  /*2dd0*/  RET.REL.NODEC R2 `(_ZN4vllm15rms_norm_kernelIfLi1ELi4EEEvPT_PKS1_lllllS4_fii) ;  /* 0xffffffd002887950 */ /* 0x000fec0003c3ffff */
.L_x_366:
        /* <DEDUP_REMOVED lines=10> */
.L_x_1321:


//--------------------- .text._ZN4vllm15rms_norm_kernelIfLi2ELi4EEEvPT_PKS1_lllllS4_fii --------------------------
	.section	.text._ZN4vllm15rms_norm_kernelIfLi2ELi4EEEvPT_PKS1_lllllS4_fii,"ax",@progbits
	.align	128
        .global         _ZN4vllm15rms_norm_kernelIfLi2ELi4EEEvPT_PKS1_lllllS4_fii
        .type           _ZN4vllm15rms_norm_kernelIfLi2ELi4EEEvPT_PKS1_lllllS4_fii,@function
        .size           _ZN4vllm15rms_norm_kernelIfLi2ELi4EEEvPT_PKS1_lllllS4_fii,(.L_x_1322 - _ZN4vllm15rms_norm_kernelIfLi2ELi4EEEvPT_PKS1_lllllS4_fii)
        .other          _ZN4vllm15rms_norm_kernelIfLi2ELi4EEEvPT_PKS1_lllllS4_fii,@"STO_CUDA_ENTRY STV_DEFAULT"
_ZN4vllm15rms_norm_kernelIfLi2ELi4EEEvPT_PKS1_lllllS4_fii:
.text._ZN4vllm15rms_norm_kernelIfLi2ELi4EEEvPT_PKS1_lllllS4_fii:
        /* <DEDUP_REMOVED lines=14> */
[----:B------:R-:W-:Y:S05]  /*00e0*/  CALL.REL.NOINC `($__internal_11_$__cuda_sm20_div_s64) ;  /* 0x0000002800047944 */ /* 0x000fea0003c00000 */
[----:B------:R-:W-:Y:S01]  /*00f0*/  IADD3 R3, -R5, RZ, RZ ;  /* 0x000000ff05037210 */ /* 0x000fe20007ffe1ff */
[----:B------:R-:W-:-:S04]  /*0100*/  IMAD.MOV.U32 R4, RZ, RZ, R5 ;  /* 0x000000ffff047224 */ /* 0x000fc800078e0005 */
[----:B------:R-:W-:Y:S01]  /*0110*/  IMAD R6, R6, R3, UR4 ;  /* 0x0000000406067e24 */ /* 0x000fe2000f8e0203 */
[----:B------:R-:W-:Y:S06]  /*0120*/  BRA `(.L_x_368) ;  /* 0x0000000000507947 */ /* 0x000fec0003800000 */
.L_x_367:
        /* <DEDUP_REMOVED lines=20> */
.L_x_368:
        /* <DEDUP_REMOVED lines=9> */
[----:B01----:R-:W-:Y:S05]  /*0300*/  CALL.REL.NOINC `($__internal_11_$__cuda_sm20_div_s64) ;  /* 0x00000024007c7944 */ /* 0x003fea0003c00000 */
[----:B------:R-:W-:Y:S01]  /*0310*/  IMAD.MOV R3, RZ, RZ, -R5 ;  /* 0x000000ffff037224 */ /* 0x000fe200078e0a05 */
[----:B------:R-:W-:-:S03]  /*0320*/  ULDC UR4, c[0x0][0x238] ;  /* 0x00008e0000047ab9 */ /* 0x000fc60000000800 */
[----:B------:R-:W-:Y:S01]  /*0330*/  IMAD R6, R3, UR4, R6 ;  /* 0x0000000403067c24 */ /* 0x000fe2000f8e0206 */
[----:B------:R-:W-:Y:S06]  /*0340*/  BRA `(.L_x_370) ;  /* 0x0000000000547947 */ /* 0x000fec0003800000 */
.L_x_369:
        /* <DEDUP_REMOVED lines=21> */
.L_x_370:
[----:B------:R-:W-:Y:S01]  /*04a0*/  SHF.R.S32.HI R17, RZ, 0x1f, R4 ;  /* 0x0000001fff117819 */ /* 0x000fe20000011404 */
[----:B------:R-:W-:Y:S01]  /*04b0*/  ULDC.64 UR4, c[0x0][0x230] ;  /* 0x00008c0000047ab9 */ /* 0x000fe20000000a00 */
[----:B------:R-:W0:Y:S01]  /*04c0*/  LDC R0, c[0x0][0x258] ;  /* 0x00009600ff007b82 */ /* 0x000e220000000800 */
[----:B------:R-:W-:Y:S01]  /*04d0*/  IMAD.WIDE.U32 R12, R4, UR4, RZ ;  /* 0x00000004040c7c25 */ /* 0x000fe2000f8e00ff */
[----:B------:R-:W-:Y:S01]  /*04e0*/  SHF.R.S32.HI R18, RZ, 0x1f, R5 ;  /* 0x0000001fff127819 */ /* 0x000fe20000011405 */
[----:B------:R-:W-:Y:S01]  /*04f0*/  ULDC.64 UR8, c[0x0][0x228] ;  /* 0x00008a0000087ab9 */ /* 0x000fe20000000a00 */
[----:B------:R-:W-:Y:S01]  /*0500*/  ULDC.64 UR10, c[0x0][0x220] ;  /* 0x00008800000a7ab9 */ /* 0x000fe20000000a00 */
[----:B------:R-:W-:Y:S01]  /*0510*/  IMAD R11, R17, UR4, RZ ;  /* 0x00000004110b7c24 */ /* 0x000fe2000f8e02ff */
[----:B------:R-:W-:Y:S01]  /*0520*/  SHF.R.S32.HI R19, RZ, 0x1f, R6 ;  /* 0x0000001fff137819 */ /* 0x000fe20000011406 */
[----:B------:R-:W-:Y:S01]  /*0530*/  IMAD R2, R18, UR8, RZ ;  /* 0x0000000812027c24 */ /* 0x000fe2000f8e02ff */
[----:B------:R-:W1:Y:S01]  /*0540*/  LDC.64 R8, c[0x0][0x218] ;  /* 0x00008600ff087b82 */ /* 0x000e620000000a00 */
[----:B------:R-:W-:Y:S01]  /*0550*/  IMAD R11, R4, UR5, R11 ;  /* 0x00000005040b7c24 */ /* 0x000fe2000f8e020b */
[----:B------:R-:W2:Y:S01]  /*0560*/  S2R R3, SR_TID.X ;  /* 0x0000000000037919 */ /* 0x000ea20000002100 */
[----:B------:R-:W-:Y:S01]  /*0570*/  IMAD R21, R5, UR9, R2 ;  /* 0x0000000905157c24 */ /* 0x000fe2000f8e0202 */
[----:B------:R-:W-:Y:S01]  /*0580*/  ULDC.64 UR6, c[0x0][0x208] ;  /* 0x0000820000067ab9 */ /* 0x000fe20000000a00 */
[----:B------:R-:W-:Y:S01]  /*0590*/  IMAD R7, R19, UR10, RZ ;  /* 0x0000000a13077c24 */ /* 0x000fe2000f8e02ff */
[----:B------:R-:W-:Y:S01]  /*05a0*/  IADD3 R13, R13, R11, RZ ;  /* 0x0000000b0d0d7210 */ /* 0x000fe20007ffe0ff */
[----:B------:R-:W-:Y:S01]  /*05b0*/  BSSY B0, `(.L_x_371) ;  /* 0x0000158000007945 */ /* 0x000fe20003800000 */
[----:B------:R-:W3:Y:S01]  /*05c0*/  LDC R2, c[0x0][RZ] ;  /* 0x00000000ff027b82 */ /* 0x000ee20000000800 */
[----:B------:R-:W-:-:S02]  /*05d0*/  IMAD R7, R6, UR11, R7 ;  /* 0x0000000b06077c24 */ /* 0x000fc4000f8e0207 */
[----:B------:R-:W-:-:S04]  /*05e0*/  IMAD.WIDE.U32 R14, R5, UR8, R12 ;  /* 0x00000008050e7c25 */ /* 0x000fc8000f8e000c */
[----:B------:R-:W-:Y:S01]  /*05f0*/  IMAD.IADD R15, R15, 0x1, R21 ;  /* 0x000000010f0f7824 */ /* 0x000fe200078e0215 */
[----:B0-----:R-:W-:Y:S01]  /*0600*/  LOP3.LUT R10, R0, 0x1, RZ, 0xc0, !PT ;  /* 0x00000001000a7812 */ /* 0x001fe200078ec0ff */
[----:B------:R-:W-:-:S03]  /*0610*/  IMAD.WIDE.U32 R14, R6, UR10, R14 ;  /* 0x0000000a060e7c25 */ /* 0x000fc6000f8e000e */
[----:B------:R-:W-:Y:S02]  /*0620*/  ISETP.NE.U32.AND P2, PT, R10, 0x1, PT ;  /* 0x000000010a00780c */ /* 0x000fe40003f45070 */
[----:B-1----:R-:W-:Y:S02]  /*0630*/  LEA R22, P1, R14, R8, 0x2 ;  /* 0x000000080e167211 */ /* 0x002fe400078210ff */
[----:B------:R-:W-:Y:S02]  /*0640*/  IADD3 R15, R15, R7, RZ ;  /* 0x000000070f0f7210 */ /* 0x000fe40007ffe0ff */
[----:B------:R-:W-:Y:S02]  /*0650*/  LOP3.LUT P0, RZ, R22, 0x7, RZ, 0xc0, !PT ;  /* 0x0000000716ff7812 */ /* 0x000fe4000780c0ff */
[----:B------:R-:W-:-:S05]  /*0660*/  SHF.L.U64.HI R14, R14, 0x2, R15 ;  /* 0x000000020e0e7819 */ /* 0x000fca000001020f */
[----:B------:R-:W-:-:S06]  /*0670*/  IMAD.X R23, R14, 0x1, R9, P1 ;  /* 0x000000010e177824 */ /* 0x000fcc00008e0609 */
[----:B--23--:R-:W-:Y:S05]  /*0680*/  @!P0 BRA P2, `(.L_x_372) ;  /* 0x0000001000048947 */ /* 0x00cfea0001000000 */
[----:B------:R-:W-:Y:S01]  /*0690*/  IADD3 R13, -R22, RZ, RZ ;  /* 0x000000ff160d7210 */ /* 0x000fe20007ffe1ff */
[----:B------:R-:W-:Y:S01]  /*06a0*/  BSSY B1, `(.L_x_373) ;  /* 0x000004a000017945 */ /* 0x000fe20003800000 */
[----:B------:R-:W-:Y:S02]  /*06b0*/  IMAD.MOV.U32 R29, RZ, RZ, RZ ;  /* 0x000000ffff1d7224 */ /* 0x000fe400078e00ff */
[----:B------:R-:W-:-:S04]  /*06c0*/  LOP3.LUT R13, R13, 0x4, RZ, 0xc0, !PT ;  /* 0x000000040d0d7812 */ /* 0x000fc800078ec0ff */
[----:B------:R-:W-:-:S04]  /*06d0*/  SHF.R.U64 R13, R13, 0x2, RZ ;  /* 0x000000020d0d7819 */ /* 0x000fc800000012ff */
[----:B------:R-:W-:-:S04]  /*06e0*/  VIMNMX R10, R13, R0, PT ;  /* 0x000000000d0a7248 */ /* 0x000fc80003fe0100 */
[----:B------:R-:W-:-:S13]  /*06f0*/  ISETP.GE.AND P0, PT, R3, R10, PT ;  /* 0x0000000a0300720c */ /* 0x000fda0003f06270 */
[----:B------:R-:W-:Y:S05]  /*0700*/  @P0 BRA `(.L_x_374) ;  /* 0x00000004000c0947 */ /* 0x000fea0003800000 */
[----:B------:R-:W0:Y:S01]  /*0710*/  I2F.U32.RP R15, R2 ;  /* 0x00000002000f7306 */ /* 0x000e220000209000 */
[----:B------:R-:W-:Y:S01]  /*0720*/  LOP3.LUT R14, RZ, R10, RZ, 0x33, !PT ;  /* 0x0000000aff0e7212 */ /* 0x000fe200078e33ff */
[----:B------:R-:W-:Y:S01]  /*0730*/  BSSY B2, `(.L_x_375) ;  /* 0x000002f000027945 */ /* 0x000fe20003800000 */
[----:B------:R-:W-:Y:S01]  /*0740*/  ISETP.NE.U32.AND P2, PT, R2, RZ, PT ;  /* 0x000000ff0200720c */ /* 0x000fe20003f45070 */
[----:B------:R-:W-:Y:S01]  /*0750*/  IMAD.MOV.U32 R29, RZ, RZ, RZ ;  /* 0x000000ffff1d7224 */ /* 0x000fe200078e00ff */
[----:B------:R-:W-:-:S03]  /*0760*/  MOV R27, R3 ;  /* 0x00000003001b7202 */ /* 0x000fc60000000f00 */
[----:B0-----:R-:W0:Y:S02]  /*0770*/  MUFU.RCP R15, R15 ;  /* 0x0000000f000f7308 */ /* 0x001e240000001000 */
[----:B0-----:R-:W-:-:S06]  /*0780*/  IADD3 R12, R15, 0xffffffe, RZ ;  /* 0x0ffffffe0f0c7810 */ /* 0x001fcc0007ffe0ff */
[----:B------:R0:W1:Y:S02]  /*0790*/  F2I.FTZ.U32.TRUNC.NTZ R13, R12 ;  /* 0x0000000c000d7305 */ /* 0x000064000021f000 */
[----:B0-----:R-:W-:Y:S01]  /*07a0*/  IMAD.MOV.U32 R12, RZ, RZ, RZ ;  /* 0x000000ffff0c7224 */ /* 0x001fe200078e00ff */
[----:B-1----:R-:W-:-:S05]  /*07b0*/  IADD3 R25, RZ, -R13, RZ ;  /* 0x8000000dff197210 */ /* 0x002fca0007ffe0ff */
[----:B------:R-:W-:-:S04]  /*07c0*/  IMAD R25, R25, R2, RZ ;  /* 0x0000000219197224 */ /* 0x000fc800078e02ff */
[----:B------:R-:W-:Y:S01]  /*07d0*/  IMAD.HI.U32 R16, R13, R25, R12 ;  /* 0x000000190d107227 */ /* 0x000fe200078e000c */
[----:B------:R-:W-:-:S05]  /*07e0*/  IADD3 R13, -R3, -0x2, -R14 ;  /* 0xfffffffe030d7810 */ /* 0x000fca0007ffe90e */
[----:B------:R-:W-:-:S05]  /*07f0*/  IMAD.HI.U32 R16, R16, R13, RZ ;  /* 0x0000000d10107227 */ /* 0x000fca00078e00ff */
[----:B------:R-:W-:-:S05]  /*0800*/  IADD3 R14, -R16, RZ, RZ ;  /* 0x000000ff100e7210 */ /* 0x000fca0007ffe1ff */
[----:B------:R-:W-:-:S05]  /*0810*/  IMAD R13, R2, R14, R13 ;  /* 0x0000000e020d7224 */ /* 0x000fca00078e020d */
[----:B------:R-:W-:-:S13]  /*0820*/  ISETP.GE.U32.AND P0, PT, R13, R2, PT ;  /* 0x000000020d00720c */ /* 0x000fda0003f06070 */
[----:B------:R-:W-:Y:S01]  /*0830*/  @P0 IADD3 R13, R13, -R2, RZ ;  /* 0x800000020d0d0210 */ /* 0x000fe20007ffe0ff */
[----:B------:R-:W-:-:S03]  /*0840*/  @P0 VIADD R16, R16, 0x1 ;  /* 0x0000000110100836 */ /* 0x000fc60000000000 */
[----:B------:R-:W-:-:S13]  /*0850*/  ISETP.GE.U32.AND P1, PT, R13, R2, PT ;  /* 0x000000020d00720c */ /* 0x000fda0003f26070 */
[----:B------:R-:W-:Y:S02]  /*0860*/  @P1 IADD3 R16, R16, 0x1, RZ ;  /* 0x0000000110101810 */ /* 0x000fe40007ffe0ff */
[----:B------:R-:W-:-:S04]  /*0870*/  @!P2 LOP3.LUT R16, RZ, R2, RZ, 0x33, !PT ;  /* 0x00000002ff10a212 */ /* 0x000fc800078e33ff */
[C---:B------:R-:W-:Y:S02]  /*0880*/  IADD3 R14, R16.reuse, 0x1, RZ ;  /* 0x00000001100e7810 */ /* 0x040fe40007ffe0ff */
[----:B------:R-:W-:Y:S02]  /*0890*/  ISETP.GE.U32.AND P1, PT, R16, 0x3, PT ;  /* 0x000000031000780c */ /* 0x000fe40003f26070 */
[----:B------:R-:W-:-:S13]  /*08a0*/  LOP3.LUT P0, R14, R14, 0x3, RZ, 0xc0, !PT ;  /* 0x000000030e0e7812 */ /* 0x000fda000780c0ff */
[----:B------:R-:W-:Y:S05]  /*08b0*/  @!P0 BRA `(.L_x_376) ;  /* 0x0000000000588947 */ /* 0x000fea0003800000 */
[----:B------:R-:W-:Y:S01]  /*08c0*/  IMAD.WIDE.U32 R12, R5, UR8, RZ ;  /* 0x00000008050c7c25 */ /* 0x000fe2000f8e00ff */
[--C-:B------:R-:W-:Y:S01]  /*08d0*/  SHF.R.S32.HI R15, RZ, 0x1f, R3.reuse ;  /* 0x0000001fff0f7819 */ /* 0x100fe20000011403 */
[----:B------:R-:W-:Y:S02]  /*08e0*/  HFMA2.MMA R29, -RZ, RZ, 0, 0 ;  /* 0x00000000ff1d7435 */ /* 0x000fe400000001ff */
[----:B------:R-:W-:Y:S01]  /*08f0*/  IMAD.MOV.U32 R27, RZ, RZ, R3 ;  /* 0x000000ffff1b7224 */ /* 0x000fe200078e0003 */
[----:B------:R-:W-:-:S03]  /*0900*/  IADD3 R13, R21, R13, RZ ;  /* 0x0000000d150d7210 */ /* 0x000fc60007ffe0ff */
[----:B------:R-:W-:-:S04]  /*0910*/  IMAD.WIDE.U32 R12, R4, UR4, R12 ;  /* 0x00000004040c7c25 */ /* 0x000fc8000f8e000c */
[----:B------:R-:W-:Y:S02]  /*0920*/  IMAD.IADD R13, R11, 0x1, R13 ;  /* 0x000000010b0d7824 */ /* 0x000fe400078e020d */
[----:B------:R-:W-:-:S03]  /*0930*/  IMAD.WIDE.U32 R12, R6, UR10, R12 ;  /* 0x0000000a060c7c25 */ /* 0x000fc6000f8e000c */
[----:B------:R-:W-:-:S04]  /*0940*/  IADD3 R16, P0, R3, R12, RZ ;  /* 0x0000000c03107210 */ /* 0x000fc80007f1e0ff */
[C---:B------:R-:W-:Y:S02]  /*0950*/  LEA R12, P2, R16.reuse, R8, 0x2 ;  /* 0x00000008100c7211 */ /* 0x040fe400078410ff */
[----:B------:R-:W-:Y:S02]  /*0960*/  IADD3.X R15, R15, R7, R13, P0, !PT ;  /* 0x000000070f0f7210 */ /* 0x000fe400007fe40d */
[----:B------:R-:W-:Y:S02]  /*0970*/  MOV R7, R14 ;  /* 0x0000000e00077202 */ /* 0x000fe40000000f00 */
[----:B------:R-:W-:-:S07]  /*0980*/  LEA.HI.X R15, R16, R9, R15, 0x2, P2 ;  /* 0x00000009100f7211 */ /* 0x000fce00010f140f */
.L_x_377:
[----:B------:R-:W-:-:S05]  /*0990*/  MOV R13, R15 ;  /* 0x0000000f000d7202 */ /* 0x000fca0000000f00 */
[----:B------:R0:W2:Y:S01]  /*09a0*/  LDG.E R16, desc[UR6][R12.64] ;  /* 0x000000060c107981 */ /* 0x0000a2000c1e1900 */
[----:B------:R-:W-:Y:S01]  /*09b0*/  IADD3 R7, R7, -0x1, RZ ;  /* 0xffffffff07077810 */ /* 0x000fe20007ffe0ff */
[C---:B------:R-:W-:Y:S01]  /*09c0*/  IMAD.WIDE R14, R2.reuse, 0x4, R12 ;  /* 0x00000004020e7825 */ /* 0x040fe200078e020c */
[----:B------:R-:W-:Y:S02]  /*09d0*/  IADD3 R27, R2, R27, RZ ;  /* 0x0000001b021b7210 */ /* 0x000fe40007ffe0ff */
[----:B------:R-:W-:Y:S01]  /*09e0*/  ISETP.NE.AND P0, PT, R7, RZ, PT ;  /* 0x000000ff0700720c */ /* 0x000fe20003f05270 */
[----:B0-----:R-:W-:Y:S02]  /*09f0*/  IMAD.MOV.U32 R12, RZ, RZ, R14 ;  /* 0x000000ffff0c7224 */ /* 0x001fe400078e000e */
[----:B--2---:R-:W-:-:S10]  /*0a00*/  FFMA.FTZ R29, R16, R16, R29 ;  /* 0x00000010101d7223 */ /* 0x004fd4000001001d */
[----:B------:R-:W-:Y:S05]  /*0a10*/  @P0 BRA `(.L_x_377) ;  /* 0xfffffffc00dc0947 */ /* 0x000fea000383ffff */
.L_x_376:
[----:B------:R-:W-:Y:S05]  /*0a20*/  BSYNC B2 ;  /* 0x0000000000027941 */ /* 0x000fea0003800000 */
.L_x_375:
[----:B------:R-:W-:Y:S05]  /*0a30*/  @!P1 BRA `(.L_x_374) ;  /* 0x0000000000409947 */ /* 0x000fea0003800000 */
.L_x_378:
[----:B------:R-:W-:-:S04]  /*0a40*/  IMAD.WIDE R24, R27, 0x4, R22 ;  /* 0x000000041b187825 */ /* 0x000fc800078e0216 */
        /* <DEDUP_REMOVED lines=9> */
[----:B------:R-:W-:Y:S01]  /*0ae0*/  ISETP.GE.AND P0, PT, R27, R10, PT ;  /* 0x0000000a1b00720c */ /* 0x000fe20003f06270 */
[----:B--2---:R-:W-:-:S04]  /*0af0*/  FFMA.FTZ R29, R24, R24, R29 ;  /* 0x00000018181d7223 */ /* 0x004fc8000001001d */
[----:B---3--:R-:W-:-:S04]  /*0b00*/  FFMA.FTZ R29, R20, R20, R29 ;  /* 0x00000014141d7223 */ /* 0x008fc8000001001d */
[----:B----4-:R-:W-:-:S04]  /*0b10*/  FFMA.FTZ R29, R12, R12, R29 ;  /* 0x0000000c0c1d7223 */ /* 0x010fc8000001001d */
[----:B-----5:R-:W-:Y:S01]  /*0b20*/  FFMA.FTZ R29, R14, R14, R29 ;  /* 0x0000000e0e1d7223 */ /* 0x020fe2000001001d */
[----:B------:R-:W-:Y:S06]  /*0b30*/  @!P0 BRA `(.L_x_378) ;  /* 0xfffffffc00c08947 */ /* 0x000fec000383ffff */
.L_x_374:
[----:B------:R-:W-:Y:S05]  /*0b40*/  BSYNC B1 ;  /* 0x0000000000017941 */ /* 0x000fea0003800000 */
.L_x_373:
[C---:B------:R-:W-:Y:S01]  /*0b50*/  IADD3 R7, -R10.reuse, R0, RZ ;  /* 0x000000000a077210 */ /* 0x040fe20007ffe1ff */
[----:B------:R-:W-:Y:S01]  /*0b60*/  BSSY B1, `(.L_x_379) ;  /* 0x0000063000017945 */ /* 0x000fe20003800000 */
[----:B------:R-:W-:Y:S01]  /*0b70*/  SHF.R.S32.HI R11, RZ, 0x1f, R10 ;  /* 0x0000001fff0b7819 */ /* 0x000fe2000001140a */
[----:B------:R-:W-:Y:S01]  /*0b80*/  IMAD.WIDE R14, R10, 0x4, R22 ;  /* 0x000000040a0e7825 */ /* 0x000fe200078e0216 */
[----:B------:R-:W-:-:S04]  /*0b90*/  LEA.HI R24, R7, R7, RZ, 0x1 ;  /* 0x0000000707187211 */ /* 0x000fc800078f08ff */
[----:B------:R-:W-:-:S04]  /*0ba0*/  SHF.R.S32.HI R24, RZ, 0x1, R24 ;  /* 0x00000001ff187819 */ /* 0x000fc80000011418 */
[----:B------:R-:W-:-:S13]  /*0bb0*/  ISETP.GE.AND P0, PT, R3, R24, PT ;  /* 0x000000180300720c */ /* 0x000fda0003f06270 */
[----:B------:R-:W-:Y:S05]  /*0bc0*/  @P0 BRA `(.L_x_380) ;  /* 0x0000000400700947 */ /* 0x000fea0003800000 */
[----:B------:R-:W0:Y:S01]  /*0bd0*/  I2F.U32.RP R16, R2 ;  /* 0x0000000200107306 */ /* 0x000e220000209000 */
[----:B------:R-:W-:Y:S01]  /*0be0*/  MOV R12, RZ ;  /* 0x000000ff000c7202 */ /* 0x000fe20000000f00 */
[----:B------:R-:W-:Y:S01]  /*0bf0*/  BSSY B2, `(.L_x_381) ;  /* 0x0000037000027945 */ /* 0x000fe20003800000 */
[----:B------:R-:W-:Y:S02]  /*0c00*/  LOP3.LUT R21, RZ, R3, RZ, 0x33, !PT ;  /* 0x00000003ff157212 */ /* 0x000fe400078e33ff */
[----:B------:R-:W-:-:S03]  /*0c10*/  ISETP.NE.U32.AND P2, PT, R2, RZ, PT ;  /* 0x000000ff0200720c */ /* 0x000fc60003f45070 */
[----:B------:R-:W-:Y:S01]  /*0c20*/  IMAD.IADD R21, R24, 0x1, R21 ;  /* 0x0000000118157824 */ /* 0x000fe200078e0215 */
[----:B0-----:R-:W0:Y:S02]  /*0c30*/  MUFU.RCP R16, R16 ;  /* 0x0000001000107308 */ /* 0x001e240000001000 */
[----:B0-----:R-:W-:-:S06]  /*0c40*/  VIADD R20, R16, 0xffffffe ;  /* 0x0ffffffe10147836 */ /* 0x001fcc0000000000 */
[----:B------:R-:W0:Y:S02]  /*0c50*/  F2I.FTZ.U32.TRUNC.NTZ R13, R20 ;  /* 0x00000014000d7305 */ /* 0x000e24000021f000 */
[----:B0-----:R-:W-:-:S05]  /*0c60*/  IADD3 R25, RZ, -R13, RZ ;  /* 0x8000000dff197210 */ /* 0x001fca0007ffe0ff */
[----:B------:R-:W-:-:S04]  /*0c70*/  IMAD R25, R25, R2, RZ ;  /* 0x0000000219197224 */ /* 0x000fc800078e02ff */
[----:B------:R-:W-:-:S04]  /*0c80*/  IMAD.HI.U32 R12, R13, R25, R12 ;  /* 0x000000190d0c7227 */ /* 0x000fc800078e000c */
[----:B------:R-:W-:Y:S02]  /*0c90*/  IMAD.MOV.U32 R25, RZ, RZ, R3 ;  /* 0x000000ffff197224 */ /* 0x000fe400078e0003 */
        /* <DEDUP_REMOVED lines=13> */
[----:B------:R-:W-:Y:S01]  /*0d70*/  IMAD R19, R19, UR10, RZ ;  /* 0x0000000a13137c24 */ /* 0x000fe2000f8e02ff */
[----:B------:R-:W-:Y:S01]  /*0d80*/  MOV R25, R3 ;  /* 0x0000000300197202 */ /* 0x000fe20000000f00 */
[----:B------:R-:W-:-:S04]  /*0d90*/  IMAD.WIDE.U32 R12, R6, UR10, R10 ;  /* 0x0000000a060c7c25 */ /* 0x000fc8000f8e000a */
[----:B------:R-:W-:Y:S02]  /*0da0*/  IMAD R19, R6, UR11, R19 ;  /* 0x0000000b06137c24 */ /* 0x000fe4000f8e0213 */
[----:B------:R-:W-:Y:S02]  /*0db0*/  IMAD R18, R18, UR8, RZ ;  /* 0x0000000812127c24 */ /* 0x000fe4000f8e02ff */
[----:B------:R-:W-:Y:S01]  /*0dc0*/  IMAD R17, R17, UR4, RZ ;  /* 0x0000000411117c24 */ /* 0x000fe2000f8e02ff */
[----:B------:R-:W-:Y:S01]  /*0dd0*/  IADD3 R13, R19, R13, RZ ;  /* 0x0000000d130d7210 */ /* 0x000fe20007ffe0ff */
[C---:B------:R-:W-:Y:S01]  /*0de0*/  IMAD R19, R5.reuse, UR9, R18 ;  /* 0x0000000905137c24 */ /* 0x040fe2000f8e0212 */
[----:B------:R-:W-:Y:S01]  /*0df0*/  MOV R18, R16 ;  /* 0x0000001000127202 */ /* 0x000fe20000000f00 */
[----:B------:R-:W-:Y:S02]  /*0e00*/  IMAD R17, R4, UR5, R17 ;  /* 0x0000000504117c24 */ /* 0x000fe4000f8e0211 */
[----:B------:R-:W-:-:S05]  /*0e10*/  IMAD.WIDE.U32 R12, R5, UR8, R12 ;  /* 0x00000008050c7c25 */ /* 0x000fca000f8e000c */
[----:B------:R-:W-:-:S03]  /*0e20*/  IADD3 R13, R19, R13, RZ ;  /* 0x0000000d130d7210 */ /* 0x000fc60007ffe0ff */
[----:B------:R-:W-:-:S04]  /*0e30*/  IMAD.WIDE.U32 R12, R4, UR4, R12 ;  /* 0x00000004040c7c25 */ /* 0x000fc8000f8e000c */
[----:B------:R-:W-:Y:S02]  /*0e40*/  IMAD.IADD R13, R17, 0x1, R13 ;  /* 0x00000001110d7824 */ /* 0x000fe400078e020d */
[----:B------:R-:W-:-:S03]  /*0e50*/  IMAD.WIDE R12, R3, 0x2, R12 ;  /* 0x00000002030c7825 */ /* 0x000fc600078e020c */
[----:B------:R-:W-:-:S04]  /*0e60*/  LEA R19, P0, R12, R8, 0x2 ;  /* 0x000000080c137211 */ /* 0x000fc800078010ff */
[----:B------:R-:W-:Y:S02]  /*0e70*/  IADD3 R19, P2, R19, 0x4, RZ ;  /* 0x0000000413137810 */ /* 0x000fe40007f5e0ff */
[----:B------:R-:W-:-:S05]  /*0e80*/  LEA.HI.X R12, R12, R9, R13, 0x2, P0 ;  /* 0x000000090c0c7211 */ /* 0x000fca00000f140d */
[----:B------:R-:W-:-:S07]  /*0e90*/  IMAD.X R17, RZ, RZ, R12, P2 ;  /* 0x000000ffff117224 */ /* 0x000fce00010e060c */
.L_x_383:
[----:B------:R-:W-:Y:S02]  /*0ea0*/  MOV R12, R19 ;  /* 0x00000013000c7202 */ /* 0x000fe40000000f00 */
[----:B------:R-:W-:-:S05]  /*0eb0*/  MOV R13, R17 ;  /* 0x00000011000d7202 */ /* 0x000fca0000000f00 */
[----:B------:R-:W2:Y:S04]  /*0ec0*/  LDG.E R20, desc[UR6][R12.64+-0x4] ;  /* 0xfffffc060c147981 */ /* 0x000ea8000c1e1900 */
[----:B------:R-:W3:Y:S01]  /*0ed0*/  LDG.E R26, desc[UR6][R12.64] ;  /* 0x000000060c1a7981 */ /* 0x000ee2000c1e1900 */
[----:B------:R-:W-:Y:S01]  /*0ee0*/  VIADD R18, R18, 0xffffffff ;  /* 0xffffffff12127836 */ /* 0x000fe20000000000 */
[C---:B------:R-:W-:Y:S01]  /*0ef0*/  IADD3 R25, R2.reuse, R25, RZ ;  /* 0x0000001902197210 */ /* 0x040fe20007ffe0ff */
[----:B------:R-:W-:-:S03]  /*0f00*/  IMAD.WIDE R16, R2, 0x8, R12 ;  /* 0x0000000802107825 */ /* 0x000fc600078e020c */
[----:B------:R-:W-:Y:S02]  /*0f10*/  ISETP.NE.AND P0, PT, R18, RZ, PT ;  /* 0x000000ff1200720c */ /* 0x000fe40003f05270 */
[----:B------:R-:W-:Y:S01]  /*0f20*/  MOV R19, R16 ;  /* 0x0000001000137202 */ /* 0x000fe20000000f00 */
[----:B--2---:R-:W-:-:S04]  /*0f30*/  FFMA.FTZ R29, R20, R20, R29 ;  /* 0x00000014141d7223 */ /* 0x004fc8000001001d */
[----:B---3--:R-:W-:-:S06]  /*0f40*/  FFMA.FTZ R29, R26, R26, R29 ;  /* 0x0000001a1a1d7223 */ /* 0x008fcc000001001d */
[----:B------:R-:W-:Y:S05]  /*0f50*/  @P0 BRA `(.L_x_383) ;  /* 0xfffffffc00d00947 */ /* 0x000fea000383ffff */
.L_x_382:
[----:B------:R-:W-:Y:S05]  /*0f60*/  BSYNC B2 ;  /* 0x0000000000027941 */ /* 0x000fea0003800000 */
.L_x_381:
[----:B------:R-:W-:Y:S05]  /*0f70*/  @!P1 BRA `(.L_x_380) ;  /* 0x0000000000849947 */ /* 0x000fea0003800000 */
[----:B------:R-:W-:Y:S01]  /*0f80*/  HFMA2.MMA R13, -RZ, RZ, 0, 0 ;  /* 0x00000000ff0d7435 */ /* 0x000fe200000001ff */
[----:B------:R-:W-:-:S07]  /*0f90*/  IMAD.MOV.U32 R12, RZ, RZ, 0x4 ;  /* 0x00000004ff0c7424 */ /* 0x000fce00078e00ff */
[----:B------:R-:W-:-:S07]  /*0fa0*/  IMAD.WIDE R12, R2, 0x8, -R12 ;  /* 0x00000008020c7825 */ /* 0x000fce00078e0a0c */
.L_x_384:
[----:B------:R-:W-:-:S05]  /*0fb0*/  IMAD.WIDE R26, R25, 0x8, R14 ;  /* 0x00000008191a7825 */ /* 0x000fca00078e020e */
[----:B------:R-:W2:Y:S01]  /*0fc0*/  LDG.E R28, desc[UR6][R26.64] ;  /* 0x000000061a1c7981 */ /* 0x000ea2000c1e1900 */
[----:B------:R-:W-:Y:S01]  /*0fd0*/  IMAD.WIDE R18, R2, 0x8, R26 ;  /* 0x0000000802127825 */ /* 0x000fe200078e021a */
[----:B------:R-:W-:Y:S02]  /*0fe0*/  IADD3 R16, P0, R26, 0x4, RZ ;  /* 0x000000041a107810 */ /* 0x000fe40007f1e0ff */
[----:B------:R-:W3:Y:S02]  /*0ff0*/  LDG.E R20, desc[UR6][R26.64+0x4] ;  /* 0x000004061a147981 */ /* 0x000ee4000c1e1900 */
[----:B------:R-:W-:Y:S02]  /*1000*/  IADD3.X R17, RZ, R27, RZ, P0, !PT ;  /* 0x0000001bff117210 */ /* 0x000fe400007fe4ff */
[----:B------:R-:W4:Y:S01]  /*1010*/  LDG.E R21, desc[UR6][R18.64] ;  /* 0x0000000612157981 */ /* 0x000f22000c1e1900 */
[----:B------:R-:W-:-:S04]  /*1020*/  IMAD.WIDE R16, R2, 0x8, R16 ;  /* 0x0000000802107825 */ /* 0x000fc800078e0210 */
[----:B--2---:R-:W-:Y:S02]  /*1030*/  FFMA.FTZ R29, R28, R28, R29 ;  /* 0x0000001c1c1d7223 */ /* 0x004fe4000001001d */
[----:B------:R-:W2:Y:S02]  /*1040*/  LDG.E R28, desc[UR6][R18.64+0x4] ;  /* 0x00000406121c7981 */ /* 0x000ea4000c1e1900 */
[----:B---3--:R-:W-:Y:S01]  /*1050*/  FFMA.FTZ R29, R20, R20, R29 ;  /* 0x00000014141d7223 */ /* 0x008fe2000001001d */
[----:B------:R-:W-:-:S03]  /*1060*/  IADD3 R20, P0, R12, R16, RZ ;  /* 0x000000100c147210 */ /* 0x000fc60007f1e0ff */
[----:B----4-:R-:W-:Y:S02]  /*1070*/  FFMA.FTZ R29, R21, R21, R29 ;  /* 0x00000015151d7223 */ /* 0x010fe4000001001d */
[--C-:B------:R-:W-:Y:S02]  /*1080*/  IMAD.X R21, R13, 0x1, R17.reuse, P0 ;  /* 0x000000010d157824 */ /* 0x100fe400000e0611 */
[----:B------:R-:W-:-:S03]  /*1090*/  IMAD.WIDE R16, R2, 0x8, R16 ;  /* 0x0000000802107825 */ /* 0x000fc600078e0210 */
[----:B------:R-:W3:Y:S01]  /*10a0*/  LDG.E R26, desc[UR6][R20.64] ;  /* 0x00000006141a7981 */ /* 0x000ee2000c1e1900 */
[----:B------:R-:W-:-:S03]  /*10b0*/  IADD3 R16, P0, R12, R16, RZ ;  /* 0x000000100c107210 */ /* 0x000fc60007f1e0ff */
[----:B------:R-:W4:Y:S01]  /*10c0*/  LDG.E R27, desc[UR6][R20.64+0x4] ;  /* 0x00000406141b7981 */ /* 0x000f22000c1e1900 */
[----:B------:R-:W-:-:S05]  /*10d0*/  IADD3.X R17, R13, R17, RZ, P0, !PT ;  /* 0x000000110d117210 */ /* 0x000fca00007fe4ff */
[----:B------:R-:W5:Y:S04]  /*10e0*/  LDG.E R18, desc[UR6][R16.64] ;  /* 0x0000000610127981 */ /* 0x000f68000c1e1900 */
[----:B------:R-:W5:Y:S01]  /*10f0*/  LDG.E R19, desc[UR6][R16.64+0x4] ;  /* 0x0000040610137981 */ /* 0x000f62000c1e1900 */
[----:B------:R-:W-:-:S04]  /*1100*/  IADD3 R25, R2, R25, R2 ;  /* 0x0000001902197210 */ /* 0x000fc80007ffe002 */
[----:B------:R-:W-:-:S04]  /*1110*/  IADD3 R25, R2, R25, R2 ;  /* 0x0000001902197210 */ /* 0x000fc80007ffe002 */
[----:B------:R-:W-:Y:S01]  /*1120*/  ISETP.GE.AND P0, PT, R25, R24, PT ;  /* 0x000000181900720c */ /* 0x000fe20003f06270 */
[----:B--2---:R-:W-:-:S04]  /*1130*/  FFMA.FTZ R29, R28, R28, R29 ;  /* 0x0000001c1c1d7223 */ /* 0x004fc8000001001d */
[----:B---3--:R-:W-:-:S04]  /*1140*/  FFMA.FTZ R26, R26, R26, R29 ;  /* 0x0000001a1a1a7223 */ /* 0x008fc8000001001d */
[----:B----4-:R-:W-:-:S04]  /*1150*/  FFMA.FTZ R27, R27, R27, R26 ;  /* 0x0000001b1b1b7223 */ /* 0x010fc8000001001a */
[----:B-----5:R-:W-:-:S04]  /*1160*/  FFMA.FTZ R18, R18, R18, R27 ;  /* 0x0000001212127223 */ /* 0x020fc8000001001b */
[----:B------:R-:W-:Y:S01]  /*1170*/  FFMA.FTZ R29, R19, R19, R18 ;  /* 0x00000013131d7223 */ /* 0x000fe20000010012 */
[----:B------:R-:W-:Y:S06]  /*1180*/  @!P0 BRA `(.L_x_384) ;  /* 0xfffffffc00888947 */ /* 0x000fec000383ffff */
.L_x_380:
[----:B------:R-:W-:Y:S05]  /*1190*/  BSYNC B1 ;  /* 0x0000000000017941 */ /* 0x000fea0003800000 */
.L_x_379:
[----:B------:R-:W-:-:S04]  /*11a0*/  LEA R17, R24, R3, 0x1 ;  /* 0x0000000318117211 */ /* 0x000fc800078e08ff */
[----:B------:R-:W-:-:S13]  /*11b0*/  ISETP.GE.AND P0, PT, R17, R7, PT ;  /* 0x000000071100720c */ /* 0x000fda0003f06270 */
[----:B------:R-:W-:Y:S05]  /*11c0*/  @P0 BRA `(.L_x_385) ;  /* 0x0000000800580947 */ /* 0x000fea0003800000 */
[----:B------:R-:W0:Y:S01]  /*11d0*/  I2F.U32.RP R16, R2 ;  /* 0x0000000200107306 */ /* 0x000e220000209000 */
[----:B------:R-:W-:Y:S01]  /*11e0*/  LOP3.LUT R19, RZ, R10, RZ, 0x33, !PT ;  /* 0x0000000aff137212 */ /* 0x000fe200078e33ff */
[----:B------:R-:W-:Y:S01]  /*11f0*/  BSSY B1, `(.L_x_386) ;  /* 0x0000036000017945 */ /* 0x000fe20003800000 */
[----:B------:R-:W-:Y:S02]  /*1200*/  MOV R12, RZ ;  /* 0x000000ff000c7202 */ /* 0x000fe40000000f00 */
[----:B------:R-:W-:Y:S02]  /*1210*/  IADD3 R19, -R3, R0, R19 ;  /* 0x0000000003137210 */ /* 0x000fe40007ffe113 */
[----:B------:R-:W-:-:S03]  /*1220*/  ISETP.NE.U32.AND P2, PT, R2, RZ, PT ;  /* 0x000000ff0200720c */ /* 0x000fc60003f45070 */
[----:B------:R-:W-:Y:S01]  /*1230*/  IMAD R19, R24, -0x2, R19 ;  /* 0xfffffffe18137824 */ /* 0x000fe200078e0213 */
[----:B0-----:R-:W0:Y:S02]  /*1240*/  MUFU.RCP R16, R16 ;  /* 0x0000001000107308 */ /* 0x001e240000001000 */
[----:B0-----:R-:W-:-:S06]  /*1250*/  VIADD R18, R16, 0xffffffe ;  /* 0x0ffffffe10127836 */ /* 0x001fcc0000000000 */
[----:B------:R-:W0:Y:S02]  /*1260*/  F2I.FTZ.U32.TRUNC.NTZ R13, R18 ;  /* 0x00000012000d7305 */ /* 0x000e24000021f000 */
[----:B0-----:R-:W-:-:S05]  /*1270*/  IADD3 R21, RZ, -R13, RZ ;  /* 0x8000000dff157210 */ /* 0x001fca0007ffe0ff */
        /* <DEDUP_REMOVED lines=9> */
[----:B------:R-:W-:Y:S01]  /*1310*/  @P1 VIADD R12, R12, 0x1 ;  /* 0x000000010c0c1836 */ /* 0x000fe20000000000 */
[----:B------:R-:W-:-:S04]  /*1320*/  @!P2 LOP3.LUT R12, RZ, R2, RZ, 0x33, !PT ;  /* 0x00000002ff0ca212 */ /* 0x000fc800078e33ff */
[C---:B------:R-:W-:Y:S02]  /*1330*/  IADD3 R16, R12.reuse, 0x1, RZ ;  /* 0x000000010c107810 */ /* 0x040fe40007ffe0ff */
[----:B------:R-:W-:Y:S02]  /*1340*/  ISETP.GE.U32.AND P0, PT, R12, 0x3, PT ;  /* 0x000000030c00780c */ /* 0x000fe40003f06070 */
[----:B------:R-:W-:-:S13]  /*1350*/  LOP3.LUT P1, R16, R16, 0x3, RZ, 0xc0, !PT ;  /* 0x0000000310107812 */ /* 0x000fda000782c0ff */
[----:B------:R-:W-:Y:S05]  /*1360*/  @!P1 BRA `(.L_x_387) ;  /* 0x0000000000789947 */ /* 0x000fea0003800000 */
[----:B------:R-:W-:Y:S01]  /*1370*/  SHF.R.S32.HI R18, RZ, 0x1f, R5 ;  /* 0x0000001fff127819 */ /* 0x000fe20000011405 */
[----:B------:R-:W-:Y:S01]  /*1380*/  IMAD.WIDE.U32 R12, R5, UR8, RZ ;  /* 0x00000008050c7c25 */ /* 0x000fe2000f8e00ff */
[----:B------:R-:W-:Y:S01]  /*1390*/  SHF.R.S32.HI R19, RZ, 0x1f, R4 ;  /* 0x0000001fff137819 */ /* 0x000fe20000011404 */
[----:B------:R-:W-:Y:S02]  /*13a0*/  ULDC UR4, c[0x0][0x230] ;  /* 0x00008c0000047ab9 */ /* 0x000fe40000000800 */
[----:B------:R-:W-:Y:S02]  /*13b0*/  IMAD R18, R18, UR8, RZ ;  /* 0x0000000812127c24 */ /* 0x000fe4000f8e02ff */
[----:B------:R-:W-:Y:S02]  /*13c0*/  IMAD R19, R19, UR4, RZ ;  /* 0x0000000413137c24 */ /* 0x000fe4000f8e02ff */
[----:B------:R-:W-:Y:S02]  /*13d0*/  IMAD R5, R5, UR9, R18 ;  /* 0x0000000905057c24 */ /* 0x000fe4000f8e0212 */
[----:B------:R-:W-:-:S03]  /*13e0*/  IMAD R19, R4, UR5, R19 ;  /* 0x0000000504137c24 */ /* 0x000fc6000f8e0213 */
[----:B------:R-:W-:-:S03]  /*13f0*/  IADD3 R13, R5, R13, RZ ;  /* 0x0000000d050d7210 */ /* 0x000fc60007ffe0ff */
[----:B------:R-:W-:Y:S01]  /*1400*/  IMAD.WIDE.U32 R4, R4, UR4, R12 ;  /* 0x0000000404047c25 */ /* 0x000fe2000f8e000c */
[----:B------:R-:W-:-:S03]  /*1410*/  SHF.R.S32.HI R13, RZ, 0x1f, R6 ;  /* 0x0000001fff0d7819 */ /* 0x000fc60000011406 */
[----:B------:R-:W-:Y:S02]  /*1420*/  IMAD.IADD R5, R19, 0x1, R5 ;  /* 0x0000000113057824 */ /* 0x000fe400078e0205 */
[----:B------:R-:W-:Y:S02]  /*1430*/  IMAD R13, R13, UR10, RZ ;  /* 0x0000000a0d0d7c24 */ /* 0x000fe4000f8e02ff */
[----:B------:R-:W-:-:S04]  /*1440*/  IMAD.WIDE.U32 R4, R6, UR10, R4 ;  /* 0x0000000a06047c25 */ /* 0x000fc8000f8e0004 */
[----:B------:R-:W-:Y:S01]  /*1450*/  IMAD R13, R6, UR11, R13 ;  /* 0x0000000b060d7c24 */ /* 0x000fe2000f8e020d */
[----:B------:R-:W-:Y:S02]  /*1460*/  IADD3 R6, P1, P2, R17, R4, R10 ;  /* 0x0000000411067210 */ /* 0x000fe40007a3e00a */
[----:B------:R-:W-:Y:S02]  /*1470*/  SHF.R.S32.HI R10, RZ, 0x1f, R17 ;  /* 0x0000001fff0a7819 */ /* 0x000fe40000011411 */
[----:B------:R-:W-:Y:S02]  /*1480*/  IADD3 R13, R13, R5, RZ ;  /* 0x000000050d0d7210 */ /* 0x000fe40007ffe0ff */
[----:B------:R-:W-:Y:S02]  /*1490*/  LEA R4, P3, R6, R8, 0x2 ;  /* 0x0000000806047211 */ /* 0x000fe400078610ff */
[----:B------:R-:W-:-:S04]  /*14a0*/  IADD3.X R10, R10, R13, R11, P1, P2 ;  /* 0x0000000d0a0a7210 */ /* 0x000fc80000fe440b */
[----:B------:R-:W-:-:S07]  /*14b0*/  LEA.HI.X R5, R6, R9, R10, 0x2, P3 ;  /* 0x0000000906057211 */ /* 0x000fce00018f140a */
.L_x_388:
[----:B------:R-:W-:Y:S01]  /*14c0*/  MOV R8, R4 ;  /* 0x0000000400087202 */ /* 0x000fe20000000f00 */
[----:B------:R-:W-:-:S05]  /*14d0*/  IMAD.MOV.U32 R9, RZ, RZ, R5 ;  /* 0x000000ffff097224 */ /* 0x000fca00078e0005 */
[----:B------:R-:W2:Y:S01]  /*14e0*/  LDG.E R6, desc[UR6][R8.64] ;  /* 0x0000000608067981 */ /* 0x000ea2000c1e1900 */
[----:B------:R-:W-:Y:S01]  /*14f0*/  IADD3 R16, R16, -0x1, RZ ;  /* 0xffffffff10107810 */ /* 0x000fe20007ffe0ff */
[C---:B------:R-:W-:Y:S01]  /*1500*/  IMAD.WIDE R4, R2.reuse, 0x4, R8 ;  /* 0x0000000402047825 */ /* 0x040fe200078e0208 */
[----:B------:R-:W-:Y:S02]  /*1510*/  IADD3 R17, R2, R17, RZ ;  /* 0x0000001102117210 */ /* 0x000fe40007ffe0ff */
[----:B------:R-:W-:Y:S01]  /*1520*/  ISETP.NE.AND P1, PT, R16, RZ, PT ;  /* 0x000000ff1000720c */ /* 0x000fe20003f25270 */
[----:B--2---:R-:W-:-:S12]  /*1530*/  FFMA.FTZ R29, R6, R6, R29 ;  /* 0x00000006061d7223 */ /* 0x004fd8000001001d */
[----:B------:R-:W-:Y:S05]  /*1540*/  @P1 BRA `(.L_x_388) ;  /* 0xfffffffc00dc1947 */ /* 0x000fea000383ffff */
.L_x_387:
[----:B------:R-:W-:Y:S05]  /*1550*/  BSYNC B1 ;  /* 0x0000000000017941 */ /* 0x000fea0003800000 */
.L_x_386:
[----:B------:R-:W-:Y:S05]  /*1560*/  @!P0 BRA `(.L_x_385) ;  /* 0x0000000400708947 */ /* 0x000fea0003800000 */
[----:B------:R-:W-:Y:S01]  /*1570*/  BSSY B1, `(.L_x_389) ;  /* 0x0000011000017945 */ /* 0x000fe20003800000 */
.L_x_390:
        /* <DEDUP_REMOVED lines=16> */
[----:B------:R-:W-:Y:S05]  /*1680*/  BSYNC B1 ;  /* 0x0000000000017941 */ /* 0x000fea0003800000 */
.L_x_389:
[----:B------:R-:W-:Y:S05]  /*1690*/  BRA `(.L_x_385) ;  /* 0x0000000400247947 */ /* 0x000fea0003800000 */
.L_x_372:
[----:B------:R-:W-:Y:S01]  /*16a0*/  LEA.HI R4, R0, R0, RZ, 0x1 ;  /* 0x0000000000047211 */ /* 0x000fe200078f08ff */
[----:B------:R-:W-:-:S03]  /*16b0*/  IMAD.MOV.U32 R29, RZ, RZ, RZ ;  /* 0x000000ffff1d7224 */ /* 0x000fc600078e00ff */
[----:B------:R-:W-:-:S04]  /*16c0*/  SHF.R.S32.HI R4, RZ, 0x1, R4 ;  /* 0x00000001ff047819 */ /* 0x000fc80000011404 */
[----:B------:R-:W-:-:S13]  /*16d0*/  ISETP.GE.AND P0, PT, R3, R4, PT ;  /* 0x000000040300720c */ /* 0x000fda0003f06270 */
[----:B------:R-:W-:Y:S05]  /*16e0*/  @P0 BRA `(.L_x_385) ;  /* 0x0000000400100947 */ /* 0x000fea0003800000 */
[----:B------:R-:W0:Y:S01]  /*16f0*/  I2F.U32.RP R14, R2 ;  /* 0x00000002000e7306 */ /* 0x000e220000209000 */
[----:B------:R-:W-:Y:S01]  /*1700*/  IMAD.MOV.U32 R10, RZ, RZ, RZ ;  /* 0x000000ffff0a7224 */ /* 0x000fe200078e00ff */
[----:B------:R-:W-:Y:S01]  /*1710*/  LOP3.LUT R15, RZ, R3, RZ, 0x33, !PT ;  /* 0x00000003ff0f7212 */ /* 0x000fe200078e33ff */
[----:B------:R-:W-:Y:S01]  /*1720*/  BSSY B1, `(.L_x_391) ;  /* 0x000002b000017945 */ /* 0x000fe20003800000 */
[----:B------:R-:W-:Y:S01]  /*1730*/  ISETP.NE.U32.AND P2, PT, R2, RZ, PT ;  /* 0x000000ff0200720c */ /* 0x000fe20003f45070 */
[----:B------:R-:W-:-:S03]  /*1740*/  HFMA2.MMA R29, -RZ, RZ, 0, 0 ;  /* 0x00000000ff1d7435 */ /* 0x000fc600000001ff */
[----:B0-----:R-:W0:Y:S02]  /*1750*/  MUFU.RCP R14, R14 ;  /* 0x0000000e000e7308 */ /* 0x001e240000001000 */
[----:B0-----:R-:W-:-:S06]  /*1760*/  IADD3 R16, R14, 0xffffffe, RZ ;  /* 0x0ffffffe0e107810 */ /* 0x001fcc0007ffe0ff */
[----:B------:R-:W0:Y:S02]  /*1770*/  F2I.FTZ.U32.TRUNC.NTZ R11, R16 ;  /* 0x00000010000b7305 */ /* 0x000e24000021f000 */
[----:B0-----:R-:W-:-:S05]  /*1780*/  IADD3 R17, RZ, -R11, RZ ;  /* 0x8000000bff117210 */ /* 0x001fca0007ffe0ff */
[----:B------:R-:W-:-:S04]  /*1790*/  IMAD R17, R17, R2, RZ ;  /* 0x0000000211117224 */ /* 0x000fc800078e02ff */
[----:B------:R-:W-:Y:S01]  /*17a0*/  IMAD.HI.U32 R10, R11, R17, R10 ;  /* 0x000000110b0a7227 */ /* 0x000fe200078e000a */
[----:B------:R-:W-:-:S05]  /*17b0*/  IADD3 R11, R4, R15, RZ ;  /* 0x0000000f040b7210 */ /* 0x000fca0007ffe0ff */
        /* <DEDUP_REMOVED lines=8> */
[----:B------:R-:W-:-:S04]  /*1840*/  @!P2 LOP3.LUT R10, RZ, R2, RZ, 0x33, !PT ;  /* 0x00000002ff0aa212 */ /* 0x000fc800078e33ff */
[C---:B------:R-:W-:Y:S01]  /*1850*/  ISETP.GE.U32.AND P1, PT, R10.reuse, 0x3, PT ;  /* 0x000000030a00780c */ /* 0x040fe20003f26070 */
[----:B------:R-:W-:-:S05]  /*1860*/  VIADD R11, R10, 0x1 ;  /* 0x000000010a0b7836 */ /* 0x000fca0000000000 */
[----:B------:R-:W-:Y:S02]  /*1870*/  LOP3.LUT P0, R14, R11, 0x3, RZ, 0xc0, !PT ;  /* 0x000000030b0e7812 */ /* 0x000fe4000780c0ff */
[----:B------:R-:W-:-:S11]  /*1880*/  MOV R11, R3 ;  /* 0x00000003000b7202 */ /* 0x000fd60000000f00 */
[----:B------:R-:W-:Y:S05]  /*1890*/  @!P0 BRA `(.L_x_392) ;  /* 0x00000000004c8947 */ /* 0x000fea0003800000 */
[----:B------:R-:W-:Y:S01]  /*18a0*/  IMAD.WIDE R12, R3, 0x2, R12 ;  /* 0x00000002030c7825 */ /* 0x000fe200078e020c */
[----:B------:R-:W-:-:S03]  /*18b0*/  MOV R29, RZ ;  /* 0x000000ff001d7202 */ /* 0x000fc60000000f00 */
[----:B------:R-:W-:-:S04]  /*18c0*/  IMAD.WIDE.U32 R12, R5, UR8, R12 ;  /* 0x00000008050c7c25 */ /* 0x000fc8000f8e000c */
[----:B------:R-:W-:Y:S02]  /*18d0*/  IMAD.IADD R13, R21, 0x1, R13 ;  /* 0x00000001150d7824 */ /* 0x000fe400078e020d */
[----:B------:R-:W-:-:S03]  /*18e0*/  IMAD.WIDE.U32 R10, R6, UR10, R12 ;  /* 0x0000000a060a7c25 */ /* 0x000fc6000f8e000c */
[----:B------:R-:W-:Y:S02]  /*18f0*/  LEA R6, P0, R10, R8, 0x2 ;  /* 0x000000080a067211 */ /* 0x000fe400078010ff */
[----:B------:R-:W-:Y:S01]  /*1900*/  IADD3 R7, R7, R11, RZ ;  /* 0x0000000b07077210 */ /* 0x000fe20007ffe0ff */
[----:B------:R-:W-:-:S03]  /*1910*/  IMAD.MOV.U32 R11, RZ, RZ, R3 ;  /* 0x000000ffff0b7224 */ /* 0x000fc600078e0003 */
[----:B------:R-:W-:-:S07]  /*1920*/  LEA.HI.X R7, R10, R9, R7, 0x2, P0 ;  /* 0x000000090a077211 */ /* 0x000fce00000f1407 */
.L_x_393:
[----:B------:R-:W-:Y:S02]  /*1930*/  MOV R8, R6 ;  /* 0x0000000600087202 */ /* 0x000fe40000000f00 */
[----:B------:R-:W-:-:S05]  /*1940*/  MOV R9, R7 ;  /* 0x0000000700097202 */ /* 0x000fca0000000f00 */
[----:B------:R-:W2:Y:S01]  /*1950*/  LDG.E.64 R12, desc[UR6][R8.64] ;  /* 0x00000006080c7981 */ /* 0x000ea2000c1e1b00 */
[----:B------:R-:W-:Y:S01]  /*1960*/  VIADD R14, R14, 0xffffffff ;  /* 0xffffffff0e0e7836 */ /* 0x000fe20000000000 */
[C---:B------:R-:W-:Y:S01]  /*1970*/  IADD3 R11, R2.reuse, R11, RZ ;  /* 0x0000000b020b7210 */ /* 0x040fe20007ffe0ff */
[----:B------:R-:W-:-:S03]  /*1980*/  IMAD.WIDE R6, R2, 0x8, R8 ;  /* 0x0000000802067825 */ /* 0x000fc600078e0208 */
[----:B------:R-:W-:Y:S01]  /*1990*/  ISETP.NE.AND P0, PT, R14, RZ, PT ;  /* 0x000000ff0e00720c */ /* 0x000fe20003f05270 */
[----:B--2---:R-:W-:-:S04]  /*19a0*/  FFMA.FTZ R12, R12, R12, R29 ;  /* 0x0000000c0c0c7223 */ /* 0x004fc8000001001d */
[----:B------:R-:W-:-:S08]  /*19b0*/  FFMA.FTZ R29, R13, R13, R12 ;  /* 0x0000000d0d1d7223 */ /* 0x000fd0000001000c */
[----:B------:R-:W-:Y:S05]  /*19c0*/  @P0 BRA `(.L_x_393) ;  /* 0xfffffffc00d80947 */ /* 0x000fea000383ffff */
.L_x_392:
[----:B------:R-:W-:Y:S05]  /*19d0*/  BSYNC B1 ;  /* 0x0000000000017941 */ /* 0x000fea0003800000 */
.L_x_391:
[----:B------:R-:W-:Y:S05]  /*19e0*/  @!P1 BRA `(.L_x_385) ;  /* 0x0000000000509947 */ /* 0x000fea0003800000 */
.L_x_394:
[----:B------:R-:W-:-:S05]  /*19f0*/  IMAD.WIDE R16, R11, 0x8, R22 ;  /* 0x000000080b107825 */ /* 0x000fca00078e0216 */
[----:B------:R-:W2:Y:S01]  /*1a00*/  LDG.E.64 R6, desc[UR6][R16.64] ;  /* 0x0000000610067981 */ /* 0x000ea2000c1e1b00 */
[----:B------:R-:W-:-:S05]  /*1a10*/  IMAD.WIDE R18, R2, 0x8, R16 ;  /* 0x0000000802127825 */ /* 0x000fca00078e0210 */
[----:B------:R-:W3:Y:S01]  /*1a20*/  LDG.E.64 R8, desc[UR6][R18.64] ;  /* 0x0000000612087981 */ /* 0x000ee2000c1e1b00 */
[----:B------:R-:W-:-:S05]  /*1a30*/  IMAD.WIDE R20, R2, 0x8, R18 ;  /* 0x0000000802147825 */ /* 0x000fca00078e0212 */
[----:B------:R-:W4:Y:S01]  /*1a40*/  LDG.E.64 R12, desc[UR6][R20.64] ;  /* 0x00000006140c7981 */ /* 0x000f22000c1e1b00 */
[----:B------:R-:W-:-:S06]  /*1a50*/  IMAD.WIDE R14, R2, 0x8, R20 ;  /* 0x00000008020e7825 */ /* 0x000fcc00078e0214 */
[----:B------:R-:W5:Y:S01]  /*1a60*/  LDG.E.64 R14, desc[UR6][R14.64] ;  /* 0x000000060e0e7981 */ /* 0x000f62000c1e1b00 */
[----:B------:R-:W-:-:S04]  /*1a70*/  IADD3 R11, R2, R11, R2 ;  /* 0x0000000b020b7210 */ /* 0x000fc80007ffe002 */
[----:B------:R-:W-:-:S04]  /*1a80*/  IADD3 R11, R2, R11, R2 ;  /* 0x0000000b020b7210 */ /* 0x000fc80007ffe002 */
[----:B------:R-:W-:Y:S01]  /*1a90*/  ISETP.GE.AND P0, PT, R11, R4, PT ;  /* 0x000000040b00720c */ /* 0x000fe20003f06270 */
[----:B--2---:R-:W-:-:S04]  /*1aa0*/  FFMA.FTZ R6, R6, R6, R29 ;  /* 0x0000000606067223 */ /* 0x004fc8000001001d */
[----:B------:R-:W-:-:S04]  /*1ab0*/  FFMA.FTZ R7, R7, R7, R6 ;  /* 0x0000000707077223 */ /* 0x000fc80000010006 */
[----:B---3--:R-:W-:-:S04]  /*1ac0*/  FFMA.FTZ R8, R8, R8, R7 ;  /* 0x0000000808087223 */ /* 0x008fc80000010007 */
[----:B------:R-:W-:-:S04]  /*1ad0*/  FFMA.FTZ R9, R9, R9, R8 ;  /* 0x0000000909097223 */ /* 0x000fc80000010008 */
[----:B----4-:R-:W-:-:S04]  /*1ae0*/  FFMA.FTZ R12, R12, R12, R9 ;  /* 0x0000000c0c0c7223 */ /* 0x010fc80000010009 */
[----:B------:R-:W-:-:S04]  /*1af0*/  FFMA.FTZ R13, R13, R13, R12 ;  /* 0x0000000d0d0d7223 */ /* 0x000fc8000001000c */
[----:B-----5:R-:W-:-:S04]  /*1b00*/  FFMA.FTZ R6, R14, R14, R13 ;  /* 0x0000000e0e067223 */ /* 0x020fc8000001000d */
[----:B------:R-:W-:Y:S01]  /*1b10*/  FFMA.FTZ R29, R15, R15, R6 ;  /* 0x0000000f0f1d7223 */ /* 0x000fe20000010006 */
[----:B------:R-:W-:Y:S06]  /*1b20*/  @!P0 BRA `(.L_x_394) ;  /* 0xfffffffc00b08947 */ /* 0x000fec000383ffff */
.L_x_385:
[----:B------:R-:W-:Y:S05]  /*1b30*/  BSYNC B0 ;  /* 0x0000000000007941 */ /* 0x000fea0003800000 */
.L_x_371:
[----:B------:R-:W-:Y:S01]  /*1b40*/  ISETP.GT.AND P0, PT, R2, 0x3ff, PT ;  /* 0x000003ff0200780c */ /* 0x000fe20003f04270 */
        /* <DEDUP_REMOVED lines=108> */
.L_x_396:
        /* <DEDUP_REMOVED lines=23> */
.L_x_399:
[----:B------:R-:W-:Y:S05]  /*2380*/  BSYNC B1 ;  /* 0x0000000000017941 */ /* 0x000fea0003800000 */
.L_x_398:
        /* <DEDUP_REMOVED lines=46> */
.L_x_397:
[----:B------:R-:W-:Y:S05]  /*2670*/  BSYNC B0 ;  /* 0x0000000000007941 */ /* 0x000fea0003800000 */
.L_x_395:
        /* <DEDUP_REMOVED lines=14> */
.L_x_401:
[----:B------:R-:W-:Y:S05]  /*2760*/  BSYNC B0 ;  /* 0x0000000000007941 */ /* 0x000fea0003800000 */
.L_x_400:
[----:B------:R-:W-:Y:S06]  /*2770*/  BAR.SYNC.DEFER_BLOCKING 0x0 ;  /* 0x0000000000007b1d */ /* 0x000fec0000010000 */
[----:B------:R-:W-:Y:S05]  /*2780*/  @P1 EXIT ;  /* 0x000000000000194d */ /* 0x000fea0003800000 */
[----:B------:R-:W3:Y:S01]  /*2790*/  S2UR UR5, SR_CgaCtaId ;  /* 0x00000000000579c3 */ /* 0x000ee20000008800 */
[----:B------:R-:W-:-:S07]  /*27a0*/  UMOV UR4, 0x400 ;  /* 0x0000040000047882 */ /* 0x000fce0000000000 */
[----:B------:R-:W4:Y:S08]  /*27b0*/  LDC.64 R8, c[0x0][0x210] ;  /* 0x00008400ff087b82 */ /* 0x000f300000000a00 */
[----:B0-----:R-:W0:Y:S01]  /*27c0*/  LDC.64 R4, c[0x0][0x248] ;  /* 0x00009200ff047b82 */ /* 0x001e220000000a00 */
[----:B---3--:R-:W-:-:S09]  /*27d0*/  ULEA UR4, UR5, UR4, 0x18 ;  /* 0x0000000405047291 */ /* 0x008fd2000f8ec03f */
[----:B------:R-:W3:Y:S02]  /*27e0*/  LDS R7, [UR4] ;  /* 0x00000004ff077984 */ /* 0x000ee40008000800 */
[----:B------:R-:W5:Y:S02]  /*27f0*/  S2UR UR4, SR_CTAID.X ;  /* 0x00000000000479c3 */ /* 0x000f640000002500 */
[----:B-----5:R-:W-:-:S04]  /*2800*/  IMAD R11, R0, UR4, RZ ;  /* 0x00000004000b7c24 */ /* 0x020fc8000f8e02ff */
[----:B----4-:R-:W-:-:S07]  /*2810*/  IMAD.WIDE.U32 R8, R11, 0x4, R8 ;  /* 0x000000040b087825 */ /* 0x010fce00078e0008 */
.L_x_402:
[----:B-1----:R-:W-:-:S04]  /*2820*/  IMAD.WIDE R10, R3, 0x8, R22 ;  /* 0x00000008030a7825 */ /* 0x002fc800078e0216 */
[C---:B0-----:R-:W-:Y:S02]  /*2830*/  IMAD.WIDE R12, R3.reuse, 0x8, R4 ;  /* 0x00000008030c7825 */ /* 0x041fe400078e0204 */
[----:B------:R-:W3:Y:S04]  /*2840*/  LDG.E.64 R10, desc[UR6][R10.64] ;  /* 0x000000060a0a7981 */ /* 0x000ee8000c1e1b00 */
[----:B----4-:R-:W4:Y:S01]  /*2850*/  LDG.E.64.CONSTANT R12, desc[UR6][R12.64] ;  /* 0x000000060c0c7981 */ /* 0x010f22000c1e9b00 */
[----:B------:R-:W-:Y:S01]  /*2860*/  IMAD.WIDE R14, R3, 0x8, R8 ;  /* 0x00000008030e7825 */ /* 0x000fe200078e0208 */
[----:B------:R-:W-:-:S04]  /*2870*/  IADD3 R3, R2, R3, RZ ;  /* 0x0000000302037210 */ /* 0x000fc80007ffe0ff */
[----:B------:R-:W-:Y:S01]  /*2880*/  ISETP.GE.AND P0, PT, R3, R6, PT ;  /* 0x000000060300720c */ /* 0x000fe20003f06270 */
[C---:B---3--:R-:W-:Y:S01]  /*2890*/  FMUL.FTZ R0, R7.reuse, R11 ;  /* 0x0000000b07007220 */ /* 0x048fe20000410000 */
[----:B------:R-:W-:-:S03]  /*28a0*/  FMUL.FTZ R17, R7, R10 ;  /* 0x0000000a07117220 */ /* 0x000fc60000410000 */
[----:B----4-:R-:W-:Y:S01]  /*28b0*/  FMUL.FTZ R19, R13, R0 ;  /* 0x000000000d137220 */ /* 0x010fe20000410000 */
[----:B------:R-:W-:-:S05]  /*28c0*/  FMUL.FTZ R18, R12, R17 ;  /* 0x000000110c127220 */ /* 0x000fca0000410000 */
[----:B------:R4:W-:Y:S02]  /*28d0*/  STG.E.64 desc[UR6][R14.64], R18 ;  /* 0x000000120e007986 */ /* 0x0009e4000c101b06 */
[----:B------:R-:W-:Y:S05]  /*28e0*/  @!P0 BRA `(.L_x_402) ;  /* 0xfffffffc00cc8947 */ /* 0x000fea000383ffff */
[----:B------:R-:W-:Y:S05]  /*28f0*/  EXIT ;  /* 0x000000000000794d */ /* 0x000fea0003800000 */
        .weak           $__internal_11_$__cuda_sm20_div_s64
        .type           $__internal_11_$__cuda_sm20_div_s64,@function
        .size           $__internal_11_$__cuda_sm20_div_s64,(.L_x_1322 - $__internal_11_$__cuda_sm20_div_s64)
$__internal_11_$__cuda_sm20_div_s64:
        /* <DEDUP_REMOVED lines=26> */
[----:B------:R-:W-:Y:S02]  /*2aa0*/  IADD3 R17, P0, RZ, -R12, RZ ;  /* 0x8000000cff117210 */ /* 0x000fe40007f1e0ff */
[----:B------:R-:W-:Y:S01]  /*2ab0*/  IADD3 R12, P4, RZ, -R9, RZ ;  /* 0x80000009ff0c7210 */ /* 0x000fe20007f9e0ff */
[----:B------:R-:W-:Y:S02]  /*2ac0*/  IMAD R13, R11, R2, R13 ;  /* 0x000000020b0d7224 */ /* 0x000fe400078e020d */
[----:B------:R-:W-:Y:S01]  /*2ad0*/  IMAD.HI.U32 R14, R15, R17, RZ ;  /* 0x000000110f0e7227 */ /* 0x000fe200078e00ff */
[----:B------:R-:W-:Y:S02]  /*2ae0*/  SEL R9, R12, R9, !P3 ;  /* 0x000000090c097207 */ /* 0x000fe40005800000 */
        /* <DEDUP_REMOVED lines=9> */
[----:B------:R-:W-:Y:S01]  /*2b80*/  IADD3.X R16, RZ, RZ, R13, P2, P1 ;  /* 0x000000ffff107210 */ /* 0x000fe200017e240d */
[----:B------:R-:W-:Y:S01]  /*2b90*/  HFMA2.MMA R13, -RZ, RZ, 0, 0 ;  /* 0x00000000ff0d7435 */ /* 0x000fe200000001ff */
[-C--:B------:R-:W-:Y:S02]  /*2ba0*/  SEL R11, R15, R10.reuse, !P3 ;  /* 0x0000000a0f0b7207 */ /* 0x080fe40005800000 */
[----:B------:R-:W-:-:S03]  /*2bb0*/  LOP3.LUT R10, R5, R10, RZ, 0x3c, !PT ;  /* 0x0000000a050a7212 */ /* 0x000fc600078e3cff */
[-C--:B------:R-:W-:Y:S02]  /*2bc0*/  IMAD R15, R16, R11.reuse, RZ ;  /* 0x0000000b100f7224 */ /* 0x080fe400078e02ff */
[----:B------:R-:W-:-:S04]  /*2bd0*/  IMAD.WIDE.U32 R12, R14, R11, R12 ;  /* 0x0000000b0e0c7225 */ /* 0x000fc800078e000c */
[----:B------:R-:W-:-:S04]  /*2be0*/  IMAD.HI.U32 R14, R16, R11, RZ ;  /* 0x0000000b100e7227 */ /* 0x000fc800078e00ff */
[----:B------:R-:W-:-:S04]  /*2bf0*/  IMAD.HI.U32 R12, P0, R16, R9, R12 ;  /* 0x00000009100c7227 */ /* 0x000fc8000780000c */
[----:B------:R-:W-:Y:S01]  /*2c00*/  IMAD.X R14, RZ, RZ, R14, P0 ;  /* 0x000000ffff0e7224 */ /* 0x000fe200000e060e */
[----:B------:R-:W-:-:S04]  /*2c10*/  IADD3 R15, P1, R15, R12, RZ ;  /* 0x0000000c0f0f7210 */ /* 0x000fc80007f3e0ff */
[----:B------:R-:W-:Y:S01]  /*2c20*/  IADD3.X R17, RZ, R14, RZ, P1, !PT ;  /* 0x0000000eff117210 */ /* 0x000fe20000ffe4ff */
[----:B------:R-:W-:-:S04]  /*2c30*/  IMAD.WIDE.U32 R12, R15, R2, RZ ;  /* 0x000000020f0c7225 */ /* 0x000fc800078e00ff */
        /* <DEDUP_REMOVED lines=14> */
[----:B------:R-:W-:Y:S02]  /*2d20*/  ISETP.GE.U32.AND.EX P0, PT, R11, R3, PT, P0 ;  /* 0x000000030b00720c */ /* 0x000fe40003f06100 */
[----:B------:R-:W-:Y:S02]  /*2d30*/  ISETP.GE.AND P1, PT, R10, RZ, PT ;  /* 0x000000ff0a00720c */ /* 0x000fe40003f26270 */
[----:B------:R-:W-:-:S02]  /*2d40*/  SEL R2, R2, R15, P0 ;  /* 0x0000000f02027207 */ /* 0x000fc40000000000 */
[----:B------:R-:W-:-:S03]  /*2d50*/  ISETP.NE.U32.AND P0, PT, R8, RZ, PT ;  /* 0x000000ff0800720c */ /* 0x000fc60003f05070 */
[----:B------:R-:W-:Y:S01]  /*2d60*/  IMAD.MOV R3, RZ, RZ, -R2 ;  /* 0x000000ffff037224 */ /* 0x000fe200078e0a02 */
[----:B------:R-:W-:-:S04]  /*2d70*/  ISETP.NE.AND.EX P0, PT, R5, RZ, PT, P0 ;  /* 0x000000ff0500720c */ /* 0x000fc80003f05300 */
[----:B------:R-:W-:Y:S01]  /*2d80*/  SEL R5, R3, R2, !P1 ;  /* 0x0000000203057207 */ /* 0x000fe20004800000 */
[----:B------:R-:W-:Y:S01]  /*2d90*/  HFMA2.MMA R3, -RZ, RZ, 0, 0 ;  /* 0x00000000ff037435 */ /* 0x000fe200000001ff */
[----:B------:R-:W-:Y:S02]  /*2da0*/  MOV R2, R0 ;  /* 0x0000000000027202 */ /* 0x000fe40000000f00 */
[----:B------:R-:W-:-:S03]  /*2db0*/  SEL R5, R5, 0xffffffff, P0 ;  /* 0xffffffff05057807 */ /* 0x000fc60000000000 */
[----:B------:R-:W-:Y:S05]  /*2dc0*/  RET.REL.NODEC R2 `(_ZN4vllm15rms_norm_kernelIfLi2ELi4EEEvPT_PKS1_lllllS4_fii) ;  /* 0xffffffd0028c7950 */ /* 0x000fea0003c3ffff */
.L_x_403:
        /* <DEDUP_REMOVED lines=11> */
.L_x_1322:


//--------------------- .text._ZN4vllm15rms_norm_kernelIfLi4ELi4EEEvPT_PKS1_lllllS4_fii --------------------------
	.section	.text._ZN4vllm15rms_norm_kernelIfLi4ELi4EEEvPT_PKS1_lllllS4_fii,"ax",@progbits
	.align	128
        .global         _ZN4vllm15rms_norm_kernelIfLi4ELi4EEEvPT_PKS1_lllllS4_fii
        .type           _ZN4vllm15rms_norm_kernelIfLi4ELi4EEEvPT_PKS1_lllllS4_fii,@function
        .size           _ZN4vllm15rms_norm_kernelIfLi4ELi4EEEvPT_PKS1_lllllS4_fii,(.L_x_1323 - _ZN4vllm15rms_norm_kernelIfLi4ELi4EEEvPT_PKS1_lllllS4_fii)
        .other          _ZN4vllm15rms_norm_kernelIfLi4ELi4EEEvPT_PKS1_lllllS4_fii,@"STO_CUDA_ENTRY STV_DEFAULT"
_ZN4vllm15rms_norm_kernelIfLi4ELi4EEEvPT_PKS1_lllllS4_fii:
.text._ZN4vllm15rms_norm_kernelIfLi4ELi4EEEvPT_PKS1_lllllS4_fii:
        /* <DEDUP_REMOVED lines=14> */
[----:B------:R-:W-:Y:S05]  /*00e0*/  CALL.REL.NOINC `($__internal_12_$__cuda_sm20_div_s64) ;  /* 0x0000002800987944 */ /* 0x000fea0003c00000 */
[----:B------:R-:W-:Y:S01]  /*00f0*/  IADD3 R5, -R6, RZ, RZ ;  /* 0x000000ff06057210 */ /* 0x000fe20007ffe1ff */
[----:B------:R-:W-:-:S04]  /*0100*/  IMAD.MOV.U32 R8, RZ, RZ, R6 ;  /* 0x000000ffff087224 */ /* 0x000fc800078e0006 */
[----:B------:R-:W-:Y:S01]  /*0110*/  IMAD R5, R4, R5, UR4 ;  /* 0x0000000404057e24 */ /* 0x000fe2000f8e0205 */
[----:B------:R-:W-:Y:S06]  /*0120*/  BRA `(.L_x_405) ;  /* 0x0000000000507947 */ /* 0x000fec0003800000 */
.L_x_404:
        /* <DEDUP_REMOVED lines=20> */
.L_x_405:
        /* <DEDUP_REMOVED lines=9> */
[----:B01----:R-:W-:Y:S05]  /*0300*/  CALL.REL.NOINC `($__internal_12_$__cuda_sm20_div_s64) ;  /* 0x0000002800107944 */ /* 0x003fea0003c00000 */
[----:B------:R-:W-:Y:S01]  /*0310*/  IADD3 R0, -R6, RZ, RZ ;  /* 0x000000ff06007210 */ /* 0x000fe20007ffe1ff */
[----:B------:R-:W-:Y:S01]  /*0320*/  ULDC UR4, c[0x0][0x238] ;  /* 0x00008e0000047ab9 */ /* 0x000fe20000000800 */
[----:B------:R-:W-:-:S03]  /*0330*/  MOV R4, R6 ;  /* 0x0000000600047202 */ /* 0x000fc60000000f00 */
[----:B------:R-:W-:Y:S01]  /*0340*/  IMAD R5, R0, UR4, R5 ;  /* 0x0000000400057c24 */ /* 0x000fe2000f8e0205 */
[----:B------:R-:W-:Y:S06]  /*0350*/  BRA `(.L_x_407) ;  /* 0x0000000000547947 */ /* 0x000fec0003800000 */
.L_x_406:
[----:B------:R-:W0:Y:S02]  /*0360*/  LDC R10, c[0x0][0x238] ;  /* 0x00008e00ff0a7b82 */ /* 0x000e240000000800 */
[----:B0-----:R-:W0:Y:S01]  /*0370*/  I2F.U32.RP R0, R10 ;  /* 0x0000000a00007306 */ /* 0x001e220000209000 */
[----:B------:R-:W-:-:S07]  /*0380*/  ISETP.NE.U32.AND P2, PT, R10, RZ, PT ;  /* 0x000000ff0a00720c */ /* 0x000fce0003f45070 */
[----:B0-----:R-:W0:Y:S02]  /*0390*/  MUFU.RCP R0, R0 ;  /* 0x0000000000007308 */ /* 0x001e240000001000 */
[----:B0-----:R-:W-:-:S06]  /*03a0*/  VIADD R2, R0, 0xffffffe ;  /* 0x0ffffffe00027836 */ /* 0x001fcc0000000000 */
        /* <DEDUP_REMOVED lines=14> */
[----:B------:R-:W-:-:S05]  /*0490*/  IADD3 R0, -R4, RZ, RZ ;  /* 0x000000ff04007210 */ /* 0x000fca0007ffe1ff */
[----:B------:R-:W-:-:S07]  /*04a0*/  IMAD R5, R10, R0, R5 ;  /* 0x000000000a057224 */ /* 0x000fce00078e0205 */
.L_x_407:
[----:B------:R-:W-:Y:S01]  /*04b0*/  SHF.R.S32.HI R17, RZ, 0x1f, R8 ;  /* 0x0000001fff117819 */ /* 0x000fe20000011408 */
[----:B------:R-:W-:Y:S01]  /*04c0*/  ULDC.64 UR4, c[0x0][0x230] ;  /* 0x00008c0000047ab9 */ /* 0x000fe20000000a00 */
[----:B------:R-:W0:Y:S01]  /*04d0*/  LDC R0, c[0x0][0x258] ;  /* 0x00009600ff007b82 */ /* 0x000e220000000800 */
[----:B------:R-:W-:Y:S01]  /*04e0*/  IMAD.WIDE.U32 R10, R8, UR4, RZ ;  /* 0x00000004080a7c25 */ /* 0x000fe2000f8e00ff */
[----:B------:R-:W-:Y:S01]  /*04f0*/  SHF.R.S32.HI R18, RZ, 0x1f, R4 ;  /* 0x0000001fff127819 */ /* 0x000fe20000011404 */
[----:B------:R-:W-:Y:S01]  /*0500*/  ULDC.64 UR8, c[0x0][0x228] ;  /* 0x00008a0000087ab9 */ /* 0x000fe20000000a00 */
[----:B------:R-:W-:Y:S01]  /*0510*/  SHF.R.S32.HI R19, RZ, 0x1f, R5 ;  /* 0x0000001fff137819 */ /* 0x000fe20000011405 */
[----:B------:R-:W-:Y:S01]  /*0520*/  IMAD R3, R17, UR4, RZ ;  /* 0x0000000411037c24 */ /* 0x000fe2000f8e02ff */
[----:B------:R-:W-:Y:S01]  /*0530*/  ULDC.64 UR10, c[0x0][0x220] ;  /* 0x00008800000a7ab9 */ /* 0x000fe20000000a00 */
[----:B------:R-:W-:Y:S01]  /*0540*/  IMAD R9, R18, UR8, RZ ;  /* 0x0000000812097c24 */ /* 0x000fe2000f8e02ff */
[----:B------:R-:W1:Y:S01]  /*0550*/  LDC.64 R6, c[0x0][0x218] ;  /* 0x00008600ff067b82 */ /* 0x000e620000000a00 */
[----:B------:R-:W-:Y:S01]  /*0560*/  IMAD R14, R8, UR5, R3 ;  /* 0x00000005080e7c24 */ /* 0x000fe2000f8e0203 */
[----:B------:R-:W-:Y:S01]  /*0570*/  ULDC.64 UR6, c[0x0][0x208] ;  /* 0x0000820000067ab9 */ /* 0x000fe20000000a00 */
[----:B------:R-:W-:Y:S01]  /*0580*/  IMAD R9, R4, UR9, R9 ;  /* 0x0000000904097c24 */ /* 0x000fe2000f8e0209 */
[----:B------:R-:W2:Y:S01]  /*0590*/  S2R R3, SR_TID.X ;  /* 0x0000000000037919 */ /* 0x000ea20000002100 */
        /* <DEDUP_REMOVED lines=9> */
[----:B------:R-:W-:Y:S02]  /*0630*/  ISETP.NE.AND P2, PT, R16, RZ, PT ;  /* 0x000000ff1000720c */ /* 0x000fe40003f45270 */
[----:B-1----:R-:W-:Y:S02]  /*0640*/  LEA R22, P1, R12, R6, 0x2 ;  /* 0x000000060c167211 */ /* 0x002fe400078210ff */
[----:B------:R-:W-:Y:S02]  /*0650*/  IADD3 R13, R13, R15, RZ ;  /* 0x0000000f0d0d7210 */ /* 0x000fe40007ffe0ff */
[----:B------:R-:W-:Y:S02]  /*0660*/  LOP3.LUT P0, RZ, R22, 0xf, RZ, 0xc0, !PT ;  /* 0x0000000f16ff7812 */ /* 0x000fe4000780c0ff */
[----:B------:R-:W-:-:S04]  /*0670*/  SHF.L.U64.HI R12, R12, 0x2, R13 ;  /* 0x000000020c0c7819 */ /* 0x000fc8000001020d */
[----:B------:R-:W-:-:S07]  /*0680*/  IADD3.X R23, R12, R7, RZ, P1, !PT ;  /* 0x000000070c177210 */ /* 0x000fce0000ffe4ff */
[----:B--23--:R-:W-:Y:S05]  /*0690*/  @!P0 BRA !P2, `(.L_x_409) ;  /* 0x0000001000548947 */ /* 0x00cfea0005000000 */
[----:B------:R-:W-:Y:S01]  /*06a0*/  IMAD.MOV R11, RZ, RZ, -R22 ;  /* 0x000000ffff0b7224 */ /* 0x000fe200078e0a16 */
[----:B------:R-:W-:Y:S01]  /*06b0*/  BSSY B1, `(.L_x_410) ;  /* 0x0000049000017945 */ /* 0x000fe20003800000 */
[----:B------:R-:W-:-:S03]  /*06c0*/  MOV R25, RZ ;  /* 0x000000ff00197202 */ /* 0x000fc60000000f00 */
        /* <DEDUP_REMOVED lines=8> */
[----:B------:R-:W-:Y:S02]  /*0750*/  ISETP.NE.U32.AND P2, PT, R2, RZ, PT ;  /* 0x000000ff0200720c */ /* 0x000fe40003f45070 */
[----:B------:R-:W-:Y:S02]  /*0760*/  MOV R25, RZ ;  /* 0x000000ff00197202 */ /* 0x000fe40000000f00 */
[----:B------:R-:W-:Y:S01]  /*0770*/  MOV R29, R3 ;  /* 0x00000003001d7202 */ /* 0x000fe20000000f00 */
[----:B0-----:R-:W0:Y:S02]  /*0780*/  MUFU.RCP R20, R20 ;  /* 0x0000001400147308 */ /* 0x001e240000001000 */
[----:B0-----:R-:W-:-:S06]  /*0790*/  IADD3 R12, R20, 0xffffffe, RZ ;  /* 0x0ffffffe140c7810 */ /* 0x001fcc0007ffe0ff */
[----:B------:R0:W1:Y:S02]  /*07a0*/  F2I.FTZ.U32.TRUNC.NTZ R13, R12 ;  /* 0x0000000c000d7305 */ /* 0x000064000021f000 */
[----:B0-----:R-:W-:Y:S01]  /*07b0*/  HFMA2.MMA R12, -RZ, RZ, 0, 0 ;  /* 0x00000000ff0c7435 */ /* 0x001fe200000001ff */
[----:B-1----:R-:W-:-:S04]  /*07c0*/  IMAD.MOV R21, RZ, RZ, -R13 ;  /* 0x000000ffff157224 */ /* 0x002fc800078e0a0d */
[----:B------:R-:W-:-:S05]  /*07d0*/  IMAD R21, R21, R2, RZ ;  /* 0x0000000215157224 */ /* 0x000fca00078e02ff */
[----:B------:R-:W-:Y:S01]  /*07e0*/  IMAD.HI.U32 R24, R13, R21, R12 ;  /* 0x000000150d187227 */ /* 0x000fe200078e000c */
[----:B------:R-:W-:-:S05]  /*07f0*/  IADD3 R13, -R3, -0x2, -R16 ;  /* 0xfffffffe030d7810 */ /* 0x000fca0007ffe910 */
        /* <DEDUP_REMOVED lines=11> */
[----:B------:R-:W-:-:S13]  /*08b0*/  LOP3.LUT P0, R16, R16, 0x3, RZ, 0xc0, !PT ;  /* 0x0000000310107812 */ /* 0x000fda000780c0ff */
[----:B------:R-:W-:Y:S05]  /*08c0*/  @!P0 BRA `(.L_x_413) ;  /* 0x0000000000548947 */ /* 0x000fea0003800000 */
[----:B------:R-:W-:Y:S01]  /*08d0*/  IMAD.WIDE.U32 R12, R4, UR8, RZ ;  /* 0x00000008040c7c25 */ /* 0x000fe2000f8e00ff */
[----:B------:R-:W-:-:S03]  /*08e0*/  MOV R25, RZ ;  /* 0x000000ff00197202 */ /* 0x000fc60000000f00 */
[----:B------:R-:W-:Y:S02]  /*08f0*/  IMAD.IADD R13, R9, 0x1, R13 ;  /* 0x00000001090d7824 */ /* 0x000fe400078e020d */
[----:B------:R-:W-:Y:S02]  /*0900*/  IMAD.MOV.U32 R29, RZ, RZ, R3 ;  /* 0x000000ffff1d7224 */ /* 0x000fe400078e0003 */
[----:B------:R-:W-:-:S05]  /*0910*/  IMAD.WIDE.U32 R12, R8, UR4, R12 ;  /* 0x00000004080c7c25 */ /* 0x000fca000f8e000c */
[----:B------:R-:W-:-:S03]  /*0920*/  IADD3 R13, R14, R13, RZ ;  /* 0x0000000d0e0d7210 */ /* 0x000fc60007ffe0ff */
[----:B------:R-:W-:-:S03]  /*0930*/  IMAD.WIDE.U32 R12, R5, UR10, R12 ;  /* 0x0000000a050c7c25 */ /* 0x000fc6000f8e000c */
[----:B------:R-:W-:Y:S02]  /*0940*/  IADD3 R9, P0, R3, R12, RZ ;  /* 0x0000000c03097210 */ /* 0x000fe40007f1e0ff */
[----:B------:R-:W-:Y:S02]  /*0950*/  SHF.R.S32.HI R12, RZ, 0x1f, R3 ;  /* 0x0000001fff0c7819 */ /* 0x000fe40000011403 */
[----:B------:R-:W-:Y:S02]  /*0960*/  LEA R14, P2, R9, R6, 0x2 ;  /* 0x00000006090e7211 */ /* 0x000fe400078410ff */
[----:B------:R-:W-:-:S04]  /*0970*/  IADD3.X R12, R12, R15, R13, P0, !PT ;  /* 0x0000000f0c0c7210 */ /* 0x000fc800007fe40d */
[----:B------:R-:W-:-:S07]  /*0980*/  LEA.HI.X R15, R9, R7, R12, 0x2, P2 ;  /* 0x00000007090f7211 */ /* 0x000fce00010f140c */
.L_x_414:
[----:B------:R-:W-:Y:S02]  /*0990*/  MOV R12, R14 ;  /* 0x0000000e000c7202 */ /* 0x000fe40000000f00 */
        /* <DEDUP_REMOVED lines=8> */
.L_x_413:
[----:B------:R-:W-:Y:S05]  /*0a20*/  BSYNC B2 ;  /* 0x0000000000027941 */ /* 0x000fea0003800000 */
.L_x_412:
[----:B------:R-:W-:Y:S05]  /*0a30*/  @!P1 BRA `(.L_x_411) ;  /* 0x0000000000409947 */ /* 0x000fea0003800000 */
.L_x_415:
        /* <DEDUP_REMOVED lines=16> */
.L_x_411:
[----:B------:R-:W-:Y:S05]  /*0b40*/  BSYNC B1 ;  /* 0x0000000000017941 */ /* 0x000fea0003800000 */
.L_x_410:
[C---:B------:R-:W-:Y:S01]  /*0b50*/  IADD3 R9, -R10.reuse, R0, RZ ;  /* 0x000000000a097210 */ /* 0x040fe20007ffe1ff */
[----:B------:R-:W-:Y:S01]  /*0b60*/  BSSY B1, `(.L_x_416) ;  /* 0x0000078000017945 */ /* 0x000fe20003800000 */
[----:B------:R-:W-:Y:S01]  /*0b70*/  SHF.R.S32.HI R11, RZ, 0x1f, R10 ;  /* 0x0000001fff0b7819 */ /* 0x000fe2000001140a */
[----:B------:R-:W-:Y:S01]  /*0b80*/  IMAD.WIDE R14, R10, 0x4, R22 ;  /* 0x000000040a0e7825 */ /* 0x000fe200078e0216 */
[----:B------:R-:W-:-:S04]  /*0b90*/  SHF.R.S32.HI R12, RZ, 0x1f, R9 ;  /* 0x0000001fff0c7819 */ /* 0x000fc80000011409 */
[----:B------:R-:W-:-:S04]  /*0ba0*/  LEA.HI R12, R12, R9, RZ, 0x2 ;  /* 0x000000090c0c7211 */ /* 0x000fc800078f10ff */
[----:B------:R-:W-:-:S04]  /*0bb0*/  SHF.R.S32.HI R20, RZ, 0x2, R12 ;  /* 0x00000002ff147819 */ /* 0x000fc8000001140c */
[----:B------:R-:W-:-:S13]  /*0bc0*/  ISETP.GE.AND P0, PT, R3, R20, PT ;  /* 0x000000140300720c */ /* 0x000fda0003f06270 */
[----:B------:R-:W-:Y:S05]  /*0bd0*/  @P0 BRA `(.L_x_417) ;  /* 0x0000000400c00947 */ /* 0x000fea0003800000 */
[----:B------:R-:W0:Y:S01]  /*0be0*/  I2F.U32.RP R16, R2 ;  /* 0x0000000200107306 */ /* 0x000e220000209000 */
[----:B------:R-:W-:Y:S01]  /*0bf0*/  HFMA2.MMA R12, -RZ, RZ, 0, 0 ;  /* 0x00000000ff0c7435 */ /* 0x000fe200000001ff */
[----:B------:R-:W-:Y:S01]  /*0c00*/  LOP3.LUT R21, RZ, R3, RZ, 0x33, !PT ;  /* 0x00000003ff157212 */ /* 0x000fe200078e33ff */
[----:B------:R-:W-:Y:S01]  /*0c10*/  BSSY B2, `(.L_x_418) ;  /* 0x000003a000027945 */ /* 0x000fe20003800000 */
[----:B------:R-:W-:-:S03]  /*0c20*/  ISETP.NE.U32.AND P2, PT, R2, RZ, PT ;  /* 0x000000ff0200720c */ /* 0x000fc60003f45070 */
[----:B------:R-:W-:Y:S01]  /*0c30*/  IMAD.IADD R21, R20, 0x1, R21 ;  /* 0x0000000114157824 */ /* 0x000fe200078e0215 */
[----:B0-----:R-:W0:Y:S02]  /*0c40*/  MUFU.RCP R16, R16 ;  /* 0x0000001000107308 */ /* 0x001e240000001000 */
        /* <DEDUP_REMOVED lines=9> */
[----:B------:R-:W-:Y:S01]  /*0ce0*/  @P0 IADD3 R21, R21, -R2, RZ ;  /* 0x8000000215150210 */ /* 0x000fe20007ffe0ff */
[----:B------:R-:W-:-:S03]  /*0cf0*/  @P0 VIADD R12, R12, 0x1 ;  /* 0x000000010c0c0836 */ /* 0x000fc60000000000 */
[----:B------:R-:W-:Y:S01]  /*0d00*/  ISETP.GE.U32.AND P1, PT, R21, R2, PT ;  /* 0x000000021500720c */ /* 0x000fe20003f26070 */
[----:B------:R-:W-:-:S12]  /*0d10*/  IMAD.MOV.U32 R21, RZ, RZ, R3 ;  /* 0x000000ffff157224 */ /* 0x000fd800078e0003 */
[----:B------:R-:W-:Y:S02]  /*0d20*/  @P1 IADD3 R12, R12, 0x1, RZ ;  /* 0x000000010c0c1810 */ /* 0x000fe40007ffe0ff */
[----:B------:R-:W-:-:S04]  /*0d30*/  @!P2 LOP3.LUT R12, RZ, R2, RZ, 0x33, !PT ;  /* 0x00000002ff0ca212 */ /* 0x000fc800078e33ff */
[C---:B------:R-:W-:Y:S02]  /*0d40*/  IADD3 R16, R12.reuse, 0x1, RZ ;  /* 0x000000010c107810 */ /* 0x040fe40007ffe0ff */
[----:B------:R-:W-:Y:S02]  /*0d50*/  ISETP.GE.U32.AND P1, PT, R12, 0x3, PT ;  /* 0x000000030c00780c */ /* 0x000fe40003f26070 */
[----:B------:R-:W-:-:S13]  /*0d60*/  LOP3.LUT P0, R16, R16, 0x3, RZ, 0xc0, !PT ;  /* 0x0000000310107812 */ /* 0x000fda000780c0ff */
[----:B------:R-:W-:Y:S05]  /*0d70*/  @!P0 BRA `(.L_x_419) ;  /* 0x00000000008c8947 */ /* 0x000fea0003800000 */
[----:B------:R-:W-:Y:S02]  /*0d80*/  IMAD R12, R19, UR10, RZ ;  /* 0x0000000a130c7c24 */ /* 0x000fe4000f8e02ff */
[----:B------:R-:W-:Y:S01]  /*0d90*/  IMAD R21, R18, UR8, RZ ;  /* 0x0000000812157c24 */ /* 0x000fe2000f8e02ff */
[----:B------:R-:W-:Y:S01]  /*0da0*/  MOV R18, R16 ;  /* 0x0000001000127202 */ /* 0x000fe20000000f00 */
[C---:B------:R-:W-:Y:S02]  /*0db0*/  IMAD R19, R5.reuse, UR11, R12 ;  /* 0x0000000b05137c24 */ /* 0x040fe4000f8e020c */
[----:B------:R-:W-:-:S04]  /*0dc0*/  IMAD.WIDE.U32 R12, R5, UR10, R10 ;  /* 0x0000000a050c7c25 */ /* 0x000fc8000f8e000a */
[C---:B------:R-:W-:Y:S01]  /*0dd0*/  IMAD R21, R4.reuse, UR9, R21 ;  /* 0x0000000904157c24 */ /* 0x040fe2000f8e0215 */
[----:B------:R-:W-:Y:S01]  /*0de0*/  IADD3 R13, R19, R13, RZ ;  /* 0x0000000d130d7210 */ /* 0x000fe20007ffe0ff */
[----:B------:R-:W-:Y:S02]  /*0df0*/  IMAD R17, R17, UR4, RZ ;  /* 0x0000000411117c24 */ /* 0x000fe4000f8e02ff */
[----:B------:R-:W-:-:S04]  /*0e00*/  IMAD.WIDE.U32 R12, R4, UR8, R12 ;  /* 0x00000008040c7c25 */ /* 0x000fc8000f8e000c */
[C---:B------:R-:W-:Y:S01]  /*0e10*/  IMAD R17, R8.reuse, UR5, R17 ;  /* 0x0000000508117c24 */ /* 0x040fe2000f8e0211 */
[----:B------:R-:W-:Y:S02]  /*0e20*/  IADD3 R13, R21, R13, RZ ;  /* 0x0000000d150d7210 */ /* 0x000fe40007ffe0ff */
[----:B------:R-:W-:Y:S01]  /*0e30*/  MOV R21, R3 ;  /* 0x0000000300157202 */ /* 0x000fe20000000f00 */
[----:B------:R-:W-:-:S04]  /*0e40*/  IMAD.WIDE.U32 R12, R8, UR4, R12 ;  /* 0x00000004080c7c25 */ /* 0x000fc8000f8e000c */
[----:B------:R-:W-:Y:S02]  /*0e50*/  IMAD.IADD R13, R17, 0x1, R13 ;  /* 0x00000001110d7824 */ /* 0x000fe400078e020d */
[----:B------:R-:W-:-:S03]  /*0e60*/  IMAD.WIDE R12, R3, 0x4, R12 ;  /* 0x00000004030c7825 */ /* 0x000fc600078e020c */
[----:B------:R-:W-:-:S04]  /*0e70*/  LEA R26, P0, R12, R6, 0x2 ;  /* 0x000000060c1a7211 */ /* 0x000fc800078010ff */
[----:B------:R-:W-:Y:S02]  /*0e80*/  IADD3 R26, P2, R26, 0x8, RZ ;  /* 0x000000081a1a7810 */ /* 0x000fe40007f5e0ff */
[----:B------:R-:W-:-:S05]  /*0e90*/  LEA.HI.X R12, R12, R7, R13, 0x2, P0 ;  /* 0x000000070c0c7211 */ /* 0x000fca00000f140d */
[----:B------:R-:W-:-:S07]  /*0ea0*/  IMAD.X R17, RZ, RZ, R12, P2 ;  /* 0x000000ffff117224 */ /* 0x000fce00010e060c */
.L_x_420:
[----:B------:R-:W-:Y:S02]  /*0eb0*/  MOV R12, R26 ;  /* 0x0000001a000c7202 */ /* 0x000fe40000000f00 */
[----:B------:R-:W-:-:S05]  /*0ec0*/  MOV R13, R17 ;  /* 0x00000011000d7202 */ /* 0x000fca0000000f00 */
[----:B------:R-:W2:Y:S04]  /*0ed0*/  LDG.E R16, desc[UR6][R12.64+-0x8] ;  /* 0xfffff8060c107981 */ /* 0x000ea8000c1e1900 */
[----:B------:R-:W3:Y:S04]  /*0ee0*/  LDG.E R17, desc[UR6][R12.64+-0x4] ;  /* 0xfffffc060c117981 */ /* 0x000ee8000c1e1900 */
[----:B------:R-:W4:Y:S04]  /*0ef0*/  LDG.E R27, desc[UR6][R12.64] ;  /* 0x000000060c1b7981 */ /* 0x000f28000c1e1900 */
[----:B------:R-:W5:Y:S01]  /*0f00*/  LDG.E R19, desc[UR6][R12.64+0x4] ;  /* 0x000004060c137981 */ /* 0x000f62000c1e1900 */
[----:B------:R-:W-:-:S02]  /*0f10*/  IADD3 R18, R18, -0x1, RZ ;  /* 0xffffffff12127810 */ /* 0x000fc40007ffe0ff */
[----:B------:R-:W-:Y:S02]  /*0f20*/  IADD3 R21, R2, R21, RZ ;  /* 0x0000001502157210 */ /* 0x000fe40007ffe0ff */
[----:B------:R-:W-:Y:S01]  /*0f30*/  ISETP.NE.AND P0, PT, R18, RZ, PT ;  /* 0x000000ff1200720c */ /* 0x000fe20003f05270 */
[----:B--2---:R-:W-:-:S04]  /*0f40*/  FFMA.FTZ R16, R16, R16, R25 ;  /* 0x0000001010107223 */ /* 0x004fc80000010019 */
[----:B---3--:R-:W-:Y:S01]  /*0f50*/  FFMA.FTZ R24, R17, R17, R16 ;  /* 0x0000001111187223 */ /* 0x008fe20000010010 */
[----:B------:R-:W-:-:S04]  /*0f60*/  IMAD.WIDE R16, R2, 0x10, R12 ;  /* 0x0000001002107825 */ /* 0x000fc800078e020c */
[----:B----4-:R-:W-:Y:S01]  /*0f70*/  FFMA.FTZ R24, R27, R27, R24 ;  /* 0x0000001b1b187223 */ /* 0x010fe20000010018 */
[----:B------:R-:W-:-:S03]  /*0f80*/  IMAD.MOV.U32 R26, RZ, RZ, R16 ;  /* 0x000000ffff1a7224 */ /* 0x000fc600078e0010 */
[----:B-----5:R-:W-:Y:S01]  /*0f90*/  FFMA.FTZ R25, R19, R19, R24 ;  /* 0x0000001313197223 */ /* 0x020fe20000010018 */
[----:B------:R-:W-:Y:S06]  /*0fa0*/  @P0 BRA `(.L_x_420) ;  /* 0xfffffffc00c00947 */ /* 0x000fec000383ffff */
.L_x_419:
[----:B------:R-:W-:Y:S05]  /*0fb0*/  BSYNC B2 ;  /* 0x0000000000027941 */ /* 0x000fea0003800000 */
.L_x_418:
[----:B------:R-:W-:Y:S05]  /*0fc0*/  @!P1 BRA `(.L_x_417) ;  /* 0x0000000000c49947 */ /* 0x000fea0003800000 */
[----:B------:R-:W-:Y:S01]  /*0fd0*/  HFMA2.MMA R12, -RZ, RZ, 0, 2.384185791015625e-07 ;  /* 0x00000004ff0c7435 */ /* 0x000fe200000001ff */
[----:B------:R-:W-:-:S09]  /*0fe0*/  MOV R13, 0x0 ;  /* 0x00000000000d7802 */ /* 0x000fd20000000f00 */
[----:B------:R-:W-:-:S07]  /*0ff0*/  IMAD.WIDE R12, R2, 0x10, -R12 ;  /* 0x00000010020c7825 */ /* 0x000fce00078e0a0c */
.L_x_421:
[----:B------:R-:W-:-:S05]  /*1000*/  IMAD.WIDE R26, R21, 0x10, R14 ;  /* 0x00000010151a7825 */ /* 0x000fca00078e020e */
[----:B------:R-:W2:Y:S04]  /*1010*/  LDG.E R16, desc[UR6][R26.64] ;  /* 0x000000061a107981 */ /* 0x000ea8000c1e1900 */
[----:B------:R-:W3:Y:S04]  /*1020*/  LDG.E R17, desc[UR6][R26.64+0x4] ;  /* 0x000004061a117981 */ /* 0x000ee8000c1e1900 */
[----:B------:R-:W4:Y:S01]  /*1030*/  LDG.E R24, desc[UR6][R26.64+0x8] ;  /* 0x000008061a187981 */ /* 0x000f22000c1e1900 */
[----:B------:R-:W-:Y:S01]  /*1040*/  IMAD.WIDE R28, R2, 0x10, R26 ;  /* 0x00000010021c7825 */ /* 0x000fe200078e021a */
[----:B------:R-:W-:-:S03]  /*1050*/  IADD3 R18, P0, R26, 0x4, RZ ;  /* 0x000000041a127810 */ /* 0x000fc60007f1e0ff */
[----:B--2---:R-:W-:Y:S02]  /*1060*/  FFMA.FTZ R16, R16, R16, R25 ;  /* 0x0000001010107223 */ /* 0x004fe40000010019 */
[----:B------:R-:W2:Y:S02]  /*1070*/  LDG.E R25, desc[UR6][R26.64+0xc] ;  /* 0x00000c061a197981 */ /* 0x000ea4000c1e1900 */
[----:B---3--:R-:W-:Y:S02]  /*1080*/  FFMA.FTZ R17, R17, R17, R16 ;  /* 0x0000001111117223 */ /* 0x008fe40000010010 */
[----:B------:R-:W3:Y:S02]  /*1090*/  LDG.E R16, desc[UR6][R28.64+0x4] ;  /* 0x000004061c107981 */ /* 0x000ee4000c1e1900 */
[----:B----4-:R-:W-:Y:S02]  /*10a0*/  FFMA.FTZ R17, R24, R24, R17 ;  /* 0x0000001818117223 */ /* 0x010fe40000010011 */
[----:B------:R-:W4:Y:S04]  /*10b0*/  LDG.E R24, desc[UR6][R28.64+0x8] ;  /* 0x000008061c187981 */ /* 0x000f28000c1e1900 */
[----:B------:R-:W5:Y:S01]  /*10c0*/  LDG.E R26, desc[UR6][R28.64] ;  /* 0x000000061c1a7981 */ /* 0x000f62000c1e1900 */
[----:B------:R-:W-:-:S02]  /*10d0*/  IMAD.X R19, RZ, RZ, R27, P0 ;  /* 0x000000ffff137224 */ /* 0x000fc400000e061b */
[----:B------:R-:W-:-:S04]  /*10e0*/  IMAD.WIDE R18, R2, 0x10, R18 ;  /* 0x0000001002127825 */ /* 0x000fc800078e0212 */
[----:B--2---:R-:W-:-:S04]  /*10f0*/  FFMA.FTZ R17, R25, R25, R17 ;  /* 0x0000001919117223 */ /* 0x004fc80000010011 */
[----:B-----5:R-:W-:Y:S02]  /*1100*/  FFMA.FTZ R17, R26, R26, R17 ;  /* 0x0000001a1a117223 */ /* 0x020fe40000010011 */
[----:B------:R-:W2:Y:S02]  /*1110*/  LDG.E R26, desc[UR6][R28.64+0xc] ;  /* 0x00000c061c1a7981 */ /* 0x000ea4000c1e1900 */
[----:B---3--:R-:W-:Y:S01]  /*1120*/  FFMA.FTZ R25, R16, R16, R17 ;  /* 0x0000001010197223 */ /* 0x008fe20000010011 */
[----:B------:R-:W-:-:S04]  /*1130*/  IADD3 R16, P0, R12, R18, RZ ;  /* 0x000000120c107210 */ /* 0x000fc80007f1e0ff */
[----:B------:R-:W-:Y:S01]  /*1140*/  IADD3.X R17, R13, R19, RZ, P0, !PT ;  /* 0x000000130d117210 */ /* 0x000fe200007fe4ff */
[----:B----4-:R-:W-:-:S04]  /*1150*/  FFMA.FTZ R27, R24, R24, R25 ;  /* 0x00000018181b7223 */ /* 0x010fc80000010019 */
[----:B------:R-:W3:Y:S04]  /*1160*/  LDG.E R29, desc[UR6][R16.64] ;  /* 0x00000006101d7981 */ /* 0x000ee8000c1e1900 */
[----:B------:R-:W4:Y:S04]  /*1170*/  LDG.E R25, desc[UR6][R16.64+0x4] ;  /* 0x0000040610197981 */ /* 0x000f28000c1e1900 */
[----:B------:R-:W5:Y:S01]  /*1180*/  LDG.E R24, desc[UR6][R16.64+0x8] ;  /* 0x0000080610187981 */ /* 0x000f62000c1e1900 */
[----:B------:R-:W-:-:S03]  /*1190*/  IMAD.WIDE R18, R2, 0x10, R18 ;  /* 0x0000001002127825 */ /* 0x000fc600078e0212 */
[----:B------:R-:W-:-:S04]  /*11a0*/  IADD3 R18, P0, R12, R18, RZ ;  /* 0x000000120c127210 */ /* 0x000fc80007f1e0ff */
[----:B------:R-:W-:-:S05]  /*11b0*/  IADD3.X R19, R13, R19, RZ, P0, !PT ;  /* 0x000000130d137210 */ /* 0x000fca00007fe4ff */
[----:B------:R-:W5:Y:S01]  /*11c0*/  LDG.E R28, desc[UR6][R18.64+0xc] ;  /* 0x00000c06121c7981 */ /* 0x000f62000c1e1900 */
[----:B--2---:R-:W-:-:S03]  /*11d0*/  FFMA.FTZ R26, R26, R26, R27 ;  /* 0x0000001a1a1a7223 */ /* 0x004fc6000001001b */
[----:B------:R-:W2:Y:S01]  /*11e0*/  LDG.E R27, desc[UR6][R16.64+0xc] ;  /* 0x00000c06101b7981 */ /* 0x000ea2000c1e1900 */
[----:B---3--:R-:W-:-:S04]  /*11f0*/  FFMA.FTZ R26, R29, R29, R26 ;  /* 0x0000001d1d1a7223 */ /* 0x008fc8000001001a */
[----:B----4-:R-:W-:Y:S02]  /*1200*/  FFMA.FTZ R29, R25, R25, R26 ;  /* 0x00000019191d7223 */ /* 0x010fe4000001001a */
[----:B------:R-:W3:Y:S04]  /*1210*/  LDG.E R25, desc[UR6][R18.64] ;  /* 0x0000000612197981 */ /* 0x000ee8000c1e1900 */
[----:B------:R-:W4:Y:S01]  /*1220*/  LDG.E R26, desc[UR6][R18.64+0x4] ;  /* 0x00000406121a7981 */ /* 0x000f22000c1e1900 */
[----:B-----5:R-:W-:-:S03]  /*1230*/  FFMA.FTZ R29, R24, R24, R29 ;  /* 0x00000018181d7223 */ /* 0x020fc6000001001d */
        /* <DEDUP_REMOVED lines=10> */
.L_x_417:
[----:B------:R-:W-:Y:S05]  /*12e0*/  BSYNC B1 ;  /* 0x0000000000017941 */ /* 0x000fea0003800000 */
.L_x_416:
[----:B------:R-:W-:-:S04]  /*12f0*/  LEA R17, R20, R3, 0x2 ;  /* 0x0000000314117211 */ /* 0x000fc800078e10ff */
[----:B------:R-:W-:-:S13]  /*1300*/  ISETP.GE.AND P0, PT, R17, R9, PT ;  /* 0x000000091100720c */ /* 0x000fda0003f06270 */
[----:B------:R-:W-:Y:S05]  /*1310*/  @P0 BRA `(.L_x_422) ;  /* 0x0000000800840947 */ /* 0x000fea0003800000 */
[----:B------:R-:W0:Y:S01]  /*1320*/  I2F.U32.RP R16, R2 ;  /* 0x0000000200107306 */ /* 0x000e220000209000 */
[----:B------:R-:W-:Y:S01]  /*1330*/  HFMA2.MMA R12, -RZ, RZ, 0, 0 ;  /* 0x00000000ff0c7435 */ /* 0x000fe200000001ff */
[----:B------:R-:W-:Y:S01]  /*1340*/  LOP3.LUT R19, RZ, R10, RZ, 0x33, !PT ;  /* 0x0000000aff137212 */ /* 0x000fe200078e33ff */
[----:B------:R-:W-:Y:S01]  /*1350*/  BSSY B1, `(.L_x_423) ;  /* 0x0000035000017945 */ /* 0x000fe20003800000 */
[----:B------:R-:W-:Y:S02]  /*1360*/  ISETP.NE.U32.AND P2, PT, R2, RZ, PT ;  /* 0x000000ff0200720c */ /* 0x000fe40003f45070 */
[----:B------:R-:W-:-:S05]  /*1370*/  IADD3 R19, -R3, R0, R19 ;  /* 0x0000000003137210 */ /* 0x000fca0007ffe113 */
[----:B------:R-:W-:Y:S01]  /*1380*/  IMAD R19, R20, -0x4, R19 ;  /* 0xfffffffc14137824 */ /* 0x000fe200078e0213 */
        /* <DEDUP_REMOVED lines=15> */
[C---:B------:R-:W-:Y:S02]  /*1480*/  IADD3 R16, R12.reuse, 0x1, RZ ;  /* 0x000000010c107810 */ /* 0x040fe40007ffe0ff */
[----:B------:R-:W-:Y:S02]  /*1490*/  ISETP.GE.U32.AND P0, PT, R12, 0x3, PT ;  /* 0x000000030c00780c */ /* 0x000fe40003f06070 */
[----:B------:R-:W-:-:S13]  /*14a0*/  LOP3.LUT P1, R16, R16, 0x3, RZ, 0xc0, !PT ;  /* 0x0000000310107812 */ /* 0x000fda000782c0ff */
[----:B------:R-:W-:Y:S05]  /*14b0*/  @!P1 BRA `(.L_x_424) ;  /* 0x0000000000789947 */ /* 0x000fea0003800000 */
[----:B------:R-:W-:Y:S01]  /*14c0*/  SHF.R.S32.HI R19, RZ, 0x1f, R4 ;  /* 0x0000001fff137819 */ /* 0x000fe20000011404 */
[C---:B------:R-:W-:Y:S01]  /*14d0*/  IMAD.WIDE.U32 R12, R4.reuse, UR8, RZ ;  /* 0x00000008040c7c25 */ /* 0x040fe2000f8e00ff */
[----:B------:R-:W-:Y:S01]  /*14e0*/  SHF.R.S32.HI R21, RZ, 0x1f, R8 ;  /* 0x0000001fff157819 */ /* 0x000fe20000011408 */
[----:B------:R-:W-:Y:S02]  /*14f0*/  ULDC UR4, c[0x0][0x230] ;  /* 0x00008c0000047ab9 */ /* 0x000fe40000000800 */
[----:B------:R-:W-:Y:S02]  /*1500*/  IMAD R19, R19, UR8, RZ ;  /* 0x0000000813137c24 */ /* 0x000fe4000f8e02ff */
[----:B------:R-:W-:Y:S02]  /*1510*/  IMAD R21, R21, UR4, RZ ;  /* 0x0000000415157c24 */ /* 0x000fe4000f8e02ff */
[----:B------:R-:W-:Y:S01]  /*1520*/  IMAD R19, R4, UR9, R19 ;  /* 0x0000000904137c24 */ /* 0x000fe2000f8e0213 */
[----:B------:R-:W-:Y:S01]  /*1530*/  SHF.R.S32.HI R4, RZ, 0x1f, R5 ;  /* 0x0000001fff047819 */ /* 0x000fe20000011405 */
[----:B------:R-:W-:-:S02]  /*1540*/  IMAD R21, R8, UR5, R21 ;  /* 0x0000000508157c24 */ /* 0x000fc4000f8e0215 */
[----:B------:R-:W-:Y:S02]  /*1550*/  IMAD.IADD R13, R19, 0x1, R13 ;  /* 0x00000001130d7824 */ /* 0x000fe400078e020d */
[----:B------:R-:W-:Y:S02]  /*1560*/  IMAD R4, R4, UR10, RZ ;  /* 0x0000000a04047c24 */ /* 0x000fe4000f8e02ff */
[----:B------:R-:W-:-:S04]  /*1570*/  IMAD.WIDE.U32 R12, R8, UR4, R12 ;  /* 0x00000004080c7c25 */ /* 0x000fc8000f8e000c */
[----:B------:R-:W-:Y:S01]  /*1580*/  IMAD R19, R5, UR11, R4 ;  /* 0x0000000b05137c24 */ /* 0x000fe2000f8e0204 */
[----:B------:R-:W-:-:S03]  /*1590*/  IADD3 R13, R21, R13, RZ ;  /* 0x0000000d150d7210 */ /* 0x000fc60007ffe0ff */
[----:B------:R-:W-:Y:S01]  /*15a0*/  IMAD.WIDE.U32 R12, R5, UR10, R12 ;  /* 0x0000000a050c7c25 */ /* 0x000fe2000f8e000c */
[----:B------:R-:W-:Y:S02]  /*15b0*/  SHF.R.S32.HI R5, RZ, 0x1f, R17 ;  /* 0x0000001fff057819 */ /* 0x000fe40000011411 */
[----:B------:R-:W-:Y:S02]  /*15c0*/  IADD3 R8, P1, P2, R17, R12, R10 ;  /* 0x0000000c11087210 */ /* 0x000fe40007a3e00a */
[----:B------:R-:W-:Y:S02]  /*15d0*/  IADD3 R10, R19, R13, RZ ;  /* 0x0000000d130a7210 */ /* 0x000fe40007ffe0ff */
[----:B------:R-:W-:Y:S02]  /*15e0*/  LEA R4, P3, R8, R6, 0x2 ;  /* 0x0000000608047211 */ /* 0x000fe400078610ff */
[----:B------:R-:W-:-:S04]  /*15f0*/  IADD3.X R5, R5, R10, R11, P1, P2 ;  /* 0x0000000a05057210 */ /* 0x000fc80000fe440b */
[----:B------:R-:W-:-:S07]  /*1600*/  LEA.HI.X R5, R8, R7, R5, 0x2, P3 ;  /* 0x0000000708057211 */ /* 0x000fce00018f1405 */
.L_x_425:
        /* <DEDUP_REMOVED lines=9> */
.L_x_424:
[----:B------:R-:W-:Y:S05]  /*16a0*/  BSYNC B1 ;  /* 0x0000000000017941 */ /* 0x000fea0003800000 */
.L_x_423:
[----:B------:R-:W-:Y:S05]  /*16b0*/  @!P0 BRA `(.L_x_422) ;  /* 0x00000004009c8947 */ /* 0x000fea0003800000 */
[----:B------:R-:W-:Y:S01]  /*16c0*/  BSSY B1, `(.L_x_426) ;  /* 0x0000011000017945 */ /* 0x000fe20003800000 */
.L_x_427:
        /* <DEDUP_REMOVED lines=17> */
.L_x_426:
[----:B------:R-:W-:Y:S05]  /*17e0*/  BRA `(.L_x_422) ;  /* 0x0000000400507947 */ /* 0x000fea0003800000 */
.L_x_409:
[----:B------:R-:W-:Y:S01]  /*17f0*/  SHF.R.S32.HI R13, RZ, 0x1f, R0 ;  /* 0x0000001fff0d7819 */ /* 0x000fe20000011400 */
[----:B------:R-:W-:-:S03]  /*1800*/  HFMA2.MMA R25, -RZ, RZ, 0, 0 ;  /* 0x00000000ff197435 */ /* 0x000fc600000001ff */
[----:B------:R-:W-:-:S04]  /*1810*/  LEA.HI R13, R13, R0, RZ, 0x2 ;  /* 0x000000000d0d7211 */ /* 0x000fc800078f10ff */
[----:B------:R-:W-:-:S04]  /*1820*/  SHF.R.S32.HI R20, RZ, 0x2, R13 ;  /* 0x00000002ff147819 */ /* 0x000fc8000001140d */
[----:B------:R-:W-:-:S13]  /*1830*/  ISETP.GE.AND P0, PT, R3, R20, PT ;  /* 0x000000140300720c */ /* 0x000fda0003f06270 */
[----:B------:R-:W-:Y:S05]  /*1840*/  @P0 BRA `(.L_x_422) ;  /* 0x0000000400380947 */ /* 0x000fea0003800000 */
[----:B------:R-:W0:Y:S01]  /*1850*/  I2F.U32.RP R14, R2 ;  /* 0x00000002000e7306 */ /* 0x000e220000209000 */
[----:B------:R-:W-:Y:S01]  /*1860*/  MOV R12, RZ ;  /* 0x000000ff000c7202 */ /* 0x000fe20000000f00 */
[----:B------:R-:W-:Y:S01]  /*1870*/  BSSY B1, `(.L_x_428) ;  /* 0x000002e000017945 */ /* 0x000fe20003800000 */
[-C--:B------:R-:W-:Y:S02]  /*1880*/  LOP3.LUT R17, RZ, R3.reuse, RZ, 0x33, !PT ;  /* 0x00000003ff117212 */ /* 0x080fe400078e33ff */
[----:B------:R-:W-:Y:S02]  /*1890*/  ISETP.NE.U32.AND P2, PT, R2, RZ, PT ;  /* 0x000000ff0200720c */ /* 0x000fe40003f45070 */
[----:B------:R-:W-:Y:S02]  /*18a0*/  MOV R25, RZ ;  /* 0x000000ff00197202 */ /* 0x000fe40000000f00 */
[----:B------:R-:W-:Y:S01]  /*18b0*/  MOV R21, R3 ;  /* 0x0000000300157202 */ /* 0x000fe20000000f00 */
[----:B0-----:R-:W0:Y:S02]  /*18c0*/  MUFU.RCP R14, R14 ;  /* 0x0000000e000e7308 */ /* 0x001e240000001000 */
[----:B0-----:R-:W-:-:S06]  /*18d0*/  VIADD R16, R14, 0xffffffe ;  /* 0x0ffffffe0e107836 */ /* 0x001fcc0000000000 */
[----:B------:R-:W0:Y:S02]  /*18e0*/  F2I.FTZ.U32.TRUNC.NTZ R13, R16 ;  /* 0x00000010000d7305 */ /* 0x000e24000021f000 */
[----:B0-----:R-:W-:-:S05]  /*18f0*/  IADD3 R19, RZ, -R13, RZ ;  /* 0x8000000dff137210 */ /* 0x001fca0007ffe0ff */
[----:B------:R-:W-:-:S04]  /*1900*/  IMAD R19, R19, R2, RZ ;  /* 0x0000000213137224 */ /* 0x000fc800078e02ff */
[----:B------:R-:W-:Y:S01]  /*1910*/  IMAD.HI.U32 R8, R13, R19, R12 ;  /* 0x000000130d087227 */ /* 0x000fe200078e000c */
[----:B------:R-:W-:-:S05]  /*1920*/  IADD3 R13, R20, R17, RZ ;  /* 0x00000011140d7210 */ /* 0x000fca0007ffe0ff */
        /* <DEDUP_REMOVED lines=8> */
[----:B------:R-:W-:-:S04]  /*19b0*/  @!P2 LOP3.LUT R8, RZ, R2, RZ, 0x33, !PT ;  /* 0x00000002ff08a212 */ /* 0x000fc800078e33ff */
[C---:B------:R-:W-:Y:S01]  /*19c0*/  ISETP.GE.U32.AND P1, PT, R8.reuse, 0x3, PT ;  /* 0x000000030800780c */ /* 0x040fe20003f26070 */
[----:B------:R-:W-:-:S05]  /*19d0*/  VIADD R12, R8, 0x1 ;  /* 0x00000001080c7836 */ /* 0x000fca0000000000 */
[----:B------:R-:W-:-:S13]  /*19e0*/  LOP3.LUT P0, R12, R12, 0x3, RZ, 0xc0, !PT ;  /* 0x000000030c0c7812 */ /* 0x000fda000780c0ff */
[----:B------:R-:W-:Y:S05]  /*19f0*/  @!P0 BRA `(.L_x_429) ;  /* 0x0000000000548947 */ /* 0x000fea0003800000 */
[----:B------:R-:W-:Y:S01]  /*1a00*/  IMAD.WIDE R10, R3, 0x4, R10 ;  /* 0x00000004030a7825 */ /* 0x000fe200078e020a */
[----:B------:R-:W-:Y:S02]  /*1a10*/  MOV R25, RZ ;  /* 0x000000ff00197202 */ /* 0x000fe40000000f00 */
[----:B------:R-:W-:Y:S01]  /*1a20*/  MOV R21, R3 ;  /* 0x0000000300157202 */ /* 0x000fe20000000f00 */
[----:B------:R-:W-:-:S05]  /*1a30*/  IMAD.WIDE.U32 R10, R4, UR8, R10 ;  /* 0x00000008040a7c25 */ /* 0x000fca000f8e000a */
[----:B------:R-:W-:-:S03]  /*1a40*/  IADD3 R11, R9, R11, RZ ;  /* 0x0000000b090b7210 */ /* 0x000fc60007ffe0ff */
[----:B------:R-:W-:-:S04]  /*1a50*/  IMAD.WIDE.U32 R4, R5, UR10, R10 ;  /* 0x0000000a05047c25 */ /* 0x000fc8000f8e000a */
[----:B------:R-:W-:Y:S01]  /*1a60*/  IMAD.IADD R5, R15, 0x1, R5 ;  /* 0x000000010f057824 */ /* 0x000fe200078e0205 */
[----:B------:R-:W-:-:S04]  /*1a70*/  LEA R8, P0, R4, R6, 0x2 ;  /* 0x0000000604087211 */ /* 0x000fc800078010ff */
[----:B------:R-:W-:-:S09]  /*1a80*/  LEA.HI.X R5, R4, R7, R5, 0x2, P0 ;  /* 0x0000000704057211 */ /* 0x000fd200000f1405 */
.L_x_430:
[----:B------:R-:W-:-:S05]  /*1a90*/  MOV R9, R5 ;  /* 0x0000000500097202 */ /* 0x000fca0000000f00 */
[----:B------:R-:W2:Y:S01]  /*1aa0*/  LDG.E.128 R4, desc[UR6][R8.64] ;  /* 0x0000000608047981 */ /* 0x000ea2000c1e1d00 */
[----:B------:R-:W-:Y:S01]  /*1ab0*/  VIADD R12, R12, 0xffffffff ;  /* 0xffffffff0c0c7836 */ /* 0x000fe20000000000 */
[----:B------:R-:W-:-:S04]  /*1ac0*/  IADD3 R21, R2, R21, RZ ;  /* 0x0000001502157210 */ /* 0x000fc80007ffe0ff */
[----:B------:R-:W-:Y:S01]  /*1ad0*/  ISETP.NE.AND P0, PT, R12, RZ, PT ;  /* 0x000000ff0c00720c */ /* 0x000fe20003f05270 */
[----:B--2---:R-:W-:-:S04]  /*1ae0*/  FFMA.FTZ R4, R4, R4, R25 ;  /* 0x0000000404047223 */ /* 0x004fc80000010019 */
[----:B------:R-:W-:Y:S01]  /*1af0*/  FFMA.FTZ R11, R5, R5, R4 ;  /* 0x00000005050b7223 */ /* 0x000fe20000010004 */
[----:B------:R-:W-:-:S04]  /*1b00*/  IMAD.WIDE R4, R2, 0x10, R8 ;  /* 0x0000001002047825 */ /* 0x000fc800078e0208 */
[----:B------:R-:W-:Y:S01]  /*1b10*/  FFMA.FTZ R6, R6, R6, R11 ;  /* 0x0000000606067223 */ /* 0x000fe2000001000b */
[----:B------:R-:W-:-:S03]  /*1b20*/  MOV R8, R4 ;  /* 0x0000000400087202 */ /* 0x000fc60000000f00 */
[----:B------:R-:W-:Y:S01]  /*1b30*/  FFMA.FTZ R25, R7, R7, R6 ;  /* 0x0000000707197223 */ /* 0x000fe20000010006 */
[----:B------:R-:W-:Y:S06]  /*1b40*/  @P0 BRA `(.L_x_430) ;  /* 0xfffffffc00d00947 */ /* 0x000fec000383ffff */
.L_x_429:
[----:B------:R-:W-:Y:S05]  /*1b50*/  BSYNC B1 ;  /* 0x0000000000017941 */ /* 0x000fea0003800000 */
.L_x_428:
[----:B------:R-:W-:Y:S05]  /*1b60*/  @!P1 BRA `(.L_x_422) ;  /* 0x0000000000709947 */ /* 0x000fea0003800000 */
.L_x_431:
[----:B------:R-:W-:-:S05]  /*1b70*/  IMAD.WIDE R26, R21, 0x10, R22 ;  /* 0x00000010151a7825 */ /* 0x000fca00078e0216 */
[----:B------:R-:W2:Y:S01]  /*1b80*/  LDG.E.128 R4, desc[UR6][R26.64] ;  /* 0x000000061a047981 */ /* 0x000ea2000c1e1d00 */
[----:B------:R-:W-:-:S05]  /*1b90*/  IMAD.WIDE R28, R2, 0x10, R26 ;  /* 0x00000010021c7825 */ /* 0x000fca00078e021a */
[----:B------:R0:W3:Y:S02]  /*1ba0*/  LDG.E.128 R8, desc[UR6][R28.64] ;  /* 0x000000061c087981 */ /* 0x0000e4000c1e1d00 */
[----:B0-----:R-:W-:-:S05]  /*1bb0*/  IMAD.WIDE R28, R2, 0x10, R28 ;  /* 0x00000010021c7825 */ /* 0x001fca00078e021c */
[----:B------:R-:W4:Y:S01]  /*1bc0*/  LDG.E.128 R12, desc[UR6][R28.64] ;  /* 0x000000061c0c7981 */ /* 0x000f22000c1e1d00 */
[----:B------:R-:W-:-:S06]  /*1bd0*/  IMAD.WIDE R16, R2, 0x10, R28 ;  /* 0x0000001002107825 */ /* 0x000fcc00078e021c */
[----:B------:R-:W5:Y:S01]  /*1be0*/  LDG.E.128 R16, desc[UR6][R16.64] ;  /* 0x0000000610107981 */ /* 0x000f62000c1e1d00 */
[----:B------:R-:W-:-:S04]  /*1bf0*/  IADD3 R21, R2, R21, R2 ;  /* 0x0000001502157210 */ /* 0x000fc80007ffe002 */
[----:B------:R-:W-:-:S04]  /*1c00*/  IADD3 R21, R2, R21, R2 ;  /* 0x0000001502157210 */ /* 0x000fc80007ffe002 */
[----:B------:R-:W-:Y:S01]  /*1c10*/  ISETP.GE.AND P0, PT, R21, R20, PT ;  /* 0x000000141500720c */ /* 0x000fe20003f06270 */
[----:B--2---:R-:W-:-:S04]  /*1c20*/  FFMA.FTZ R4, R4, R4, R25 ;  /* 0x0000000404047223 */ /* 0x004fc80000010019 */
[----:B------:R-:W-:-:S04]  /*1c30*/  FFMA.FTZ R5, R5, R5, R4 ;  /* 0x0000000505057223 */ /* 0x000fc80000010004 */
[----:B------:R-:W-:-:S04]  /*1c40*/  FFMA.FTZ R6, R6, R6, R5 ;  /* 0x0000000606067223 */ /* 0x000fc80000010005 */
[----:B------:R-:W-:-:S04]  /*1c50*/  FFMA.FTZ R7, R7, R7, R6 ;  /* 0x0000000707077223 */ /* 0x000fc80000010006 */
[----:B---3--:R-:W-:-:S04]  /*1c60*/  FFMA.FTZ R8, R8, R8, R7 ;  /* 0x0000000808087223 */ /* 0x008fc80000010007 */
[----:B------:R-:W-:-:S04]  /*1c70*/  FFMA.FTZ R9, R9, R9, R8 ;  /* 0x0000000909097223 */ /* 0x000fc80000010008 */
[----:B------:R-:W-:-:S04]  /*1c80*/  FFMA.FTZ R10, R10, R10, R9 ;  /* 0x0000000a0a0a7223 */ /* 0x000fc80000010009 */
[----:B------:R-:W-:-:S04]  /*1c90*/  FFMA.FTZ R11, R11, R11, R10 ;  /* 0x0000000b0b0b7223 */ /* 0x000fc8000001000a */
[----:B----4-:R-:W-:-:S04]  /*1ca0*/  FFMA.FTZ R12, R12, R12, R11 ;  /* 0x0000000c0c0c7223 */ /* 0x010fc8000001000b */
[----:B------:R-:W-:-:S04]  /*1cb0*/  FFMA.FTZ R13, R13, R13, R12 ;  /* 0x0000000d0d0d7223 */ /* 0x000fc8000001000c */
[----:B------:R-:W-:-:S04]  /*1cc0*/  FFMA.FTZ R14, R14, R14, R13 ;  /* 0x0000000e0e0e7223 */ /* 0x000fc8000001000d */
[----:B------:R-:W-:-:S04]  /*1cd0*/  FFMA.FTZ R15, R15, R15, R14 ;  /* 0x0000000f0f0f7223 */ /* 0x000fc8000001000e */
[----:B-----5:R-:W-:-:S04]  /*1ce0*/  FFMA.FTZ R16, R16, R16, R15 ;  /* 0x0000001010107223 */ /* 0x020fc8000001000f */
[----:B------:R-:W-:-:S04]  /*1cf0*/  FFMA.FTZ R17, R17, R17, R16 ;  /* 0x0000001111117223 */ /* 0x000fc80000010010 */
[----:B------:R-:W-:-:S04]  /*1d00*/  FFMA.FTZ R18, R18, R18, R17 ;  /* 0x0000001212127223 */ /* 0x000fc80000010011 */
[----:B------:R-:W-:Y:S01]  /*1d10*/  FFMA.FTZ R25, R19, R19, R18 ;  /* 0x0000001313197223 */ /* 0x000fe20000010012 */
[----:B------:R-:W-:Y:S06]  /*1d20*/  @!P0 BRA `(.L_x_431) ;  /* 0xfffffffc00908947 */ /* 0x000fec000383ffff */
.L_x_422:
[----:B------:R-:W-:Y:S05]  /*1d30*/  BSYNC B0 ;  /* 0x0000000000007941 */ /* 0x000fea0003800000 */
.L_x_408:
        /* <DEDUP_REMOVED lines=109> */
.L_x_433:
        /* <DEDUP_REMOVED lines=23> */
.L_x_436:
[----:B------:R-:W-:Y:S05]  /*2580*/  BSYNC B1 ;  /* 0x0000000000017941 */ /* 0x000fea0003800000 */
.L_x_435:
        /* <DEDUP_REMOVED lines=46> */
.L_x_434:
[----:B------:R-:W-:Y:S05]  /*2870*/  BSYNC B0 ;  /* 0x0000000000007941 */ /* 0x000fea0003800000 */
.L_x_432:
        /* <DEDUP_REMOVED lines=15> */
.L_x_438:
[----:B------:R-:W-:Y:S05]  /*2970*/  BSYNC B0 ;  /* 0x0000000000007941 */ /* 0x000fea0003800000 */
.L_x_437:
        /* <DEDUP_REMOVED lines=11> */
.L_x_439:
[----:B0-----:R-:W-:-:S04]  /*2a30*/  IMAD.WIDE R4, R3, 0x10, R22 ;  /* 0x0000001003047825 */ /* 0x001fc800078e0216 */
[----:B------:R-:W-:Y:S02]  /*2a40*/  IMAD.WIDE R18, R3, 0x10, R12 ;  /* 0x0000001003127825 */ /* 0x000fe400078e020c */
[----:B----4-:R-:W3:Y:S04]  /*2a50*/  LDG.E.128 R4, desc[UR6][R4.64] ;  /* 0x0000000604047981 */ /* 0x010ee8000c1e1d00 */
[----:B-1----:R-:W4:Y:S01]  /*2a60*/  LDG.E.128.CONSTANT R8, desc[UR6][R18.64] ;  /* 0x0000000612087981 */ /* 0x002f22000c1e9d00 */
[C---:B---3--:R-:W-:Y:S01]  /*2a70*/  FMUL.FTZ R20, R17.reuse, R7 ;  /* 0x0000000711147220 */ /* 0x048fe20000410000 */
[C---:B------:R-:W-:Y:S01]  /*2a80*/  FMUL.FTZ R7, R17.reuse, R4 ;  /* 0x0000000411077220 */ /* 0x040fe20000410000 */
[C---:B--2---:R-:W-:Y:S01]  /*2a90*/  FMUL.FTZ R21, R17.reuse, R6 ;  /* 0x0000000611157220 */ /* 0x044fe20000410000 */
[----:B------:R-:W-:Y:S01]  /*2aa0*/  FMUL.FTZ R0, R17, R5 ;  /* 0x0000000511007220 */ /* 0x000fe20000410000 */
[----:B----4-:R-:W-:Y:S01]  /*2ab0*/  FMUL.FTZ R11, R11, R20 ;  /* 0x000000140b0b7220 */ /* 0x010fe20000410000 */
[----:B------:R-:W-:Y:S01]  /*2ac0*/  FMUL.FTZ R8, R8, R7 ;  /* 0x0000000708087220 */ /* 0x000fe20000410000 */
[----:B------:R-:W-:Y:S01]  /*2ad0*/  FMUL.FTZ R10, R10, R21 ;  /* 0x000000150a0a7220 */ /* 0x000fe20000410000 */
[----:B------:R-:W-:Y:S01]  /*2ae0*/  FMUL.FTZ R9, R9, R0 ;  /* 0x0000000009097220 */ /* 0x000fe20000410000 */
[----:B------:R-:W-:Y:S01]  /*2af0*/  IMAD.WIDE R6, R3, 0x10, R14 ;  /* 0x0000001003067825 */ /* 0x000fe200078e020e */
[----:B------:R-:W-:-:S04]  /*2b00*/  IADD3 R3, R2, R3, RZ ;  /* 0x0000000302037210 */ /* 0x000fc80007ffe0ff */
[----:B------:R4:W-:Y:S01]  /*2b10*/  STG.E.128 desc[UR6][R6.64], R8 ;  /* 0x0000000806007986 */ /* 0x0009e2000c101d06 */
[----:B------:R-:W-:-:S13]  /*2b20*/  ISETP.GE.AND P0, PT, R3, R16, PT ;  /* 0x000000100300720c */ /* 0x000fda0003f06270 */
[----:B------:R-:W-:Y:S05]  /*2b30*/  @!P0 BRA `(.L_x_439) ;  /* 0xfffffffc00bc8947 */ /* 0x000fea000383ffff */
[----:B------:R-:W-:Y:S05]  /*2b40*/  EXIT ;  /* 0x000000000000794d */ /* 0x000fea0003800000 */
        .weak           $__internal_12_$__cuda_sm20_div_s64
        .type           $__internal_12_$__cuda_sm20_div_s64,@function
        .size           $__internal_12_$__cuda_sm20_div_s64,(.L_x_1323 - $__internal_12_$__cuda_sm20_div_s64)
$__internal_12_$__cuda_sm20_div_s64:
        /* <DEDUP_REMOVED lines=20> */
[----:B------:R-:W-:Y:S01]  /*2c90*/  IMAD.HI.U32 R14, P1, R11, R17, R14 ;  /* 0x000000110b0e7227 */ /* 0x000fe2000782000e */
[----:B------:R-:W-:-:S04]  /*2ca0*/  IADD3.X R13, R13, R11, RZ, P0, !PT ;  /* 0x0000000b0d0d7210 */ /* 0x000fc800007fe4ff */
        /* <DEDUP_REMOVED lines=14> */
[----:B------:R-:W-:Y:S01]  /*2d90*/  IADD3 R12, P2, R11, R14, RZ ;  /* 0x0000000e0b0c7210 */ /* 0x000fe20007f5e0ff */
[----:B------:R-:W-:Y:S02]  /*2da0*/  HFMA2.MMA R11, -RZ, RZ, 0, 0 ;  /* 0x00000000ff0b7435 */ /* 0x000fe400000001ff */
[----:B------:R-:W-:Y:S01]  /*2db0*/  IMAD.X R14, RZ, RZ, ~R9, P4 ;  /* 0x000000ffff0e7224 */ /* 0x000fe200020e0e09 */
[----:B------:R-:W-:Y:S01]  /*2dc0*/  IADD3.X R17, R10, R17, RZ, P0, !PT ;  /* 0x000000110a117210 */ /* 0x000fe200007fe4ff */
[----:B------:R-:W-:-:S03]  /*2dd0*/  IMAD.HI.U32 R10, R12, R13, RZ ;  /* 0x0000000d0c0a7227 */ /* 0x000fc600078e00ff */
[-C--:B------:R-:W-:Y:S02]  /*2de0*/  SEL R15, R14, R9.reuse, !P3 ;  /* 0x000000090e0f7207 */ /* 0x080fe40005800000 */
        /* <DEDUP_REMOVED lines=25> */
[----:B------:R-:W-:-:S04]  /*2f80*/  ISETP.GE.U32.AND.EX P0, PT, R13, R3, PT, P0 ;  /* 0x000000030d00720c */ /* 0x000fc80003f06100 */
[----:B------:R-:W-:Y:S02]  /*2f90*/  SEL R2, R2, R17, P0 ;  /* 0x0000001102027207 */ /* 0x000fe40000000000 */
[----:B------:R-:W-:Y:S02]  /*2fa0*/  ISETP.NE.U32.AND P0, PT, R7, RZ, PT ;  /* 0x000000ff0700720c */ /* 0x000fe40003f05070 */
[-C--:B------:R-:W-:Y:S02]  /*2fb0*/  IADD3 R3, RZ, -R2.reuse, RZ ;  /* 0x80000002ff037210 */ /* 0x080fe40007ffe0ff */
[----:B------:R-:W-:Y:S02]  /*2fc0*/  ISETP.NE.AND.EX P0, PT, R6, RZ, PT, P0 ;  /* 0x000000ff0600720c */ /* 0x000fe40003f05300 */
[----:B------:R-:W-:Y:S01]  /*2fd0*/  SEL R6, R3, R2, !P1 ;  /* 0x0000000203067207 */ /* 0x000fe20004800000 */
[----:B------:R-:W-:Y:S01]  /*2fe0*/  HFMA2.MMA R3, -RZ, RZ, 0, 0 ;  /* 0x00000000ff037435 */ /* 0x000fe200000001ff */
[----:B------:R-:W-:-:S02]  /*2ff0*/  MOV R2, R0 ;  /* 0x0000000000027202 */ /* 0x000fc40000000f00 */
[----:B------:R-:W-:-:S03]  /*3000*/  SEL R6, R6, 0xffffffff, P0 ;  /* 0xffffffff06067807 */ /* 0x000fc60000000000 */
[----:B------:R-:W-:Y:S05]  /*3010*/  RET.REL.NODEC R2 `(_ZN4vllm15rms_norm_kernelIfLi4ELi4EEEvPT_PKS1_lllllS4_fii) ;  /* 0xffffffcc02f87950 */ /* 0x000fea0003c3ffff */
.L_x_440:
        /* <DEDUP_REMOVED lines=14> */
.L_x_1323:


//--------------------- .text._ZN4vllm15rms_norm_kernelIfLi8ELi4EEEvPT_PKS1_lllllS4_fii --------------------------
	.section	.text._ZN4vllm15rms_norm_kernelIfLi8ELi4EEEvPT_PKS1_lllllS4_fii,"ax",@progbits
	.align	128
        .global         _ZN4vllm15rms_norm_kernelIfLi8ELi4EEEvPT_PKS1_lllllS4_fii
        .type           _ZN4vllm15rms_norm_kernelIfLi8ELi4EEEvPT_PKS1_lllllS4_fii,@function
        .size           _ZN4vllm15rms_norm_kernelIfLi8ELi4EEEvPT_PKS1_lllllS4_fii,(.L_x_1324 - _ZN4vllm15rms_norm_kernelIfLi8ELi4EEEvPT_PKS1_lllllS4_fii)
        .other          _ZN4vllm15rms_norm_kernelIfLi8ELi4EEEvPT_PKS1_lllllS4_fii,@"STO_CUDA_ENTRY STV_DEFAULT"
_ZN4vllm15rms_norm_kernelIfLi8ELi4EEEvPT_PKS1_lllllS4_fii:
.text._ZN4vllm15rms_norm_kernelIfLi8ELi4EEEvPT_PKS1_lllllS4_fii:
        /* <DEDUP_REMOVED lines=14> */
[----:B------:R-:W-:Y:S05]  /*00e0*/  CALL.REL.NOINC `($__internal_13_$__cuda_sm20_div_s64) ;  /* 0x0000002c00dc7944 */ /* 0x000fea0003c00000 */
[----:B------:R-:W-:Y:S02]  /*00f0*/  IADD3 R3, -R5, RZ, RZ ;  /* 0x000000ff05037210 */ /* 0x000fe40007ffe1ff */
[----:B------:R-:W-:-:S03]  /*0100*/  MOV R4, R5 ;  /* 0x0000000500047202 */ /* 0x000fc60000000f00 */
[----:B------:R-:W-:Y:S01]  /*0110*/  IMAD R6, R6, R3, UR4 ;  /* 0x0000000406067e24 */ /* 0x000fe2000f8e0203 */
[----:B------:R-:W-:Y:S06]  /*0120*/  BRA `(.L_x_442) ;  /* 0x0000000000507947 */ /* 0x000fec0003800000 */
.L_x_441:
        /* <DEDUP_REMOVED lines=20> */
.L_x_442:
        /* <DEDUP_REMOVED lines=9> */
[----:B01----:R-:W-:Y:S05]  /*0300*/  CALL.REL.NOINC `($__internal_13_$__cuda_sm20_div_s64) ;  /* 0x0000002c00547944 */ /* 0x003fea0003c00000 */
[----:B------:R-:W-:Y:S01]  /*0310*/  IADD3 R3, -R5, RZ, RZ ;  /* 0x000000ff05037210 */ /* 0x000fe20007ffe1ff */
[----:B------:R-:W-:-:S04]  /*0320*/  ULDC UR4, c[0x0][0x238] ;  /* 0x00008e0000047ab9 */ /* 0x000fc80000000800 */
[----:B------:R-:W-:Y:S01]  /*0330*/  IMAD R6, R3, UR4, R6 ;  /* 0x0000000403067c24 */ /* 0x000fe2000f8e0206 */
[----:B------:R-:W-:Y:S06]  /*0340*/  BRA `(.L_x_444) ;  /* 0x0000000000547947 */ /* 0x000fec0003800000 */
.L_x_443:
        /* <DEDUP_REMOVED lines=19> */
[----:B------:R-:W-:-:S05]  /*0480*/  IADD3 R3, -R5, RZ, RZ ;  /* 0x000000ff05037210 */ /* 0x000fca0007ffe1ff */
[----:B------:R-:W-:-:S07]  /*0490*/  IMAD R6, R8, R3, R6 ;  /* 0x0000000308067224 */ /* 0x000fce00078e0206 */
.L_x_444:
[----:B------:R-:W-:Y:S01]  /*04a0*/  SHF.R.S32.HI R17, RZ, 0x1f, R4 ;  /* 0x0000001fff117819 */ /* 0x000fe20000011404 */
[----:B------:R-:W-:Y:S01]  /*04b0*/  ULDC.64 UR4, c[0x0][0x230] ;  /* 0x00008c0000047ab9 */ /* 0x000fe20000000a00 */
[----:B------:R-:W-:Y:S01]  /*04c0*/  SHF.R.S32.HI R18, RZ, 0x1f, R5 ;  /* 0x0000001fff127819 */ /* 0x000fe20000011405 */
[----:B------:R-:W-:Y:S01]  /*04d0*/  IMAD.WIDE.U32 R2, R4, UR4, RZ ;  /* 0x0000000404027c25 */ /* 0x000fe2000f8e00ff */
[----:B------:R-:W0:Y:S01]  /*04e0*/  LDC R0, c[0x0][0x258] ;  /* 0x00009600ff007b82 */ /* 0x000e220000000800 */
[----:B------:R-:W-:Y:S01]  /*04f0*/  ULDC.64 UR8, c[0x0][0x228] ;  /* 0x00008a0000087ab9 */ /* 0x000fe20000000a00 */
[----:B------:R-:W-:Y:S01]  /*0500*/  ULDC.64 UR10, c[0x0][0x220] ;  /* 0x00008800000a7ab9 */ /* 0x000fe20000000a00 */
[----:B------:R-:W-:Y:S01]  /*0510*/  IMAD R11, R17, UR4, RZ ;  /* 0x00000004110b7c24 */ /* 0x000fe2000f8e02ff */
[----:B------:R-:W-:Y:S01]  /*0520*/  SHF.R.S32.HI R19, RZ, 0x1f, R6 ;  /* 0x0000001fff137819 */ /* 0x000fe20000011406 */
[----:B------:R-:W-:Y:S01]  /*0530*/  IMAD R10, R18, UR8, RZ ;  /* 0x00000008120a7c24 */ /* 0x000fe2000f8e02ff */
[----:B------:R-:W-:Y:S01]  /*0540*/  ULDC.64 UR6, c[0x0][0x208] ;  /* 0x0000820000067ab9 */ /* 0x000fe20000000a00 */
[----:B------:R-:W-:Y:S01]  /*0550*/  IMAD R11, R4, UR5, R11 ;  /* 0x00000005040b7c24 */ /* 0x000fe2000f8e020b */
[----:B------:R-:W1:Y:S01]  /*0560*/  LDC.64 R8, c[0x0][0x218] ;  /* 0x00008600ff087b82 */ /* 0x000e620000000a00 */
[----:B------:R-:W-:Y:S01]  /*0570*/  IMAD R15, R5, UR9, R10 ;  /* 0x00000009050f7c24 */ /* 0x000fe2000f8e020a */
[----:B------:R-:W-:Y:S01]  /*0580*/  BSSY B0, `(.L_x_445) ;  /* 0x00001c1000007945 */ /* 0x000fe20003800000 */
[----:B------:R-:W-:Y:S01]  /*0590*/  IMAD R7, R19, UR10, RZ ;  /* 0x0000000a13077c24 */ /* 0x000fe2000f8e02ff */
[----:B------:R-:W-:-:S03]  /*05a0*/  IADD3 R3, R3, R11, RZ ;  /* 0x0000000b03037210 */ /* 0x000fc60007ffe0ff */
[----:B------:R-:W-:Y:S02]  /*05b0*/  IMAD R7, R6, UR11, R7 ;  /* 0x0000000b06077c24 */ /* 0x000fe4000f8e0207 */
[----:B------:R-:W-:Y:S02]  /*05c0*/  IMAD.WIDE.U32 R12, R5, UR8, R2 ;  /* 0x00000008050c7c25 */ /* 0x000fe4000f8e0002 */
[----:B------:R-:W2:Y:S01]  /*05d0*/  S2R R3, SR_TID.X ;  /* 0x0000000000037919 */ /* 0x000ea20000002100 */
[----:B------:R-:W3:Y:S02]  /*05e0*/  LDC R2, c[0x0][RZ] ;  /* 0x00000000ff027b82 */ /* 0x000ee40000000800 */
[----:B------:R-:W-:Y:S02]  /*05f0*/  IADD3 R13, R13, R15, RZ ;  /* 0x0000000f0d0d7210 */ /* 0x000fe40007ffe0ff */
        /* <DEDUP_REMOVED lines=44> */
[----:B------:R-:W-:Y:S01]  /*08c0*/  IMAD.WIDE.U32 R12, R5, UR8, RZ ;  /* 0x00000008050c7c25 */ /* 0x000fe2000f8e00ff */
[----:B------:R-:W-:-:S03]  /*08d0*/  MOV R23, RZ ;  /* 0x000000ff00177202 */ /* 0x000fc60000000f00 */
[--C-:B------:R-:W-:Y:S01]  /*08e0*/  IMAD.MOV.U32 R29, RZ, RZ, R3.reuse ;  /* 0x000000ffff1d7224 */ /* 0x100fe200078e0003 */
[----:B------:R-:W-:Y:S02]  /*08f0*/  IADD3 R13, R15, R13, RZ ;  /* 0x0000000d0f0d7210 */ /* 0x000fe40007ffe0ff */
[----:B------:R-:W-:Y:S01]  /*0900*/  SHF.R.S32.HI R15, RZ, 0x1f, R3 ;  /* 0x0000001fff0f7819 */ /* 0x000fe20000011403 */
[----:B------:R-:W-:-:S05]  /*0910*/  IMAD.WIDE.U32 R12, R4, UR4, R12 ;  /* 0x00000004040c7c25 */ /* 0x000fca000f8e000c */
[----:B------:R-:W-:-:S03]  /*0920*/  IADD3 R13, R11, R13, RZ ;  /* 0x0000000d0b0d7210 */ /* 0x000fc60007ffe0ff */
[----:B------:R-:W-:-:S03]  /*0930*/  IMAD.WIDE.U32 R12, R6, UR10, R12 ;  /* 0x0000000a060c7c25 */ /* 0x000fc6000f8e000c */
[----:B------:R-:W-:-:S04]  /*0940*/  IADD3 R16, P0, R3, R12, RZ ;  /* 0x0000000c03107210 */ /* 0x000fc80007f1e0ff */
[C---:B------:R-:W-:Y:S02]  /*0950*/  LEA R12, P2, R16.reuse, R8, 0x2 ;  /* 0x00000008100c7211 */ /* 0x040fe400078410ff */
[----:B------:R-:W-:Y:S02]  /*0960*/  IADD3.X R15, R15, R7, R13, P0, !PT ;  /* 0x000000070f0f7210 */ /* 0x000fe400007fe40d */
[----:B------:R-:W-:Y:S02]  /*0970*/  MOV R7, R14 ;  /* 0x0000000e00077202 */ /* 0x000fe40000000f00 */
[----:B------:R-:W-:-:S07]  /*0980*/  LEA.HI.X R15, R16, R9, R15, 0x2, P2 ;  /* 0x00000009100f7211 */ /* 0x000fce00010f140f */
.L_x_451:
[----:B------:R-:W-:-:S05]  /*0990*/  MOV R13, R15 ;  /* 0x0000000f000d7202 */ /* 0x000fca0000000f00 */
[----:B------:R0:W2:Y:S01]  /*09a0*/  LDG.E R16, desc[UR6][R12.64] ;  /* 0x000000060c107981 */ /* 0x0000a2000c1e1900 */
[----:B------:R-:W-:Y:S01]  /*09b0*/  IADD3 R7, R7, -0x1, RZ ;  /* 0xffffffff07077810 */ /* 0x000fe20007ffe0ff */
[C---:B------:R-:W-:Y:S01]  /*09c0*/  IMAD.WIDE R14, R2.reuse, 0x4, R12 ;  /* 0x00000004020e7825 */ /* 0x040fe200078e020c */
[----:B------:R-:W-:Y:S02]  /*09d0*/  IADD3 R29, R2, R29, RZ ;  /* 0x0000001d021d7210 */ /* 0x000fe40007ffe0ff */
[----:B------:R-:W-:Y:S02]  /*09e0*/  ISETP.NE.AND P0, PT, R7, RZ, PT ;  /* 0x000000ff0700720c */ /* 0x000fe40003f05270 */
[----:B0-----:R-:W-:Y:S01]  /*09f0*/  MOV R12, R14 ;  /* 0x0000000e000c7202 */ /* 0x001fe20000000f00 */
[----:B--2---:R-:W-:-:S10]  /*0a00*/  FFMA.FTZ R23, R16, R16, R23 ;  /* 0x0000001010177223 */ /* 0x004fd40000010017 */
[----:B------:R-:W-:Y:S05]  /*0a10*/  @P0 BRA `(.L_x_451) ;  /* 0xfffffffc00dc0947 */ /* 0x000fea000383ffff */
.L_x_450:
[----:B------:R-:W-:Y:S05]  /*0a20*/  BSYNC B2 ;  /* 0x0000000000027941 */ /* 0x000fea0003800000 */
.L_x_449:
[----:B------:R-:W-:Y:S05]  /*0a30*/  @!P1 BRA `(.L_x_448) ;  /* 0x0000000000409947 */ /* 0x000fea0003800000 */
.L_x_452:
        /* <DEDUP_REMOVED lines=16> */
.L_x_448:
[----:B------:R-:W-:Y:S05]  /*0b40*/  BSYNC B1 ;  /* 0x0000000000017941 */ /* 0x000fea0003800000 */
.L_x_447:
        /* <DEDUP_REMOVED lines=10> */
[----:B------:R-:W-:Y:S01]  /*0bf0*/  IMAD.MOV.U32 R12, RZ, RZ, RZ ;  /* 0x000000ffff0c7224 */ /* 0x000fe200078e00ff */
[----:B------:R-:W-:Y:S01]  /*0c00*/  LOP3.LUT R21, RZ, R3, RZ, 0x33, !PT ;  /* 0x00000003ff157212 */ /* 0x000fe200078e33ff */
[----:B------:R-:W-:Y:S01]  /*0c10*/  BSSY B2, `(.L_x_455) ;  /* 0x0000042000027945 */ /* 0x000fe20003800000 */
[----:B------:R-:W-:Y:S02]  /*0c20*/  ISETP.NE.U32.AND P2, PT, R2, RZ, PT ;  /* 0x000000ff0200720c */ /* 0x000fe40003f45070 */
[----:B------:R-:W-:Y:S02]  /*0c30*/  IADD3 R21, R20, R21, RZ ;  /* 0x0000001514157210 */ /* 0x000fe40007ffe0ff */
[----:B0-----:R-:W0:Y:S02]  /*0c40*/  MUFU.RCP R16, R16 ;  /* 0x0000001000107308 */ /* 0x001e240000001000 */
[----:B0-----:R-:W-:-:S06]  /*0c50*/  IADD3 R22, R16, 0xffffffe, RZ ;  /* 0x0ffffffe10167810 */ /* 0x001fcc0007ffe0ff */
        /* <DEDUP_REMOVED lines=10> */
[----:B------:R-:W-:Y:S02]  /*0d00*/  ISETP.GE.U32.AND P1, PT, R21, R2, PT ;  /* 0x000000021500720c */ /* 0x000fe40003f26070 */
[----:B------:R-:W-:-:S11]  /*0d10*/  MOV R21, R3 ;  /* 0x0000000300157202 */ /* 0x000fd60000000f00 */
        /* <DEDUP_REMOVED lines=11> */
[----:B------:R-:W-:Y:S02]  /*0dd0*/  IMAD.IADD R13, R19, 0x1, R13 ;  /* 0x00000001130d7824 */ /* 0x000fe400078e020d */
[C---:B------:R-:W-:Y:S01]  /*0de0*/  IMAD R19, R5.reuse, UR9, R18 ;  /* 0x0000000905137c24 */ /* 0x040fe2000f8e0212 */
[----:B------:R-:W-:Y:S01]  /*0df0*/  MOV R18, R16 ;  /* 0x0000001000127202 */ /* 0x000fe20000000f00 */
[----:B------:R-:W-:-:S04]  /*0e00*/  IMAD.WIDE.U32 R12, R5, UR8, R12 ;  /* 0x00000008050c7c25 */ /* 0x000fc8000f8e000c */
[----:B------:R-:W-:Y:S01]  /*0e10*/  IMAD R17, R17, UR4, RZ ;  /* 0x0000000411117c24 */ /* 0x000fe2000f8e02ff */
[----:B------:R-:W-:-:S03]  /*0e20*/  IADD3 R13, R19, R13, RZ ;  /* 0x0000000d130d7210 */ /* 0x000fc60007ffe0ff */
[C---:B------:R-:W-:Y:S02]  /*0e30*/  IMAD R17, R4.reuse, UR5, R17 ;  /* 0x0000000504117c24 */ /* 0x040fe4000f8e0211 */
[----:B------:R-:W-:-:S05]  /*0e40*/  IMAD.WIDE.U32 R12, R4, UR4, R12 ;  /* 0x00000004040c7c25 */ /* 0x000fca000f8e000c */
[----:B------:R-:W-:-:S03]  /*0e50*/  IADD3 R13, R17, R13, RZ ;  /* 0x0000000d110d7210 */ /* 0x000fc60007ffe0ff */
[----:B------:R-:W-:-:S03]  /*0e60*/  IMAD.WIDE R12, R3, 0x8, R12 ;  /* 0x00000008030c7825 */ /* 0x000fc600078e020c */
[----:B------:R-:W-:-:S04]  /*0e70*/  LEA R26, P0, R12, R8, 0x2 ;  /* 0x000000080c1a7211 */ /* 0x000fc800078010ff */
[----:B------:R-:W-:Y:S02]  /*0e80*/  IADD3 R26, P2, R26, 0x10, RZ ;  /* 0x000000101a1a7810 */ /* 0x000fe40007f5e0ff */
[----:B------:R-:W-:-:S04]  /*0e90*/  LEA.HI.X R12, R12, R9, R13, 0x2, P0 ;  /* 0x000000090c0c7211 */ /* 0x000fc800000f140d */
[----:B------:R-:W-:-:S07]  /*0ea0*/  IADD3.X R17, RZ, R12, RZ, P2, !PT ;  /* 0x0000000cff117210 */ /* 0x000fce00017fe4ff */
.L_x_457:
[----:B------:R-:W-:Y:S02]  /*0eb0*/  MOV R12, R26 ;  /* 0x0000001a000c7202 */ /* 0x000fe40000000f00 */
[----:B------:R-:W-:-:S05]  /*0ec0*/  MOV R13, R17 ;  /* 0x00000011000d7202 */ /* 0x000fca0000000f00 */
[----:B------:R-:W2:Y:S04]  /*0ed0*/  LDG.E R22, desc[UR6][R12.64+-0x10] ;  /* 0xfffff0060c167981 */ /* 0x000ea8000c1e1900 */
[----:B------:R-:W3:Y:S04]  /*0ee0*/  LDG.E R27, desc[UR6][R12.64+-0xc] ;  /* 0xfffff4060c1b7981 */ /* 0x000ee8000c1e1900 */
[----:B------:R-:W4:Y:S04]  /*0ef0*/  LDG.E R19, desc[UR6][R12.64+-0x8] ;  /* 0xfffff8060c137981 */ /* 0x000f28000c1e1900 */
[----:B------:R-:W5:Y:S04]  /*0f00*/  LDG.E R16, desc[UR6][R12.64+-0x4] ;  /* 0xfffffc060c107981 */ /* 0x000f68000c1e1900 */
[----:B------:R-:W5:Y:S01]  /*0f10*/  LDG.E R17, desc[UR6][R12.64] ;  /* 0x000000060c117981 */ /* 0x000f62000c1e1900 */
[----:B--2---:R-:W-:-:S03]  /*0f20*/  FFMA.FTZ R22, R22, R22, R23 ;  /* 0x0000001616167223 */ /* 0x004fc60000010017 */
[----:B------:R-:W2:Y:S01]  /*0f30*/  LDG.E R23, desc[UR6][R12.64+0x4] ;  /* 0x000004060c177981 */ /* 0x000ea2000c1e1900 */
[----:B---3--:R-:W-:-:S03]  /*0f40*/  FFMA.FTZ R26, R27, R27, R22 ;  /* 0x0000001b1b1a7223 */ /* 0x008fc60000010016 */
[----:B------:R-:W3:Y:S01]  /*0f50*/  LDG.E R22, desc[UR6][R12.64+0x8] ;  /* 0x000008060c167981 */ /* 0x000ee2000c1e1900 */
[----:B----4-:R-:W-:-:S03]  /*0f60*/  FFMA.FTZ R27, R19, R19, R26 ;  /* 0x00000013131b7223 */ /* 0x010fc6000001001a */
[----:B------:R-:W4:Y:S01]  /*0f70*/  LDG.E R19, desc[UR6][R12.64+0xc] ;  /* 0x00000c060c137981 */ /* 0x000f22000c1e1900 */
[----:B------:R-:W-:Y:S02]  /*0f80*/  VIADD R18, R18, 0xffffffff ;  /* 0xffffffff12127836 */ /* 0x000fe40000000000 */
[----:B-----5:R-:W-:Y:S01]  /*0f90*/  FFMA.FTZ R16, R16, R16, R27 ;  /* 0x0000001010107223 */ /* 0x020fe2000001001b */
[----:B------:R-:W-:Y:S02]  /*0fa0*/  IADD3 R21, R2, R21, RZ ;  /* 0x0000001502157210 */ /* 0x000fe40007ffe0ff */
[----:B------:R-:W-:Y:S01]  /*0fb0*/  ISETP.NE.AND P0, PT, R18, RZ, PT ;  /* 0x000000ff1200720c */ /* 0x000fe20003f05270 */
[----:B------:R-:W-:-:S04]  /*0fc0*/  FFMA.FTZ R16, R17, R17, R16 ;  /* 0x0000001111107223 */ /* 0x000fc80000010010 */
[----:B--2---:R-:W-:Y:S01]  /*0fd0*/  FFMA.FTZ R23, R23, R23, R16 ;  /* 0x0000001717177223 */ /* 0x004fe20000010010 */
[----:B------:R-:W-:-:S04]  /*0fe0*/  IMAD.WIDE R16, R2, 0x20, R12 ;  /* 0x0000002002107825 */ /* 0x000fc800078e020c */
[----:B---3--:R-:W-:Y:S01]  /*0ff0*/  FFMA.FTZ R22, R22, R22, R23 ;  /* 0x0000001616167223 */ /* 0x008fe20000010017 */
[----:B------:R-:W-:-:S03]  /*1000*/  MOV R26, R16 ;  /* 0x00000010001a7202 */ /* 0x000fc60000000f00 */
[----:B----4-:R-:W-:Y:S01]  /*1010*/  FFMA.FTZ R23, R19, R19, R22 ;  /* 0x0000001313177223 */ /* 0x010fe20000010016 */
[----:B------:R-:W-:Y:S06]  /*1020*/  @P0 BRA `(.L_x_457) ;  /* 0xfffffffc00a00947 */ /* 0x000fec000383ffff */
.L_x_456:
[----:B------:R-:W-:Y:S05]  /*1030*/  BSYNC B2 ;  /* 0x0000000000027941 */ /* 0x000fea0003800000 */
.L_x_455:
[----:B------:R-:W-:Y:S05]  /*1040*/  @!P1 BRA `(.L_x_454) ;  /* 0x0000000400449947 */ /* 0x000fea0003800000 */
[----:B------:R-:W-:Y:S01]  /*1050*/  HFMA2.MMA R12, -RZ, RZ, 0, 2.384185791015625e-07 ;  /* 0x00000004ff0c7435 */ /* 0x000fe200000001ff */
[----:B------:R-:W-:-:S09]  /*1060*/  MOV R13, 0x0 ;  /* 0x00000000000d7802 */ /* 0x000fd20000000f00 */
[----:B------:R-:W-:-:S07]  /*1070*/  IMAD.WIDE R12, R2, 0x20, -R12 ;  /* 0x00000020020c7825 */ /* 0x000fce00078e0a0c */
.L_x_458:
[----:B------:R-:W-:-:S05]  /*1080*/  IMAD.WIDE R16, R21, 0x20, R14 ;  /* 0x0000002015107825 */ /* 0x000fca00078e020e */
[----:B------:R-:W2:Y:S04]  /*1090*/  LDG.E R22, desc[UR6][R16.64] ;  /* 0x0000000610167981 */ /* 0x000ea8000c1e1900 */
[----:B------:R-:W3:Y:S04]  /*10a0*/  LDG.E R26, desc[UR6][R16.64+0x4] ;  /* 0x00000406101a7981 */ /* 0x000ee8000c1e1900 */
[----:B------:R-:W4:Y:S04]  /*10b0*/  LDG.E R19, desc[UR6][R16.64+0x8] ;  /* 0x0000080610137981 */ /* 0x000f28000c1e1900 */
[----:B------:R-:W5:Y:S01]  /*10c0*/  LDG.E R18, desc[UR6][R16.64+0xc] ;  /* 0x00000c0610127981 */ /* 0x000f62000c1e1900 */
[----:B--2---:R-:W-:-:S03]  /*10d0*/  FFMA.FTZ R23, R22, R22, R23 ;  /* 0x0000001616177223 */ /* 0x004fc60000010017 */
[----:B------:R-:W2:Y:S01]  /*10e0*/  LDG.E R22, desc[UR6][R16.64+0x10] ;  /* 0x0000100610167981 */ /* 0x000ea2000c1e1900 */
[----:B---3--:R-:W-:-:S03]  /*10f0*/  FFMA.FTZ R26, R26, R26, R23 ;  /* 0x0000001a1a1a7223 */ /* 0x008fc60000010017 */
[----:B------:R-:W3:Y:S01]  /*1100*/  LDG.E R23, desc[UR6][R16.64+0x14] ;  /* 0x0000140610177981 */ /* 0x000ee2000c1e1900 */
[----:B----4-:R-:W-:-:S03]  /*1110*/  FFMA.FTZ R27, R19, R19, R26 ;  /* 0x00000013131b7223 */ /* 0x010fc6000001001a */
[----:B------:R-:W4:Y:S01]  /*1120*/  LDG.E R19, desc[UR6][R16.64+0x18] ;  /* 0x0000180610137981 */ /* 0x000f22000c1e1900 */
[----:B-----5:R-:W-:Y:S01]  /*1130*/  FFMA.FTZ R27, R18, R18, R27 ;  /* 0x00000012121b7223 */ /* 0x020fe2000001001b */
[----:B------:R-:W-:-:S03]  /*1140*/  IADD3 R18, P0, R16, 0x4, RZ ;  /* 0x0000000410127810 */ /* 0x000fc60007f1e0ff */
[----:B--2---:R-:W-:Y:S02]  /*1150*/  FFMA.FTZ R22, R22, R22, R27 ;  /* 0x0000001616167223 */ /* 0x004fe4000001001b */
[----:B------:R-:W2:Y:S02]  /*1160*/  LDG.E R27, desc[UR6][R16.64+0x1c] ;  /* 0x00001c06101b7981 */ /* 0x000ea4000c1e1900 */
[----:B---3--:R-:W-:-:S04]  /*1170*/  FFMA.FTZ R22, R23, R23, R22 ;  /* 0x0000001717167223 */ /* 0x008fc80000010016 */
[----:B----4-:R-:W-:Y:S01]  /*1180*/  FFMA.FTZ R26, R19, R19, R22 ;  /* 0x00000013131a7223 */ /* 0x010fe20000010016 */
[----:B------:R-:W-:Y:S01]  /*1190*/  IMAD.WIDE R22, R2, 0x20, R16 ;  /* 0x0000002002167825 */ /* 0x000fe200078e0210 */
[----:B------:R-:W-:-:S04]  /*11a0*/  IADD3.X R19, RZ, R17, RZ, P0, !PT ;  /* 0x00000011ff137210 */ /* 0x000fc800007fe4ff */
[----:B------:R-:W3:Y:S04]  /*11b0*/  LDG.E R17, desc[UR6][R22.64] ;  /* 0x0000000616117981 */ /* 0x000ee8000c1e1900 */
[----:B------:R-:W4:Y:S04]  /*11c0*/  LDG.E R29, desc[UR6][R22.64+0x4] ;  /* 0x00000406161d7981 */ /* 0x000f28000c1e1900 */
[----:B------:R-:W5:Y:S04]  /*11d0*/  LDG.E R28, desc[UR6][R22.64+0x8] ;  /* 0x00000806161c7981 */ /* 0x000f68000c1e1900 */
[----:B------:R-:W5:Y:S01]  /*11e0*/  LDG.E R16, desc[UR6][R22.64+0x14] ;  /* 0x0000140616107981 */ /* 0x000f62000c1e1900 */
[----:B--2---:R-:W-:-:S03]  /*11f0*/  FFMA.FTZ R26, R27, R27, R26 ;  /* 0x0000001b1b1a7223 */ /* 0x004fc6000001001a */
[----:B------:R-:W2:Y:S01]  /*1200*/  LDG.E R27, desc[UR6][R22.64+0xc] ;  /* 0x00000c06161b7981 */ /* 0x000ea2000c1e1900 */
[----:B---3--:R-:W-:-:S04]  /*1210*/  FFMA.FTZ R26, R17, R17, R26 ;  /* 0x00000011111a7223 */ /* 0x008fc8000001001a */
[----:B----4-:R-:W-:Y:S02]  /*1220*/  FFMA.FTZ R29, R29, R29, R26 ;  /* 0x0000001d1d1d7223 */ /* 0x010fe4000001001a */
[----:B------:R-:W3:Y:S02]  /*1230*/  LDG.E R26, desc[UR6][R22.64+0x18] ;  /* 0x00001806161a7981 */ /* 0x000ee4000c1e1900 */
[----:B-----5:R-:W-:Y:S02]  /*1240*/  FFMA.FTZ R28, R28, R28, R29 ;  /* 0x0000001c1c1c7223 */ /* 0x020fe4000001001d */
[----:B------:R-:W4:Y:S01]  /*1250*/  LDG.E R29, desc[UR6][R22.64+0x10] ;  /* 0x00001006161d7981 */ /* 0x000f22000c1e1900 */
[----:B------:R-:W-:-:S04]  /*1260*/  IMAD.WIDE R18, R2, 0x20, R18 ;  /* 0x0000002002127825 */ /* 0x000fc800078e0212 */
[----:B--2---:R-:W-:Y:S02]  /*1270*/  FFMA.FTZ R28, R27, R27, R28 ;  /* 0x0000001b1b1c7223 */ /* 0x004fe4000001001c */
[----:B------:R-:W2:Y:S02]  /*1280*/  LDG.E R27, desc[UR6][R22.64+0x1c] ;  /* 0x00001c06161b7981 */ /* 0x000ea4000c1e1900 */
[----:B----4-:R-:W-:-:S04]  /*1290*/  FFMA.FTZ R29, R29, R29, R28 ;  /* 0x0000001d1d1d7223 */ /* 0x010fc8000001001c */
[----:B------:R-:W-:Y:S01]  /*12a0*/  FFMA.FTZ R29, R16, R16, R29 ;  /* 0x00000010101d7223 */ /* 0x000fe2000001001d */
[----:B------:R-:W-:-:S04]  /*12b0*/  IADD3 R16, P0, R12, R18, RZ ;  /* 0x000000120c107210 */ /* 0x000fc80007f1e0ff */
[----:B------:R-:W-:-:S05]  /*12c0*/  IADD3.X R17, R13, R19, RZ, P0, !PT ;  /* 0x000000130d117210 */ /* 0x000fca00007fe4ff */
[----:B------:R-:W4:Y:S04]  /*12d0*/  LDG.E R22, desc[UR6][R16.64] ;  /* 0x0000000610167981 */ /* 0x000f28000c1e1900 */
[----:B------:R-:W5:Y:S01]  /*12e0*/  LDG.E R28, desc[UR6][R16.64+0x4] ;  /* 0x00000406101c7981 */ /* 0x000f62000c1e1900 */
[----:B---3--:R-:W-:-:S03]  /*12f0*/  FFMA.FTZ R29, R26, R26, R29 ;  /* 0x0000001a1a1d7223 */ /* 0x008fc6000001001d */
[----:B------:R-:W3:Y:S04]  /*1300*/  LDG.E R26, desc[UR6][R16.64+0x8] ;  /* 0x00000806101a7981 */ /* 0x000ee8000c1e1900 */
[----:B------:R-:W3:Y:S01]  /*1310*/  LDG.E R23, desc[UR6][R16.64+0x14] ;  /* 0x0000140610177981 */ /* 0x000ee2000c1e1900 */
[----:B--2---:R-:W-:-:S03]  /*1320*/  FFMA.FTZ R29, R27, R27, R29 ;  /* 0x0000001b1b1d7223 */ /* 0x004fc6000001001d */
[----:B------:R-:W2:Y:S01]  /*1330*/  LDG.E R27, desc[UR6][R16.64+0xc] ;  /* 0x00000c06101b7981 */ /* 0x000ea2000c1e1900 */
[----:B----4-:R-:W-:-:S03]  /*1340*/  FFMA.FTZ R29, R22, R22, R29 ;  /* 0x00000016161d7223 */ /* 0x010fc6000001001d */
[----:B------:R-:W4:Y:S01]  /*1350*/  LDG.E R22, desc[UR6][R16.64+0x18] ;  /* 0x0000180610167981 */ /* 0x000f22000c1e1900 */
[----:B-----5:R-:W-:-:S04]  /*1360*/  FFMA.FTZ R29, R28, R28, R29 ;  /* 0x0000001c1c1d7223 */ /* 0x020fc8000001001d */
[----:B---3--:R-:W-:Y:S02]  /*1370*/  FFMA.FTZ R26, R26, R26, R29 ;  /* 0x0000001a1a1a7223 */ /* 0x008fe4000001001d */
[----:B------:R-:W3:Y:S01]  /*1380*/  LDG.E R29, desc[UR6][R16.64+0x10] ;  /* 0x00001006101d7981 */ /* 0x000ee2000c1e1900 */
[----:B------:R-:W-:-:S03]  /*1390*/  IMAD.WIDE R18, R2, 0x20, R18 ;  /* 0x0000002002127825 */ /* 0x000fc600078e0212 */
[----:B------:R-:W-:-:S04]  /*13a0*/  IADD3 R18, P0, R12, R18, RZ ;  /* 0x000000120c127210 */ /* 0x000fc80007f1e0ff */
[----:B------:R-:W-:-:S05]  /*13b0*/  IADD3.X R19, R13, R19, RZ, P0, !PT ;  /* 0x000000130d137210 */ /* 0x000fca00007fe4ff */
[----:B------:R-:W5:Y:S01]  /*13c0*/  LDG.E R28, desc[UR6][R18.64+0x4] ;  /* 0x00000406121c7981 */ /* 0x000f62000c1e1900 */
[----:B--2---:R-:W-:-:S03]  /*13d0*/  FFMA.FTZ R26, R27, R27, R26 ;  /* 0x0000001b1b1a7223 */ /* 0x004fc6000001001a */
[----:B------:R-:W2:Y:S04]  /*13e0*/  LDG.E R27, desc[UR6][R16.64+0x1c] ;  /* 0x00001c06101b7981 */ /* 0x000ea8000c1e1900 */
[----:B------:R-:W5:Y:S04]  /*13f0*/  LDG.E R16, desc[UR6][R18.64+0x10] ;  /* 0x0000100612107981 */ /* 0x000f68000c1e1900 */
[----:B------:R-:W5:Y:S01]  /*1400*/  LDG.E R17, desc[UR6][R18.64+0x14] ;  /* 0x0000140612117981 */ /* 0x000f62000c1e1900 */
[----:B---3--:R-:W-:-:S04]  /*1410*/  FFMA.FTZ R26, R29, R29, R26 ;  /* 0x0000001d1d1a7223 */ /* 0x008fc8000001001a */
[----:B------:R-:W-:Y:S02]  /*1420*/  FFMA.FTZ R29, R23, R23, R26 ;  /* 0x00000017171d7223 */ /* 0x000fe4000001001a */
[----:B------:R-:W3:Y:S02]  /*1430*/  LDG.E R23, desc[UR6][R18.64] ;  /* 0x0000000612177981 */ /* 0x000ee4000c1e1900 */
[----:B----4-:R-:W-:Y:S02]  /*1440*/  FFMA.FTZ R26, R22, R22, R29 ;  /* 0x00000016161a7223 */ /* 0x010fe4000001001d */
[----:B------:R-:W4:Y:S02]  /*1450*/  LDG.E R22, desc[UR6][R18.64+0x8] ;  /* 0x0000080612167981 */ /* 0x000f24000c1e1900 */
[----:B--2---:R-:W-:Y:S02]  /*1460*/  FFMA.FTZ R27, R27, R27, R26 ;  /* 0x0000001b1b1b7223 */ /* 0x004fe4000001001a */
[----:B------:R-:W2:Y:S02]  /*1470*/  LDG.E R26, desc[UR6][R18.64+0xc] ;  /* 0x00000c06121a7981 */ /* 0x000ea4000c1e1900 */
[----:B---3--:R-:W-:-:S02]  /*1480*/  FFMA.FTZ R27, R23, R23, R27 ;  /* 0x00000017171b7223 */ /* 0x008fc4000001001b */
[----:B------:R-:W3:Y:S02]  /*1490*/  LDG.E R23, desc[UR6][R18.64+0x1c] ;  /* 0x00001c0612177981 */ /* 0x000ee4000c1e1900 */
[----:B-----5:R-:W-:-:S04]  /*14a0*/  FFMA.FTZ R27, R28, R28, R27 ;  /* 0x0000001c1c1b7223 */ /* 0x020fc8000001001b */
[----:B----4-:R-:W-:Y:S02]  /*14b0*/  FFMA.FTZ R27, R22, R22, R27 ;  /* 0x00000016161b7223 */ /* 0x010fe4000001001b */
[----:B------:R-:W4:Y:S01]  /*14c0*/  LDG.E R22, desc[UR6][R18.64+0x18] ;  /* 0x0000180612167981 */ /* 0x000f22000c1e1900 */
[----:B------:R-:W-:-:S04]  /*14d0*/  IADD3 R21, R2, R21, R2 ;  /* 0x0000001502157210 */ /* 0x000fc80007ffe002 */
[----:B------:R-:W-:-:S04]  /*14e0*/  IADD3 R21, R2, R21, R2 ;  /* 0x0000001502157210 */ /* 0x000fc80007ffe002 */
[----:B------:R-:W-:Y:S01]  /*14f0*/  ISETP.GE.AND P0, PT, R21, R20, PT ;  /* 0x000000141500720c */ /* 0x000fe20003f06270 */
[----:B--2---:R-:W-:-:S04]  /*1500*/  FFMA.FTZ R27, R26, R26, R27 ;  /* 0x0000001a1a1b7223 */ /* 0x004fc8000001001b */
[----:B------:R-:W-:-:S04]  /*1510*/  FFMA.FTZ R16, R16, R16, R27 ;  /* 0x0000001010107223 */ /* 0x000fc8000001001b */
[----:B------:R-:W-:-:S04]  /*1520*/  FFMA.FTZ R17, R17, R17, R16 ;  /* 0x0000001111117223 */ /* 0x000fc80000010010 */
[----:B----4-:R-:W-:-:S04]  /*1530*/  FFMA.FTZ R22, R22, R22, R17 ;  /* 0x0000001616167223 */ /* 0x010fc80000010011 */
[----:B---3--:R-:W-:Y:S01]  /*1540*/  FFMA.FTZ R23, R23, R23, R22 ;  /* 0x0000001717177223 */ /* 0x008fe20000010016 */
[----:B------:R-:W-:Y:S06]  /*1550*/  @!P0 BRA `(.L_x_458) ;  /* 0xfffffff800c88947 */ /* 0x000fec000383ffff */
.L_x_454:
[----:B------:R-:W-:Y:S05]  /*1560*/  BSYNC B1 ;  /* 0x0000000000017941 */ /* 0x000fea0003800000 */
.L_x_453:
[----:B------:R-:W-:-:S05]  /*1570*/  IMAD R17, R20, 0x8, R3 ;  /* 0x0000000814117824 */ /* 0x000fca00078e0203 */
        /* <DEDUP_REMOVED lines=38> */
[----:B------:R-:W-:-:S04]  /*17e0*/  SHF.R.S32.HI R13, RZ, 0x1f, R6 ;  /* 0x0000001fff0d7819 */ /* 0x000fc80000011406 */
[----:B------:R-:W-:Y:S01]  /*17f0*/  IADD3 R5, R19, R5, RZ ;  /* 0x0000000513057210 */ /* 0x000fe20007ffe0ff */
        /* <DEDUP_REMOVED lines=9> */
.L_x_462:
[----:B------:R-:W-:Y:S02]  /*1890*/  MOV R8, R4 ;  /* 0x0000000400087202 */ /* 0x000fe40000000f00 */
[----:B------:R-:W-:-:S05]  /*18a0*/  MOV R9, R5 ;  /* 0x0000000500097202 */ /* 0x000fca0000000f00 */
[----:B------:R-:W2:Y:S01]  /*18b0*/  LDG.E R6, desc[UR6][R8.64] ;  /* 0x0000000608067981 */ /* 0x000ea2000c1e1900 */
[----:B------:R-:W-:Y:S01]  /*18c0*/  IADD3 R16, R16, -0x1, RZ ;  /* 0xffffffff10107810 */ /* 0x000fe20007ffe0ff */
[C---:B------:R-:W-:Y:S01]  /*18d0*/  IMAD.WIDE R4, R2.reuse, 0x4, R8 ;  /* 0x0000000402047825 */ /* 0x040fe200078e0208 */
[----:B------:R-:W-:Y:S02]  /*18e0*/  IADD3 R17, R2, R17, RZ ;  /* 0x0000001102117210 */ /* 0x000fe40007ffe0ff */
[----:B------:R-:W-:Y:S01]  /*18f0*/  ISETP.NE.AND P1, PT, R16, RZ, PT ;  /* 0x000000ff1000720c */ /* 0x000fe20003f25270 */
[----:B--2---:R-:W-:-:S12]  /*1900*/  FFMA.FTZ R23, R6, R6, R23 ;  /* 0x0000000606177223 */ /* 0x004fd80000010017 */
[----:B------:R-:W-:Y:S05]  /*1910*/  @P1 BRA `(.L_x_462) ;  /* 0xfffffffc00dc1947 */ /* 0x000fea000383ffff */
.L_x_461:
[----:B------:R-:W-:Y:S05]  /*1920*/  BSYNC B1 ;  /* 0x0000000000017941 */ /* 0x000fea0003800000 */
.L_x_460:
[----:B------:R-:W-:Y:S05]  /*1930*/  @!P0 BRA `(.L_x_459) ;  /* 0x0000000800148947 */ /* 0x000fea0003800000 */
[----:B------:R-:W-:Y:S01]  /*1940*/  BSSY B1, `(.L_x_463) ;  /* 0x0000011000017945 */ /* 0x000fe20003800000 */
.L_x_464:
        /* <DEDUP_REMOVED lines=17> */
.L_x_463:
[----:B------:R-:W-:Y:S05]  /*1a60*/  BRA `(.L_x_459) ;  /* 0x0000000400c87947 */ /* 0x000fea0003800000 */
.L_x_446:
[----:B------:R-:W-:Y:S01]  /*1a70*/  SHF.R.S32.HI R13, RZ, 0x1f, R0 ;  /* 0x0000001fff0d7819 */ /* 0x000fe20000011400 */
[----:B------:R-:W-:-:S03]  /*1a80*/  IMAD.MOV.U32 R23, RZ, RZ, RZ ;  /* 0x000000ffff177224 */ /* 0x000fc600078e00ff */
[----:B------:R-:W-:-:S04]  /*1a90*/  LEA.HI R13, R13, R0, RZ, 0x3 ;  /* 0x000000000d0d7211 */ /* 0x000fc800078f18ff */
[----:B------:R-:W-:-:S04]  /*1aa0*/  SHF.R.S32.HI R26, RZ, 0x3, R13 ;  /* 0x00000003ff1a7819 */ /* 0x000fc8000001140d */
[----:B------:R-:W-:-:S13]  /*1ab0*/  ISETP.GE.AND P0, PT, R3, R26, PT ;  /* 0x0000001a0300720c */ /* 0x000fda0003f06270 */
[----:B------:R-:W-:Y:S05]  /*1ac0*/  @P0 BRA `(.L_x_459) ;  /* 0x0000000400b00947 */ /* 0x000fea0003800000 */
[----:B------:R-:W0:Y:S01]  /*1ad0*/  I2F.U32.RP R10, R2 ;  /* 0x00000002000a7306 */ /* 0x000e220000209000 */
[----:B------:R-:W-:Y:S01]  /*1ae0*/  HFMA2.MMA R12, -RZ, RZ, 0, 0 ;  /* 0x00000000ff0c7435 */ /* 0x000fe200000001ff */
[-C--:B------:R-:W-:Y:S01]  /*1af0*/  LOP3.LUT R17, RZ, R3.reuse, RZ, 0x33, !PT ;  /* 0x00000003ff117212 */ /* 0x080fe200078e33ff */
[----:B------:R-:W-:Y:S01]  /*1b00*/  BSSY B1, `(.L_x_465) ;  /* 0x0000037000017945 */ /* 0x000fe20003800000 */
[----:B------:R-:W-:Y:S02]  /*1b10*/  ISETP.NE.U32.AND P2, PT, R2, RZ, PT ;  /* 0x000000ff0200720c */ /* 0x000fe40003f45070 */
[----:B------:R-:W-:Y:S02]  /*1b20*/  MOV R23, RZ ;  /* 0x000000ff00177202 */ /* 0x000fe40000000f00 */
[----:B------:R-:W-:Y:S01]  /*1b30*/  MOV R27, R3 ;  /* 0x00000003001b7202 */ /* 0x000fe20000000f00 */
        /* <DEDUP_REMOVED lines=21> */
[----:B------:R-:W-:Y:S02]  /*1c90*/  MOV R14, R10 ;  /* 0x0000000a000e7202 */ /* 0x000fe40000000f00 */
[----:B------:R-:W-:Y:S01]  /*1ca0*/  MOV R27, R3 ;  /* 0x00000003001b7202 */ /* 0x000fe20000000f00 */
[----:B------:R-:W-:Y:S01]  /*1cb0*/  IMAD.MOV.U32 R23, RZ, RZ, RZ ;  /* 0x000000ffff177224 */ /* 0x000fe200078e00ff */
[----:B------:R-:W-:-:S03]  /*1cc0*/  IADD3 R13, R15, R13, RZ ;  /* 0x0000000d0f0d7210 */ /* 0x000fc60007ffe0ff */
[----:B------:R-:W-:-:S05]  /*1cd0*/  IMAD.WIDE.U32 R12, R6, UR10, R12 ;  /* 0x0000000a060c7c25 */ /* 0x000fca000f8e000c */
[----:B------:R-:W-:-:S03]  /*1ce0*/  IADD3 R13, R7, R13, RZ ;  /* 0x0000000d070d7210 */ /* 0x000fc60007ffe0ff */
[----:B------:R-:W-:-:S05]  /*1cf0*/  IMAD.WIDE.U32 R4, R4, UR4, R12 ;  /* 0x0000000404047c25 */ /* 0x000fca000f8e000c */
[----:B------:R-:W-:-:S03]  /*1d00*/  IADD3 R5, R11, R5, RZ ;  /* 0x000000050b057210 */ /* 0x000fc60007ffe0ff */
[----:B------:R-:W-:-:S03]  /*1d10*/  IMAD.WIDE R4, R3, 0x8, R4 ;  /* 0x0000000803047825 */ /* 0x000fc600078e0204 */
[----:B------:R-:W-:-:S04]  /*1d20*/  LEA R8, P0, R4, R8, 0x2 ;  /* 0x0000000804087211 */ /* 0x000fc800078010ff */
[----:B------:R-:W-:Y:S02]  /*1d30*/  IADD3 R12, P2, R8, 0x10, RZ ;  /* 0x00000010080c7810 */ /* 0x000fe40007f5e0ff */
[----:B------:R-:W-:-:S04]  /*1d40*/  LEA.HI.X R4, R4, R9, R5, 0x2, P0 ;  /* 0x0000000904047211 */ /* 0x000fc800000f1405 */
[----:B------:R-:W-:-:S07]  /*1d50*/  IADD3.X R13, RZ, R4, RZ, P2, !PT ;  /* 0x00000004ff0d7210 */ /* 0x000fce00017fe4ff */
.L_x_467:
[----:B------:R-:W2:Y:S04]  /*1d60*/  LDG.E.128 R4, desc[UR6][R12.64+-0x10] ;  /* 0xfffff0060c047981 */ /* 0x000ea8000c1e1d00 */
[----:B------:R0:W3:Y:S01]  /*1d70*/  LDG.E.128 R8, desc[UR6][R12.64] ;  /* 0x000000060c087981 */ /* 0x0000e2000c1e1d00 */
[----:B------:R-:W-:Y:S02]  /*1d80*/  IADD3 R14, R14, -0x1, RZ ;  /* 0xffffffff0e0e7810 */ /* 0x000fe40007ffe0ff */
[----:B------:R-:W-:Y:S02]  /*1d90*/  IADD3 R27, R2, R27, RZ ;  /* 0x0000001b021b7210 */ /* 0x000fe40007ffe0ff */
[----:B------:R-:W-:Y:S01]  /*1da0*/  ISETP.NE.AND P0, PT, R14, RZ, PT ;  /* 0x000000ff0e00720c */ /* 0x000fe20003f05270 */
[----:B--2---:R-:W-:-:S04]  /*1db0*/  FFMA.FTZ R4, R4, R4, R23 ;  /* 0x0000000404047223 */ /* 0x004fc80000010017 */
[----:B------:R-:W-:-:S04]  /*1dc0*/  FFMA.FTZ R5, R5, R5, R4 ;  /* 0x0000000505057223 */ /* 0x000fc80000010004 */
[----:B------:R-:W-:Y:S01]  /*1dd0*/  FFMA.FTZ R6, R6, R6, R5 ;  /* 0x0000000606067223 */ /* 0x000fe20000010005 */
[----:B------:R-:W-:-:S04]  /*1de0*/  IMAD.WIDE R4, R2, 0x20, R12 ;  /* 0x0000002002047825 */ /* 0x000fc800078e020c */
[----:B------:R-:W-:Y:S01]  /*1df0*/  FFMA.FTZ R7, R7, R7, R6 ;  /* 0x0000000707077223 */ /* 0x000fe20000010006 */
[----:B0-----:R-:W-:-:S03]  /*1e00*/  MOV R12, R4 ;  /* 0x00000004000c7202 */ /* 0x001fc60000000f00 */
[----:B---3--:R-:W-:Y:S01]  /*1e10*/  FFMA.FTZ R8, R8, R8, R7 ;  /* 0x0000000808087223 */ /* 0x008fe20000010007 */
[----:B------:R-:W-:-:S03]  /*1e20*/  MOV R13, R5 ;  /* 0x00000005000d7202 */ /* 0x000fc60000000f00 */
[----:B------:R-:W-:-:S04]  /*1e30*/  FFMA.FTZ R9, R9, R9, R8 ;  /* 0x0000000909097223 */ /* 0x000fc80000010008 */
[----:B------:R-:W-:-:S04]  /*1e40*/  FFMA.FTZ R10, R10, R10, R9 ;  /* 0x0000000a0a0a7223 */ /* 0x000fc80000010009 */
[----:B------:R-:W-:Y:S01]  /*1e50*/  FFMA.FTZ R23, R11, R11, R10 ;  /* 0x0000000b0b177223 */ /* 0x000fe2000001000a */
[----:B------:R-:W-:Y:S06]  /*1e60*/  @P0 BRA `(.L_x_467) ;  /* 0xfffffffc00bc0947 */ /* 0x000fec000383ffff */
.L_x_466:
[----:B------:R-:W-:Y:S05]  /*1e70*/  BSYNC B1 ;  /* 0x0000000000017941 */ /* 0x000fea0003800000 */
.L_x_465:
[----:B------:R-:W-:Y:S05]  /*1e80*/  @!P1 BRA `(.L_x_459) ;  /* 0x0000000000c09947 */ /* 0x000fea0003800000 */
.L_x_468:
[----:B------:R-:W-:-:S05]  /*1e90*/  IMAD.WIDE R20, R27, 0x20, R24 ;  /* 0x000000201b147825 */ /* 0x000fca00078e0218 */
[----:B------:R-:W2:Y:S04]  /*1ea0*/  LDG.E.128 R8, desc[UR6][R20.64] ;  /* 0x0000000614087981 */ /* 0x000ea8000c1e1d00 */
[----:B------:R0:W3:Y:S02]  /*1eb0*/  LDG.E.128 R12, desc[UR6][R20.64+0x10] ;  /* 0x00001006140c7981 */ /* 0x0000e4000c1e1d00 */
[----:B0-----:R-:W-:-:S05]  /*1ec0*/  IMAD.WIDE R20, R2, 0x20, R20 ;  /* 0x0000002002147825 */ /* 0x001fca00078e0214 */
[----:B------:R-:W4:Y:S04]  /*1ed0*/  LDG.E.128 R16, desc[UR6][R20.64] ;  /* 0x0000000614107981 */ /* 0x000f28000c1e1d00 */
[----:B------:R0:W5:Y:S01]  /*1ee0*/  LDG.E.128 R4, desc[UR6][R20.64+0x10] ;  /* 0x0000100614047981 */ /* 0x000162000c1e1d00 */
[----:B------:R-:W-:-:S04]  /*1ef0*/  IMAD.WIDE R28, R2, 0x20, R20 ;  /* 0x00000020021c7825 */ /* 0x000fc800078e0214 */
[----:B0-----:R-:W-:-:S04]  /*1f00*/  IMAD.WIDE R20, R2, 0x20, R28 ;  /* 0x0000002002147825 */ /* 0x001fc800078e021c */
[----:B--2---:R-:W-:-:S04]  /*1f10*/  FFMA.FTZ R8, R8, R8, R23 ;  /* 0x0000000808087223 */ /* 0x004fc80000010017 */
[----:B------:R-:W-:-:S04]  /*1f20*/  FFMA.FTZ R9, R9, R9, R8 ;  /* 0x0000000909097223 */ /* 0x000fc80000010008 */
[----:B------:R-:W-:-:S04]  /*1f30*/  FFMA.FTZ R10, R10, R10, R9 ;  /* 0x0000000a0a0a7223 */ /* 0x000fc80000010009 */
[----:B------:R-:W-:-:S04]  /*1f40*/  FFMA.FTZ R11, R11, R11, R10 ;  /* 0x0000000b0b0b7223 */ /* 0x000fc8000001000a */
[----:B---3--:R-:W-:Y:S02]  /*1f50*/  FFMA.FTZ R12, R12, R12, R11 ;  /* 0x0000000c0c0c7223 */ /* 0x008fe4000001000b */
[----:B------:R-:W2:Y:S02]  /*1f60*/  LDG.E.128 R8, desc[UR6][R28.64] ;  /* 0x000000061c087981 */ /* 0x000ea4000c1e1d00 */
[----:B------:R-:W-:-:S04]  /*1f70*/  FFMA.FTZ R13, R13, R13, R12 ;  /* 0x0000000d0d0d7223 */ /* 0x000fc8000001000c */
[----:B------:R-:W-:-:S04]  /*1f80*/  FFMA.FTZ R14, R14, R14, R13 ;  /* 0x0000000e0e0e7223 */ /* 0x000fc8000001000d */
[----:B------:R-:W-:-:S04]  /*1f90*/  FFMA.FTZ R15, R15, R15, R14 ;  /* 0x0000000f0f0f7223 */ /* 0x000fc8000001000e */
[----:B----4-:R-:W-:Y:S02]  /*1fa0*/  FFMA.FTZ R16, R16, R16, R15 ;  /* 0x0000001010107223 */ /* 0x010fe4000001000f */
[----:B------:R-:W3:Y:S02]  /*1fb0*/  LDG.E.128 R12, desc[UR6][R28.64+0x10] ;  /* 0x000010061c0c7981 */ /* 0x000ee4000c1e1d00 */
[----:B------:R-:W-:-:S04]  /*1fc0*/  FFMA.FTZ R17, R17, R17, R16 ;  /* 0x0000001111117223 */ /* 0x000fc80000010010 */
[----:B------:R-:W-:-:S04]  /*1fd0*/  FFMA.FTZ R18, R18, R18, R17 ;  /* 0x0000001212127223 */ /* 0x000fc80000010011 */
[----:B------:R-:W-:Y:S02]  /*1fe0*/  FFMA.FTZ R23, R19, R19, R18 ;  /* 0x0000001313177223 */ /* 0x000fe40000010012 */
[----:B------:R-:W4:Y:S02]  /*1ff0*/  LDG.E.128 R16, desc[UR6][R20.64] ;  /* 0x0000000614107981 */ /* 0x000f24000c1e1d00 */
[----:B-----5:R-:W-:-:S04]  /*2000*/  FFMA.FTZ R4, R4, R4, R23 ;  /* 0x0000000404047223 */ /* 0x020fc80000010017 */
[----:B------:R-:W-:Y:S01]  /*2010*/  FFMA.FTZ R5, R5, R5, R4 ;  /* 0x0000000505057223 */ /* 0x000fe20000010004 */
[----:B------:R-:W5:Y:S03]  /*2020*/  LDG.E.128 R20, desc[UR6][R20.64+0x10] ;  /* 0x0000100614147981 */ /* 0x000f66000c1e1d00 */
[----:B------:R-:W-:Y:S01]  /*2030*/  FFMA.FTZ R6, R6, R6, R5 ;  /* 0x0000000606067223 */ /* 0x000fe20000010005 */
[----:B------:R-:W-:-:S03]  /*2040*/  IADD3 R27, R2, R27, R2 ;  /* 0x0000001b021b7210 */ /* 0x000fc60007ffe002 */
[----:B------:R-:W-:Y:S01]  /*2050*/  FFMA.FTZ R7, R7, R7, R6 ;  /* 0x0000000707077223 */ /* 0x000fe20000010006 */
        /* <DEDUP_REMOVED lines=19> */
.L_x_459:
[----:B------:R-:W-:Y:S05]  /*2190*/  BSYNC B0 ;  /* 0x0000000000007941 */ /* 0x000fea0003800000 */
.L_x_445:
        /* <DEDUP_REMOVED lines=109> */
.L_x_470:
        /* <DEDUP_REMOVED lines=23> */
.L_x_473:
[----:B------:R-:W-:Y:S05]  /*29e0*/  BSYNC B1 ;  /* 0x0000000000017941 */ /* 0x000fea0003800000 */
.L_x_472:
        /* <DEDUP_REMOVED lines=46> */
.L_x_471:
[----:B------:R-:W-:Y:S05]  /*2cd0*/  BSYNC B0 ;  /* 0x0000000000007941 */ /* 0x000fea0003800000 */
.L_x_469:
        /* <DEDUP_REMOVED lines=15> */
.L_x_475:
[----:B------:R-:W-:Y:S05]  /*2dd0*/  BSYNC B0 ;  /* 0x0000000000007941 */ /* 0x000fea0003800000 */
.L_x_474:
        /* <DEDUP_REMOVED lines=10> */
.L_x_476:
[----:B-1----:R-:W1:Y:S01]  /*2e80*/  LDC.64 R28, c[0x0][0x248] ;  /* 0x00009200ff1c7b82 */ /* 0x002e620000000a00 */
[----:B------:R-:W-:-:S05]  /*2e90*/  IMAD.WIDE R26, R3, 0x20, R24 ;  /* 0x00000020031a7825 */ /* 0x000fca00078e0218 */
[----:B------:R-:W0:Y:S04]  /*2ea0*/  LDG.E.128 R4, desc[UR6][R26.64] ;  /* 0x000000061a047981 */ /* 0x000e28000c1e1d00 */
[----:B------:R2:W3:Y:S01]  /*2eb0*/  LDG.E.128 R12, desc[UR6][R26.64+0x10] ;  /* 0x000010061a0c7981 */ /* 0x0004e2000c1e1d00 */
[----:B-1----:R-:W-:-:S05]  /*2ec0*/  IMAD.WIDE R28, R3, 0x20, R28 ;  /* 0x00000020031c7825 */ /* 0x002fca00078e021c */
[----:B------:R-:W4:Y:S04]  /*2ed0*/  LDG.E.128.CONSTANT R8, desc[UR6][R28.64] ;  /* 0x000000061c087981 */ /* 0x000f28000c1e9d00 */
[----:B------:R-:W5:Y:S01]  /*2ee0*/  LDG.E.128.CONSTANT R16, desc[UR6][R28.64+0x10] ;  /* 0x000010061c107981 */ /* 0x000f62000c1e9d00 */
[C---:B0-----:R-:W-:Y:S01]  /*2ef0*/  FMUL.FTZ R0, R21.reuse, R5 ;  /* 0x0000000515007220 */ /* 0x041fe20000410000 */
[C---:B--2---:R-:W-:Y:S01]  /*2f00*/  FMUL.FTZ R26, R21.reuse, R7 ;  /* 0x00000007151a7220 */ /* 0x044fe20000410000 */
[C---:B------:R-:W-:Y:S01]  /*2f10*/  FMUL.FTZ R5, R21.reuse, R4 ;  /* 0x0000000415057220 */ /* 0x040fe20000410000 */
[C---:B------:R-:W-:Y:S01]  /*2f20*/  FMUL.FTZ R7, R21.reuse, R6 ;  /* 0x0000000615077220 */ /* 0x040fe20000410000 */
[----:B---3--:R-:W-:Y:S02]  /*2f30*/  FMUL.FTZ R4, R21, R15 ;  /* 0x0000000f15047220 */ /* 0x008fe40000410000 */
[----:B----4-:R-:W-:Y:S01]  /*2f40*/  FMUL.FTZ R8, R8, R5 ;  /* 0x0000000508087220 */ /* 0x010fe20000410000 */
[----:B------:R-:W-:Y:S01]  /*2f50*/  FMUL.FTZ R10, R10, R7 ;  /* 0x000000070a0a7220 */ /* 0x000fe20000410000 */
[----:B------:R-:W-:Y:S01]  /*2f60*/  FMUL.FTZ R9, R9, R0 ;  /* 0x0000000009097220 */ /* 0x000fe20000410000 */
[C---:B------:R-:W-:Y:S01]  /*2f70*/  FMUL.FTZ R5, R21.reuse, R14 ;  /* 0x0000000e15057220 */ /* 0x040fe20000410000 */
[C---:B------:R-:W-:Y:S01]  /*2f80*/  FMUL.FTZ R0, R21.reuse, R13 ;  /* 0x0000000d15007220 */ /* 0x040fe20000410000 */
[----:B------:R-:W-:Y:S01]  /*2f90*/  FMUL.FTZ R7, R21, R12 ;  /* 0x0000000c15077220 */ /* 0x000fe20000410000 */
[----:B-----5:R-:W-:Y:S01]  /*2fa0*/  FMUL.FTZ R19, R19, R4 ;  /* 0x0000000413137220 */ /* 0x020fe20000410000 */
[----:B------:R-:W-:Y:S01]  /*2fb0*/  FMUL.FTZ R18, R18, R5 ;  /* 0x0000000512127220 */ /* 0x000fe20000410000 */
[----:B------:R-:W-:Y:S01]  /*2fc0*/  FMUL.FTZ R11, R11, R26 ;  /* 0x0000001a0b0b7220 */ /* 0x000fe20000410000 */
[----:B------:R-:W-:Y:S01]  /*2fd0*/  FMUL.FTZ R17, R17, R0 ;  /* 0x0000000011117220 */ /* 0x000fe20000410000 */
[----:B------:R-:W-:-:S04]  /*2fe0*/  IMAD.WIDE R4, R3, 0x20, R22 ;  /* 0x0000002003047825 */ /* 0x000fc800078e0216 */
[----:B------:R-:W-:Y:S01]  /*2ff0*/  FMUL.FTZ R16, R16, R7 ;  /* 0x0000000710107220 */ /* 0x000fe20000410000 */
[----:B------:R-:W-:Y:S01]  /*3000*/  IADD3 R3, R2, R3, RZ ;  /* 0x0000000302037210 */ /* 0x000fe20007ffe0ff */
[----:B------:R1:W-:Y:S04]  /*3010*/  STG.E.128 desc[UR6][R4.64], R8 ;  /* 0x0000000804007986 */ /* 0x0003e8000c101d06 */
[----:B------:R1:W-:Y:S01]  /*3020*/  STG.E.128 desc[UR6][R4.64+0x10], R16 ;  /* 0x0000101004007986 */ /* 0x0003e2000c101d06 */
[----:B------:R-:W-:-:S13]  /*3030*/  ISETP.GE.AND P0, PT, R3, R20, PT ;  /* 0x000000140300720c */ /* 0x000fda0003f06270 */
[----:B------:R-:W-:Y:S05]  /*3040*/  @!P0 BRA `(.L_x_476) ;  /* 0xfffffffc008c8947 */ /* 0x000fea000383ffff */
[----:B------:R-:W-:Y:S05]  /*3050*/  EXIT ;  /* 0x000000000000794d */ /* 0x000fea0003800000 */
        .weak           $__internal_13_$__cuda_sm20_div_s64
        .type           $__internal_13_$__cuda_sm20_div_s64,@function
        .size           $__internal_13_$__cuda_sm20_div_s64,(.L_x_1324 - $__internal_13_$__cuda_sm20_div_s64)
$__internal_13_$__cuda_sm20_div_s64:
        /* <DEDUP_REMOVED lines=24> */
[----:B------:R-:W-:-:S04]  /*31e0*/  IMAD.WIDE.U32 R12, R15, R2, RZ ;  /* 0x000000020f0c7225 */ /* 0x000fc800078e00ff */
        /* <DEDUP_REMOVED lines=9> */
[----:B------:R-:W-:Y:S01]  /*3280*/  IMAD.HI.U32 R14, P1, R11, R17, R14 ;  /* 0x000000110b0e7227 */ /* 0x000fe2000782000e */
[----:B------:R-:W-:-:S03]  /*3290*/  IADD3.X R15, RZ, ~R10, RZ, P4, !PT ;  /* 0x8000000aff0f7210 */ /* 0x000fc600027fe4ff */
[----:B------:R-:W-:Y:S01]  /*32a0*/  IMAD.HI.U32 R16, R11, R16, RZ ;  /* 0x000000100b107227 */ /* 0x000fe200078e00ff */
[----:B------:R-:W-:-:S04]  /*32b0*/  IADD3 R14, P2, R13, R14, RZ ;  /* 0x0000000e0d0e7210 */ /* 0x000fc80007f5e0ff */
[----:B------:R-:W-:Y:S01]  /*32c0*/  IADD3.X R13, R16, R11, RZ, P0, !PT ;  /* 0x0000000b100d7210 */ /* 0x000fe200007fe4ff */
[----:B------:R-:W-:Y:S01]  /*32d0*/  IMAD.HI.U32 R12, R14, R9, RZ ;  /* 0x000000090e0c7227 */ /* 0x000fe200078e00ff */
[-C--:B------:R-:W-:Y:S02]  /*32e0*/  SEL R11, R15, R10.reuse, !P3 ;  /* 0x0000000a0f0b7207 */ /* 0x080fe40005800000 */
[----:B------:R-:W-:Y:S01]  /*32f0*/  IADD3.X R16, RZ, RZ, R13, P2, P1 ;  /* 0x000000ffff107210 */ /* 0x000fe200017e240d */
[----:B------:R-:W-:Y:S01]  /*3300*/  HFMA2.MMA R13, -RZ, RZ, 0, 0 ;  /* 0x00000000ff0d7435 */ /* 0x000fe200000001ff */
[----:B------:R-:W-:-:S03]  /*3310*/  LOP3.LUT R10, R5, R10, RZ, 0x3c, !PT ;  /* 0x0000000a050a7212 */ /* 0x000fc600078e3cff */
[----:B------:R-:W-:-:S04]  /*3320*/  IMAD R15, R16, R11, RZ ;  /* 0x0000000b100f7224 */ /* 0x000fc800078e02ff */
[----:B------:R-:W-:-:S04]  /*3330*/  IMAD.WIDE.U32 R12, R14, R11, R12 ;  /* 0x0000000b0e0c7225 */ /* 0x000fc800078e000c */
[----:B------:R-:W-:-:S04]  /*3340*/  IMAD.HI.U32 R14, R16, R11, RZ ;  /* 0x0000000b100e7227 */ /* 0x000fc800078e00ff */
[----:B------:R-:W-:-:S05]  /*3350*/  IMAD.HI.U32 R12, P0, R16, R9, R12 ;  /* 0x00000009100c7227 */ /* 0x000fca000780000c */
[----:B------:R-:W-:Y:S02]  /*3360*/  IADD3 R15, P1, R15, R12, RZ ;  /* 0x0000000c0f0f7210 */ /* 0x000fe40007f3e0ff */
[----:B------:R-:W-:-:S03]  /*3370*/  IADD3.X R14, R14, RZ, RZ, P0, !PT ;  /* 0x000000ff0e0e7210 */ /* 0x000fc600007fe4ff */
        /* <DEDUP_REMOVED lines=16> */
[----:B------:R-:W-:Y:S02]  /*3480*/  ISETP.GE.U32.AND.EX P0, PT, R11, R3, PT, P0 ;  /* 0x000000030b00720c */ /* 0x000fe40003f06100 */
[----:B------:R-:W-:-:S02]  /*3490*/  ISETP.GE.AND P1, PT, R10, RZ, PT ;  /* 0x000000ff0a00720c */ /* 0x000fc40003f26270 */
        /* <DEDUP_REMOVED lines=8> */
[----:B------:R-:W-:Y:S05]  /*3520*/  RET.REL.NODEC R2 `(_ZN4vllm15rms_norm_kernelIfLi8ELi4EEEvPT_PKS1_lllllS4_fii) ;  /* 0xffffffc802b47950 */ /* 0x000fea0003c3ffff */
.L_x_477:
        /* <DEDUP_REMOVED lines=13> */
.L_x_1324:


//--------------------- .text._ZN4vllm15rms_norm_kernelIfLi16ELi4EEEvPT_PKS1_lllllS4_fii --------------------------
	.section	.text._ZN4vllm15rms_norm_kernelIfLi16ELi4EEEvPT_PKS1_lllllS4_fii,"ax",@progbits
	.align	128
        .global         _ZN4vllm15rms_norm_kernelIfLi16ELi4EEEvPT_PKS1_lllllS4_fii
        .type           _ZN4vllm15rms_norm_kernelIfLi16ELi4EEEvPT_PKS1_lllllS4_fii,@function
        .size           _ZN4vllm15rms_norm_kernelIfLi16ELi4EEEvPT_PKS1_lllllS4_fii,(.L_x_1325 - _ZN4vllm15rms_norm_kernelIfLi16ELi4EEEvPT_PKS1_lllllS4_fii)
        .other          _ZN4vllm15rms_norm_kernelIfLi16ELi4EEEvPT_PKS1_lllllS4_fii,@"STO_CUDA_ENTRY STV_DEFAULT"
_ZN4vllm15rms_norm_kernelIfLi16ELi4EEEvPT_PKS1_lllllS4_fii:
.text._ZN4vllm15rms_norm_kernelIfLi16ELi4EEEvPT_PKS1_lllllS4_fii:
        /* <DEDUP_REMOVED lines=14> */
[----:B------:R-:W-:Y:S05]  /*00e0*/  CALL.REL.NOINC `($__internal_14_$__cuda_sm20_div_s64) ;  /* 0x0000003000947944 */ /* 0x000fea0003c00000 */
[----:B------:R-:W-:Y:S02]  /*00f0*/  IADD3 R3, -R7, RZ, RZ ;  /* 0x000000ff07037210 */ /* 0x000fe40007ffe1ff */
[----:B------:R-:W-:-:S03]  /*0100*/  MOV R6, R7 ;  /* 0x0000000700067202 */ /* 0x000fc60000000f00 */
[----:B------:R-:W-:Y:S01]  /*0110*/  IMAD R4, R4, R3, UR4 ;  /* 0x0000000404047e24 */ /* 0x000fe2000f8e0203 */
[----:B------:R-:W-:Y:S06]  /*0120*/  BRA `(.L_x_479) ;  /* 0x0000000000507947 */ /* 0x000fec0003800000 */
.L_x_478:
        /* <DEDUP_REMOVED lines=20> */
.L_x_479:
        /* <DEDUP_REMOVED lines=9> */
[----:B01----:R-:W-:Y:S05]  /*0300*/  CALL.REL.NOINC `($__internal_14_$__cuda_sm20_div_s64) ;  /* 0x00000030000c7944 */ /* 0x003fea0003c00000 */
[----:B------:R-:W-:Y:S01]  /*0310*/  IADD3 R3, -R7, RZ, RZ ;  /* 0x000000ff07037210 */ /* 0x000fe20007ffe1ff */
[----:B------:R-:W-:Y:S01]  /*0320*/  ULDC UR4, c[0x0][0x238] ;  /* 0x00008e0000047ab9 */ /* 0x000fe20000000800 */
[----:B------:R-:W-:-:S03]  /*0330*/  MOV R5, R7 ;  /* 0x0000000700057202 */ /* 0x000fc60000000f00 */
[----:B------:R-:W-:Y:S01]  /*0340*/  IMAD R4, R3, UR4, R4 ;  /* 0x0000000403047c24 */ /* 0x000fe2000f8e0204 */
[----:B------:R-:W-:Y:S06]  /*0350*/  BRA `(.L_x_481) ;  /* 0x0000000000547947 */ /* 0x000fec0003800000 */
.L_x_480:
        /* <DEDUP_REMOVED lines=21> */
.L_x_481:
        /* <DEDUP_REMOVED lines=8> */
[----:B------:R-:W-:Y:S01]  /*0530*/  MOV R12, R2 ;  /* 0x00000002000c7202 */ /* 0x000fe20000000f00 */
[----:B------:R-:W-:Y:S01]  /*0540*/  IMAD R14, R8, UR8, RZ ;  /* 0x00000008080e7c24 */ /* 0x000fe2000f8e02ff */
[----:B------:R-:W-:Y:S01]  /*0550*/  SHF.R.S32.HI R9, RZ, 0x1f, R4 ;  /* 0x0000001fff097819 */ /* 0x000fe20000011404 */
[----:B------:R-:W-:Y:S01]  /*0560*/  IMAD R19, R6, UR5, R19 ;  /* 0x0000000506137c24 */ /* 0x000fe2000f8e0213 */
[----:B------:R-:W1:Y:S01]  /*0570*/  LDC.64 R10, c[0x0][0x218] ;  /* 0x00008600ff0a7b82 */ /* 0x000e620000000a00 */
[----:B------:R-:W-:Y:S01]  /*0580*/  IMAD R21, R5, UR9, R14 ;  /* 0x0000000905157c24 */ /* 0x000fe2000f8e020e */
[----:B------:R-:W-:Y:S01]  /*0590*/  ULDC.64 UR6, c[0x0][0x208] ;  /* 0x0000820000067ab9 */ /* 0x000fe20000000a00 */
[----:B------:R-:W-:Y:S01]  /*05a0*/  IMAD R15, R9, UR10, RZ ;  /* 0x0000000a090f7c24 */ /* 0x000fe2000f8e02ff */
[----:B------:R-:W-:Y:S01]  /*05b0*/  IADD3 R13, R3, R19, RZ ;  /* 0x00000013030d7210 */ /* 0x000fe20007ffe0ff */
[----:B------:R-:W-:Y:S01]  /*05c0*/  BSSY B0, `(.L_x_482) ;  /* 0x00001d5000007945 */ /* 0x000fe20003800000 */
[----:B------:R-:W2:Y:S01]  /*05d0*/  S2R R3, SR_TID.X ;  /* 0x0000000000037919 */ /* 0x000ea20000002100 */
[----:B------:R-:W-:Y:S01]  /*05e0*/  IMAD R15, R4, UR11, R15 ;  /* 0x0000000b040f7c24 */ /* 0x000fe2000f8e020f */
[----:B------:R-:W3:Y:S01]  /*05f0*/  LDC R2, c[0x0][RZ] ;  /* 0x00000000ff027b82 */ /* 0x000ee20000000800 */
[----:B------:R-:W-:-:S05]  /*0600*/  IMAD.WIDE.U32 R12, R5, UR8, R12 ;  /* 0x00000008050c7c25 */ /* 0x000fca000f8e000c */
        /* <DEDUP_REMOVED lines=8> */
[----:B------:R-:W-:Y:S02]  /*0690*/  IADD3.X R27, R12, R11, RZ, P1, !PT ;  /* 0x0000000b0c1b7210 */ /* 0x000fe40000ffe4ff */
[----:B--2---:R-:W-:-:S05]  /*06a0*/  MOV R25, R3 ;  /* 0x0000000300197202 */ /* 0x004fca0000000f00 */
[----:B---3--:R-:W-:Y:S05]  /*06b0*/  @!P0 BRA !P2, `(.L_x_483) ;  /* 0x0000001000948947 */ /* 0x008fea0005000000 */
[----:B------:R-:W-:Y:S01]  /*06c0*/  IADD3 R17, -R26, RZ, RZ ;  /* 0x000000ff1a117210 */ /* 0x000fe20007ffe1ff */
[----:B------:R-:W-:Y:S01]  /*06d0*/  BSSY B1, `(.L_x_484) ;  /* 0x000004a000017945 */ /* 0x000fe20003800000 */
[----:B------:R-:W-:Y:S02]  /*06e0*/  MOV R23, RZ ;  /* 0x000000ff00177202 */ /* 0x000fe40000000f00 */
        /* <DEDUP_REMOVED lines=9> */
[----:B------:R-:W-:-:S03]  /*0780*/  MOV R29, R25 ;  /* 0x00000019001d7202 */ /* 0x000fc60000000f00 */
[----:B0-----:R-:W0:Y:S02]  /*0790*/  MUFU.RCP R16, R16 ;  /* 0x0000001000107308 */ /* 0x001e240000001000 */
[----:B0-----:R-:W-:-:S06]  /*07a0*/  IADD3 R12, R16, 0xffffffe, RZ ;  /* 0x0ffffffe100c7810 */ /* 0x001fcc0007ffe0ff */
[----:B------:R0:W1:Y:S02]  /*07b0*/  F2I.FTZ.U32.TRUNC.NTZ R13, R12 ;  /* 0x0000000c000d7305 */ /* 0x000064000021f000 */
[----:B0-----:R-:W-:Y:S01]  /*07c0*/  HFMA2.MMA R12, -RZ, RZ, 0, 0 ;  /* 0x00000000ff0c7435 */ /* 0x001fe200000001ff */
[----:B-1----:R-:W-:-:S05]  /*07d0*/  IADD3 R23, RZ, -R13, RZ ;  /* 0x8000000dff177210 */ /* 0x002fca0007ffe0ff */
[----:B------:R-:W-:-:S04]  /*07e0*/  IMAD R23, R23, R2, RZ ;  /* 0x0000000217177224 */ /* 0x000fc800078e02ff */
[----:B------:R-:W-:Y:S01]  /*07f0*/  IMAD.HI.U32 R18, R13, R23, R12 ;  /* 0x000000170d127227 */ /* 0x000fe200078e000c */
[----:B------:R-:W-:Y:S02]  /*0800*/  IADD3 R13, -R25, -0x2, -R14 ;  /* 0xfffffffe190d7810 */ /* 0x000fe40007ffe90e */
[----:B------:R-:W-:-:S03]  /*0810*/  MOV R23, RZ ;  /* 0x000000ff00177202 */ /* 0x000fc60000000f00 */
        /* <DEDUP_REMOVED lines=14> */
[----:B------:R-:W-:Y:S02]  /*0900*/  SHF.R.S32.HI R16, RZ, 0x1f, R25 ;  /* 0x0000001fff107819 */ /* 0x000fe40000011419 */
[----:B------:R-:W-:Y:S02]  /*0910*/  MOV R23, RZ ;  /* 0x000000ff00177202 */ /* 0x000fe40000000f00 */
[----:B------:R-:W-:Y:S02]  /*0920*/  IADD3 R13, R21, R13, RZ ;  /* 0x0000000d150d7210 */ /* 0x000fe40007ffe0ff */
[----:B------:R-:W-:Y:S01]  /*0930*/  MOV R29, R25 ;  /* 0x00000019001d7202 */ /* 0x000fe20000000f00 */
[----:B------:R-:W-:-:S05]  /*0940*/  IMAD.WIDE.U32 R12, R6, UR4, R12 ;  /* 0x00000004060c7c25 */ /* 0x000fca000f8e000c */
[----:B------:R-:W-:-:S03]  /*0950*/  IADD3 R13, R19, R13, RZ ;  /* 0x0000000d130d7210 */ /* 0x000fc60007ffe0ff */
[----:B------:R-:W-:-:S03]  /*0960*/  IMAD.WIDE.U32 R12, R4, UR10, R12 ;  /* 0x0000000a040c7c25 */ /* 0x000fc6000f8e000c */
[----:B------:R-:W-:-:S04]  /*0970*/  IADD3 R18, P0, R25, R12, RZ ;  /* 0x0000000c19127210 */ /* 0x000fc80007f1e0ff */
[----:B------:R-:W-:Y:S02]  /*0980*/  LEA R12, P2, R18, R10, 0x2 ;  /* 0x0000000a120c7211 */ /* 0x000fe400078410ff */
[----:B------:R-:W-:Y:S02]  /*0990*/  IADD3.X R15, R16, R15, R13, P0, !PT ;  /* 0x0000000f100f7210 */ /* 0x000fe400007fe40d */
[----:B------:R-:W-:Y:S02]  /*09a0*/  MOV R16, R14 ;  /* 0x0000000e00107202 */ /* 0x000fe40000000f00 */
[----:B------:R-:W-:-:S07]  /*09b0*/  LEA.HI.X R15, R18, R11, R15, 0x2, P2 ;  /* 0x0000000b120f7211 */ /* 0x000fce00010f140f */
.L_x_488:
        /* <DEDUP_REMOVED lines=9> */
.L_x_487:
[----:B------:R-:W-:Y:S05]  /*0a50*/  BSYNC B2 ;  /* 0x0000000000027941 */ /* 0x000fea0003800000 */
.L_x_486:
[----:B------:R-:W-:Y:S05]  /*0a60*/  @!P1 BRA `(.L_x_485) ;  /* 0x0000000000409947 */ /* 0x000fea0003800000 */
.L_x_489:
        /* <DEDUP_REMOVED lines=16> */
.L_x_485:
[----:B------:R-:W-:Y:S05]  /*0b70*/  BSYNC B1 ;  /* 0x0000000000017941 */ /* 0x000fea0003800000 */
.L_x_484:
[----:B------:R-:W-:Y:S01]  /*0b80*/  IADD3 R16, -R17, R0, RZ ;  /* 0x0000000011107210 */ /* 0x000fe20007ffe1ff */
[----:B------:R-:W-:Y:S01]  /*0b90*/  BSSY B1, `(.L_x_490) ;  /* 0x000008b000017945 */ /* 0x000fe20003800000 */
[----:B------:R-:W-:Y:S02]  /*0ba0*/  SHF.R.S32.HI R19, RZ, 0x1f, R17 ;  /* 0x0000001fff137819 */ /* 0x000fe40000011411 */
[----:B------:R-:W-:-:S04]  /*0bb0*/  SHF.R.S32.HI R13, RZ, 0x1f, R16 ;  /* 0x0000001fff0d7819 */ /* 0x000fc80000011410 */
[----:B------:R-:W-:-:S04]  /*0bc0*/  LEA.HI R13, R13, R16, RZ, 0x4 ;  /* 0x000000100d0d7211 */ /* 0x000fc800078f20ff */
[----:B------:R-:W-:Y:S01]  /*0bd0*/  SHF.R.S32.HI R18, RZ, 0x4, R13 ;  /* 0x00000004ff127819 */ /* 0x000fe2000001140d */
[----:B------:R-:W-:-:S03]  /*0be0*/  IMAD.WIDE R12, R17, 0x4, R26 ;  /* 0x00000004110c7825 */ /* 0x000fc600078e021a */
[----:B------:R-:W-:-:S13]  /*0bf0*/  ISETP.GE.AND P0, PT, R25, R18, PT ;  /* 0x000000121900720c */ /* 0x000fda0003f06270 */
[----:B------:R-:W-:Y:S05]  /*0c00*/  @P0 BRA `(.L_x_491) ;  /* 0x00000008000c0947 */ /* 0x000fea0003800000 */
[----:B------:R-:W0:Y:S01]  /*0c10*/  I2F.U32.RP R20, R2 ;  /* 0x0000000200147306 */ /* 0x000e220000209000 */
[----:B------:R-:W-:Y:S01]  /*0c20*/  HFMA2.MMA R14, -RZ, RZ, 0, 0 ;  /* 0x00000000ff0e7435 */ /* 0x000fe200000001ff */
[----:B------:R-:W-:Y:S01]  /*0c30*/  ISETP.NE.U32.AND P2, PT, R2, RZ, PT ;  /* 0x000000ff0200720c */ /* 0x000fe20003f45070 */
[----:B------:R-:W-:Y:S01]  /*0c40*/  BSSY B2, `(.L_x_492) ;  /* 0x0000039000027945 */ /* 0x000fe20003800000 */
[----:B------:R-:W-:-:S04]  /*0c50*/  MOV R29, R25 ;  /* 0x00000019001d7202 */ /* 0x000fc80000000f00 */
[----:B0-----:R-:W0:Y:S02]  /*0c60*/  MUFU.RCP R20, R20 ;  /* 0x0000001400147308 */ /* 0x001e240000001000 */
[----:B0-----:R-:W-:-:S06]  /*0c70*/  IADD3 R22, R20, 0xffffffe, RZ ;  /* 0x0ffffffe14167810 */ /* 0x001fcc0007ffe0ff */
[----:B------:R-:W0:Y:S02]  /*0c80*/  F2I.FTZ.U32.TRUNC.NTZ R15, R22 ;  /* 0x00000016000f7305 */ /* 0x000e24000021f000 */
[----:B0-----:R-:W-:-:S05]  /*0c90*/  IADD3 R21, RZ, -R15, RZ ;  /* 0x8000000fff157210 */ /* 0x001fca0007ffe0ff */
[----:B------:R-:W-:-:S04]  /*0ca0*/  IMAD R21, R21, R2, RZ ;  /* 0x0000000215157224 */ /* 0x000fc800078e02ff */
[----:B------:R-:W-:Y:S01]  /*0cb0*/  IMAD.HI.U32 R14, R15, R21, R14 ;  /* 0x000000150f0e7227 */ /* 0x000fe200078e000e */
[----:B------:R-:W-:-:S04]  /*0cc0*/  LOP3.LUT R15, RZ, R25, RZ, 0x33, !PT ;  /* 0x00000019ff0f7212 */ /* 0x000fc800078e33ff */
        /* <DEDUP_REMOVED lines=9> */
[----:B------:R-:W-:Y:S02]  /*0d60*/  @!P2 LOP3.LUT R14, RZ, R2, RZ, 0x33, !PT ;  /* 0x00000002ff0ea212 */ /* 0x000fe400078e33ff */
[----:B------:R-:W-:Y:S02]  /*0d70*/  ISETP.GT.U32.AND P1, PT, R2, R21, PT ;  /* 0x000000150200720c */ /* 0x000fe40003f24070 */
[----:B------:R-:W-:-:S04]  /*0d80*/  LOP3.LUT R14, R14, 0x1, RZ, 0xc0, !PT ;  /* 0x000000010e0e7812 */ /* 0x000fc800078ec0ff */
[----:B------:R-:W-:-:S13]  /*0d90*/  ISETP.NE.U32.AND P0, PT, R14, 0x1, PT ;  /* 0x000000010e00780c */ /* 0x000fda0003f05070 */
[----:B------:R-:W-:Y:S05]  /*0da0*/  @!P0 BRA `(.L_x_493) ;  /* 0x0000000000888947 */ /* 0x000fea0003800000 */
[----:B------:R-:W-:-:S05]  /*0db0*/  IMAD.WIDE R14, R25, 0x40, R12 ;  /* 0x00000040190e7825 */ /* 0x000fca00078e020c */
[----:B------:R-:W2:Y:S04]  /*0dc0*/  LDG.E R22, desc[UR6][R14.64] ;  /* 0x000000060e167981 */ /* 0x000ea8000c1e1900 */
[----:B------:R-:W3:Y:S04]  /*0dd0*/  LDG.E R29, desc[UR6][R14.64+0x4] ;  /* 0x000004060e1d7981 */ /* 0x000ee8000c1e1900 */
[----:B------:R-:W4:Y:S04]  /*0de0*/  LDG.E R21, desc[UR6][R14.64+0x8] ;  /* 0x000008060e157981 */ /* 0x000f28000c1e1900 */
[----:B------:R-:W5:Y:S04]  /*0df0*/  LDG.E R20, desc[UR6][R14.64+0xc] ;  /* 0x00000c060e147981 */ /* 0x000f68000c1e1900 */
[----:B------:R-:W5:Y:S01]  /*0e00*/  LDG.E R28, desc[UR6][R14.64+0x3c] ;  /* 0x00003c060e1c7981 */ /* 0x000f62000c1e1900 */
[----:B--2---:R-:W-:-:S04]  /*0e10*/  FFMA.FTZ R22, R22, R22, R23 ;  /* 0x0000001616167223 */ /* 0x004fc80000010017 */
[----:B---3--:R-:W-:Y:S02]  /*0e20*/  FFMA.FTZ R24, R29, R29, R22 ;  /* 0x0000001d1d187223 */ /* 0x008fe40000010016 */
[----:B------:R-:W2:Y:S02]  /*0e30*/  LDG.E R22, desc[UR6][R14.64+0x10] ;  /* 0x000010060e167981 */ /* 0x000ea4000c1e1900 */
[----:B----4-:R-:W-:Y:S02]  /*0e40*/  FFMA.FTZ R23, R21, R21, R24 ;  /* 0x0000001515177223 */ /* 0x010fe40000010018 */
[----:B------:R-:W3:Y:S02]  /*0e50*/  LDG.E R21, desc[UR6][R14.64+0x14] ;  /* 0x000014060e157981 */ /* 0x000ee4000c1e1900 */
[----:B-----5:R-:W-:Y:S02]  /*0e60*/  FFMA.FTZ R29, R20, R20, R23 ;  /* 0x00000014141d7223 */ /* 0x020fe40000010017 */
[----:B------:R-:W4:Y:S04]  /*0e70*/  LDG.E R23, desc[UR6][R14.64+0x18] ;  /* 0x000018060e177981 */ /* 0x000f28000c1e1900 */
        /* <DEDUP_REMOVED lines=16> */
[----:B------:R-:W-:-:S03]  /*0f80*/  IADD3 R29, R25, R2, RZ ;  /* 0x00000002191d7210 */ /* 0x000fc60007ffe0ff */
[----:B---3--:R-:W-:-:S04]  /*0f90*/  FFMA.FTZ R21, R21, R21, R20 ;  /* 0x0000001515157223 */ /* 0x008fc80000010014 */
[----:B----4-:R-:W-:-:S04]  /*0fa0*/  FFMA.FTZ R21, R22, R22, R21 ;  /* 0x0000001616157223 */ /* 0x010fc80000010015 */
[----:B--2---:R-:W-:-:S04]  /*0fb0*/  FFMA.FTZ R21, R24, R24, R21 ;  /* 0x0000001818157223 */ /* 0x004fc80000010015 */
[----:B------:R-:W-:-:S07]  /*0fc0*/  FFMA.FTZ R23, R28, R28, R21 ;  /* 0x0000001c1c177223 */ /* 0x000fce0000010015 */
.L_x_493:
[----:B------:R-:W-:Y:S05]  /*0fd0*/  BSYNC B2 ;  /* 0x0000000000027941 */ /* 0x000fea0003800000 */
.L_x_492:
[----:B------:R-:W-:Y:S05]  /*0fe0*/  @P1 BRA `(.L_x_491) ;  /* 0x0000000400141947 */ /* 0x000fea0003800000 */
.L_x_494:
[----:B------:R-:W-:-:S05]  /*0ff0*/  IMAD.WIDE R14, R29, 0x40, R12 ;  /* 0x000000401d0e7825 */ /* 0x000fca00078e020c */
        /* <DEDUP_REMOVED lines=11> */
[----:B--2---:R-:W-:-:S04]  /*10b0*/  FFMA.FTZ R22, R22, R22, R23 ;  /* 0x0000001616167223 */ /* 0x004fc80000010017 */
[----:B-----5:R-:W-:Y:S02]  /*10c0*/  FFMA.FTZ R23, R21, R21, R22 ;  /* 0x0000001515177223 */ /* 0x020fe40000010016 */
[----:B------:R-:W2:Y:S04]  /*10d0*/  LDG.E R22, desc[UR6][R14.64+0x1c] ;  /* 0x00001c060e167981 */ /* 0x000ea8000c1e1900 */
[----:B------:R-:W5:Y:S01]  /*10e0*/  LDG.E R21, desc[UR6][R14.64+0x20] ;  /* 0x000020060e157981 */ /* 0x000f62000c1e1900 */
        /* <DEDUP_REMOVED lines=8> */
[----:B---3--:R-:W-:-:S04]  /*1170*/  FFMA.FTZ R23, R20, R20, R23 ;  /* 0x0000001414177223 */ /* 0x008fc80000010017 */
[----:B--2---:R-:W-:Y:S02]  /*1180*/  FFMA.FTZ R22, R22, R22, R23 ;  /* 0x0000001616167223 */ /* 0x004fe40000010017 */
[----:B------:R-:W2:Y:S02]  /*1190*/  LDG.E R23, desc[UR6][R14.64+0x3c] ;  /* 0x00003c060e177981 */ /* 0x000ea4000c1e1900 */
[----:B-----5:R-:W-:Y:S02]  /*11a0*/  FFMA.FTZ R20, R21, R21, R22 ;  /* 0x0000001515147223 */ /* 0x020fe40000010016 */
[----:B------:R-:W3:Y:S02]  /*11b0*/  LDG.E R22, desc[UR6][R14.64+0x34] ;  /* 0x000034060e167981 */ /* 0x000ee4000c1e1900 */
[----:B------:R-:W-:Y:S01]  /*11c0*/  FFMA.FTZ R31, R31, R31, R20 ;  /* 0x0000001f1f1f7223 */ /* 0x000fe20000010014 */
[----:B------:R-:W-:-:S05]  /*11d0*/  IMAD.WIDE R20, R2, 0x40, R14 ;  /* 0x0000004002147825 */ /* 0x000fca00078e020e */
[----:B------:R-:W5:Y:S04]  /*11e0*/  LDG.E R28, desc[UR6][R20.64] ;  /* 0x00000006141c7981 */ /* 0x000f68000c1e1900 */
[----:B------:R-:W5:Y:S04]  /*11f0*/  LDG.E R14, desc[UR6][R20.64+0x14] ;  /* 0x00001406140e7981 */ /* 0x000f68000c1e1900 */
[----:B------:R-:W5:Y:S01]  /*1200*/  LDG.E R15, desc[UR6][R20.64+0x20] ;  /* 0x00002006140f7981 */ /* 0x000f62000c1e1900 */
[----:B---3--:R-:W-:-:S03]  /*1210*/  FFMA.FTZ R31, R22, R22, R31 ;  /* 0x00000016161f7223 */ /* 0x008fc6000001001f */
[----:B------:R-:W3:Y:S01]  /*1220*/  LDG.E R22, desc[UR6][R20.64+0x4] ;  /* 0x0000040614167981 */ /* 0x000ee2000c1e1900 */
[----:B----4-:R-:W-:-:S04]  /*1230*/  FFMA.FTZ R24, R24, R24, R31 ;  /* 0x0000001818187223 */ /* 0x010fc8000001001f */
[----:B--2---:R-:W-:Y:S02]  /*1240*/  FFMA.FTZ R23, R23, R23, R24 ;  /* 0x0000001717177223 */ /* 0x004fe40000010018 */
[----:B------:R-:W2:Y:S02]  /*1250*/  LDG.E R24, desc[UR6][R20.64+0xc] ;  /* 0x00000c0614187981 */ /* 0x000ea4000c1e1900 */
[----:B-----5:R-:W-:Y:S02]  /*1260*/  FFMA.FTZ R31, R28, R28, R23 ;  /* 0x0000001c1c1f7223 */ /* 0x020fe40000010017 */
[----:B------:R-:W4:Y:S04]  /*1270*/  LDG.E R28, desc[UR6][R20.64+0x8] ;  /* 0x00000806141c7981 */ /* 0x000f28000c1e1900 */
[----:B------:R-:W5:Y:S01]  /*1280*/  LDG.E R23, desc[UR6][R20.64+0x10] ;  /* 0x0000100614177981 */ /* 0x000f62000c1e1900 */
[----:B---3--:R-:W-:-:S03]  /*1290*/  FFMA.FTZ R31, R22, R22, R31 ;  /* 0x00000016161f7223 */ /* 0x008fc6000001001f */
[----:B------:R-:W3:Y:S01]  /*12a0*/  LDG.E R22, desc[UR6][R20.64+0x1c] ;  /* 0x00001c0614167981 */ /* 0x000ee2000c1e1900 */
[----:B----4-:R-:W-:-:S04]  /*12b0*/  FFMA.FTZ R31, R28, R28, R31 ;  /* 0x0000001c1c1f7223 */ /* 0x010fc8000001001f */
[----:B--2---:R-:W-:Y:S02]  /*12c0*/  FFMA.FTZ R24, R24, R24, R31 ;  /* 0x0000001818187223 */ /* 0x004fe4000001001f */
[----:B------:R-:W2:Y:S02]  /*12d0*/  LDG.E R31, desc[UR6][R20.64+0x3c] ;  /* 0x00003c06141f7981 */ /* 0x000ea4000c1e1900 */
[----:B-----5:R-:W-:Y:S02]  /*12e0*/  FFMA.FTZ R23, R23, R23, R24 ;  /* 0x0000001717177223 */ /* 0x020fe40000010018 */
[----:B------:R-:W4:Y:S02]  /*12f0*/  LDG.E R24, desc[UR6][R20.64+0x18] ;  /* 0x0000180614187981 */ /* 0x000f24000c1e1900 */
[----:B------:R-:W-:Y:S02]  /*1300*/  FFMA.FTZ R23, R14, R14, R23 ;  /* 0x0000000e0e177223 */ /* 0x000fe40000010017 */
[----:B------:R-:W5:Y:S02]  /*1310*/  LDG.E R14, desc[UR6][R20.64+0x24] ;  /* 0x00002406140e7981 */ /* 0x000f64000c1e1900 */
[----:B----4-:R-:W-:-:S02]  /*1320*/  FFMA.FTZ R23, R24, R24, R23 ;  /* 0x0000001818177223 */ /* 0x010fc40000010017 */
[----:B------:R-:W4:Y:S02]  /*1330*/  LDG.E R24, desc[UR6][R20.64+0x28] ;  /* 0x0000280614187981 */ /* 0x000f24000c1e1900 */
[----:B---3--:R-:W-:-:S04]  /*1340*/  FFMA.FTZ R22, R22, R22, R23 ;  /* 0x0000001616167223 */ /* 0x008fc80000010017 */
[----:B------:R-:W-:Y:S02]  /*1350*/  FFMA.FTZ R23, R15, R15, R22 ;  /* 0x0000000f0f177223 */ /* 0x000fe40000010016 */
[----:B------:R-:W3:Y:S04]  /*1360*/  LDG.E R22, desc[UR6][R20.64+0x2c] ;  /* 0x00002c0614167981 */ /* 0x000ee8000c1e1900 */
[----:B------:R-:W2:Y:S01]  /*1370*/  LDG.E R15, desc[UR6][R20.64+0x30] ;  /* 0x00003006140f7981 */ /* 0x000ea2000c1e1900 */
[----:B-----5:R-:W-:-:S04]  /*1380*/  FFMA.FTZ R23, R14, R14, R23 ;  /* 0x0000000e0e177223 */ /* 0x020fc80000010017 */
[----:B----4-:R-:W-:-:S04]  /*1390*/  FFMA.FTZ R23, R24, R24, R23 ;  /* 0x0000001818177223 */ /* 0x010fc80000010017 */
[----:B---3--:R-:W-:Y:S02]  /*13a0*/  FFMA.FTZ R22, R22, R22, R23 ;  /* 0x0000001616167223 */ /* 0x008fe40000010017 */
[----:B------:R-:W3:Y:S02]  /*13b0*/  LDG.E R23, desc[UR6][R20.64+0x34] ;  /* 0x0000340614177981 */ /* 0x000ee4000c1e1900 */
[----:B--2---:R-:W-:Y:S02]  /*13c0*/  FFMA.FTZ R22, R15, R15, R22 ;  /* 0x0000000f0f167223 */ /* 0x004fe40000010016 */
[----:B------:R-:W2:Y:S01]  /*13d0*/  LDG.E R15, desc[UR6][R20.64+0x38] ;  /* 0x00003806140f7981 */ /* 0x000ea2000c1e1900 */
[----:B------:R-:W-:-:S04]  /*13e0*/  IADD3 R29, R2, R29, R2 ;  /* 0x0000001d021d7210 */ /* 0x000fc80007ffe002 */
[----:B------:R-:W-:Y:S01]  /*13f0*/  ISETP.GE.AND P0, PT, R29, R18, PT ;  /* 0x000000121d00720c */ /* 0x000fe20003f06270 */
[----:B---3--:R-:W-:-:S04]  /*1400*/  FFMA.FTZ R22, R23, R23, R22 ;  /* 0x0000001717167223 */ /* 0x008fc80000010016 */
[----:B--2---:R-:W-:-:S04]  /*1410*/  FFMA.FTZ R22, R15, R15, R22 ;  /* 0x0000000f0f167223 */ /* 0x004fc80000010016 */
[----:B------:R-:W-:-:S04]  /*1420*/  FFMA.FTZ R23, R31, R31, R22 ;  /* 0x0000001f1f177223 */ /* 0x000fc80000010016 */
[----:B------:R-:W-:Y:S05]  /*1430*/  @!P0 BRA `(.L_x_494) ;  /* 0xfffffff800ec8947 */ /* 0x000fea000383ffff */
.L_x_491:
[----:B------:R-:W-:Y:S05]  /*1440*/  BSYNC B1 ;  /* 0x0000000000017941 */ /* 0x000fea0003800000 */
.L_x_490:
[----:B------:R-:W-:-:S04]  /*1450*/  LEA R21, R18, R25, 0x4 ;  /* 0x0000001912157211 */ /* 0x000fc800078e20ff */
[----:B------:R-:W-:-:S13]  /*1460*/  ISETP.GE.AND P0, PT, R21, R16, PT ;  /* 0x000000101500720c */ /* 0x000fda0003f06270 */
[----:B------:R-:W-:Y:S05]  /*1470*/  @P0 BRA `(.L_x_495) ;  /* 0x0000000c00a40947 */ /* 0x000fea0003800000 */
[----:B------:R-:W0:Y:S01]  /*1480*/  I2F.U32.RP R20, R2 ;  /* 0x0000000200147306 */ /* 0x000e220000209000 */
[----:B------:R-:W-:Y:S01]  /*1490*/  LOP3.LUT R14, RZ, R17, RZ, 0x33, !PT ;  /* 0x00000011ff0e7212 */ /* 0x000fe200078e33ff */
[----:B------:R-:W-:Y:S01]  /*14a0*/  BSSY B1, `(.L_x_496) ;  /* 0x0000032000017945 */ /* 0x000fe20003800000 */
[----:B------:R-:W-:Y:S02]  /*14b0*/  ISETP.NE.U32.AND P2, PT, R2, RZ, PT ;  /* 0x000000ff0200720c */ /* 0x000fe40003f45070 */
[----:B------:R-:W-:Y:S01]  /*14c0*/  IADD3 R25, -R25, R0, R14 ;  /* 0x0000000019197210 */ /* 0x000fe20007ffe10e */
[----:B------:R-:W-:-:S04]  /*14d0*/  HFMA2.MMA R14, -RZ, RZ, 0, 0 ;  /* 0x00000000ff0e7435 */ /* 0x000fc800000001ff */
        /* <DEDUP_REMOVED lines=20> */
[----:B------:R-:W-:Y:S02]  /*1620*/  IMAD R8, R8, UR8, RZ ;  /* 0x0000000808087c24 */ /* 0x000fe4000f8e02ff */
[----:B------:R-:W-:-:S04]  /*1630*/  IMAD.WIDE.U32 R14, R5, UR8, RZ ;  /* 0x00000008050e7c25 */ /* 0x000fc8000f8e00ff */
[----:B------:R-:W-:Y:S02]  /*1640*/  IMAD R5, R5, UR9, R8 ;  /* 0x0000000905057c24 */ /* 0x000fe4000f8e0208 */
[----:B------:R-:W-:Y:S02]  /*1650*/  IMAD R7, R7, UR4, RZ ;  /* 0x0000000407077c24 */ /* 0x000fe4000f8e02ff */
[----:B------:R-:W-:Y:S01]  /*1660*/  IMAD R9, R9, UR10, RZ ;  /* 0x0000000a09097c24 */ /* 0x000fe2000f8e02ff */
[----:B------:R-:W-:Y:S01]  /*1670*/  IADD3 R15, R5, R15, RZ ;  /* 0x0000000f050f7210 */ /* 0x000fe20007ffe0ff */
[----:B------:R-:W-:Y:S02]  /*1680*/  IMAD R5, R6, UR5, R7 ;  /* 0x0000000506057c24 */ /* 0x000fe4000f8e0207 */
[----:B------:R-:W-:Y:S02]  /*1690*/  IMAD R9, R4, UR11, R9 ;  /* 0x0000000b04097c24 */ /* 0x000fe4000f8e0209 */
[----:B------:R-:W-:-:S05]  /*16a0*/  IMAD.WIDE.U32 R6, R6, UR4, R14 ;  /* 0x0000000406067c25 */ /* 0x000fca000f8e000e */
        /* <DEDUP_REMOVED lines=8> */
.L_x_498:
        /* <DEDUP_REMOVED lines=9> */
.L_x_497:
[----:B------:R-:W-:Y:S05]  /*17c0*/  BSYNC B1 ;  /* 0x0000000000017941 */ /* 0x000fea0003800000 */
.L_x_496:
[----:B------:R-:W-:Y:S05]  /*17d0*/  @!P0 BRA `(.L_x_495) ;  /* 0x0000000800cc8947 */ /* 0x000fea0003800000 */
[----:B------:R-:W-:Y:S01]  /*17e0*/  BSSY B1, `(.L_x_499) ;  /* 0x0000011000017945 */ /* 0x000fe20003800000 */
.L_x_500:
        /* <DEDUP_REMOVED lines=17> */
.L_x_499:
[----:B------:R-:W-:Y:S05]  /*1900*/  BRA `(.L_x_495) ;  /* 0x0000000800807947 */ /* 0x000fea0003800000 */
.L_x_483:
        /* <DEDUP_REMOVED lines=10> */
[----:B------:R-:W-:Y:S02]  /*19b0*/  ISETP.NE.U32.AND P2, PT, R2, RZ, PT ;  /* 0x000000ff0200720c */ /* 0x000fe40003f45070 */
[----:B------:R-:W-:Y:S02]  /*19c0*/  IADD3 R7, R24, R7, RZ ;  /* 0x0000000718077210 */ /* 0x000fe40007ffe0ff */
[----:B------:R-:W-:Y:S01]  /*19d0*/  MOV R23, RZ ;  /* 0x000000ff00177202 */ /* 0x000fe20000000f00 */
        /* <DEDUP_REMOVED lines=20> */
[----:B------:R-:W-:Y:S01]  /*1b20*/  HFMA2.MMA R23, -RZ, RZ, 0, 0 ;  /* 0x00000000ff177435 */ /* 0x000fe200000001ff */
[----:B------:R-:W-:-:S03]  /*1b30*/  MOV R22, R7 ;  /* 0x0000000700167202 */ /* 0x000fc60000000f00 */
        /* <DEDUP_REMOVED lines=10> */
.L_x_503:
[----:B------:R-:W2:Y:S04]  /*1be0*/  LDG.E.128 R4, desc[UR6][R20.64+-0x20] ;  /* 0xffffe00614047981 */ /* 0x000ea8000c1e1d00 */
[----:B------:R-:W3:Y:S04]  /*1bf0*/  LDG.E.128 R8, desc[UR6][R20.64+-0x10] ;  /* 0xfffff00614087981 */ /* 0x000ee8000c1e1d00 */
[----:B------:R-:W4:Y:S04]  /*1c00*/  LDG.E.128 R12, desc[UR6][R20.64] ;  /* 0x00000006140c7981 */ /* 0x000f28000c1e1d00 */
[----:B------:R0:W5:Y:S01]  /*1c10*/  LDG.E.128 R16, desc[UR6][R20.64+0x10] ;  /* 0x0000100614107981 */ /* 0x000162000c1e1d00 */
[----:B------:R-:W-:-:S02]  /*1c20*/  IADD3 R22, R22, -0x1, RZ ;  /* 0xffffffff16167810 */ /* 0x000fc40007ffe0ff */
[----:B------:R-:W-:Y:S02]  /*1c30*/  IADD3 R25, R2, R25, RZ ;  /* 0x0000001902197210 */ /* 0x000fe40007ffe0ff */
[----:B------:R-:W-:Y:S01]  /*1c40*/  ISETP.NE.AND P0, PT, R22, RZ, PT ;  /* 0x000000ff1600720c */ /* 0x000fe20003f05270 */
[----:B0-----:R-:W-:-:S04]  /*1c50*/  IMAD.WIDE R20, R2, 0x40, R20 ;  /* 0x0000004002147825 */ /* 0x001fc800078e0214 */
        /* <DEDUP_REMOVED lines=16> */
[----:B------:R-:W-:Y:S06]  /*1d60*/  @P0 BRA `(.L_x_503) ;  /* 0xfffffffc009c0947 */ /* 0x000fec000383ffff */
.L_x_502:
[----:B------:R-:W-:Y:S05]  /*1d70*/  BSYNC B1 ;  /* 0x0000000000017941 */ /* 0x000fea0003800000 */
.L_x_501:
[----:B------:R-:W-:Y:S05]  /*1d80*/  @!P1 BRA `(.L_x_495) ;  /* 0x0000000400609947 */ /* 0x000fea0003800000 */
.L_x_504:
[----:B------:R-:W-:-:S05]  /*1d90*/  IMAD.WIDE R20, R25, 0x40, R26 ;  /* 0x0000004019147825 */ /* 0x000fca00078e021a */
[----:B------:R-:W2:Y:S04]  /*1da0*/  LDG.E.128 R8, desc[UR6][R20.64] ;  /* 0x0000000614087981 */ /* 0x000ea8000c1e1d00 */
[----:B------:R-:W3:Y:S04]  /*1db0*/  LDG.E.128 R12, desc[UR6][R20.64+0x10] ;  /* 0x00001006140c7981 */ /* 0x000ee8000c1e1d00 */
[----:B------:R-:W4:Y:S04]  /*1dc0*/  LDG.E.128 R16, desc[UR6][R20.64+0x20] ;  /* 0x0000200614107981 */ /* 0x000f28000c1e1d00 */
[----:B------:R0:W5:Y:S01]  /*1dd0*/  LDG.E.128 R4, desc[UR6][R20.64+0x30] ;  /* 0x0000300614047981 */ /* 0x000162000c1e1d00 */
[----:B--2---:R-:W-:Y:S01]  /*1de0*/  FFMA.FTZ R8, R8, R8, R23 ;  /* 0x0000000808087223 */ /* 0x004fe20000010017 */
[----:B------:R-:W-:-:S04]  /*1df0*/  IMAD.WIDE R22, R2, 0x40, R20 ;  /* 0x0000004002167825 */ /* 0x000fc800078e0214 */
[----:B------:R-:W-:-:S04]  /*1e00*/  FFMA.FTZ R9, R9, R9, R8 ;  /* 0x0000000909097223 */ /* 0x000fc80000010008 */
[----:B------:R-:W-:-:S04]  /*1e10*/  FFMA.FTZ R10, R10, R10, R9 ;  /* 0x0000000a0a0a7223 */ /* 0x000fc80000010009 */
[----:B------:R-:W-:Y:S02]  /*1e20*/  FFMA.FTZ R29, R11, R11, R10 ;  /* 0x0000000b0b1d7223 */ /* 0x000fe4000001000a */
[----:B------:R-:W2:Y:S02]  /*1e30*/  LDG.E.128 R8, desc[UR6][R22.64] ;  /* 0x0000000616087981 */ /* 0x000ea4000c1e1d00 */
[----:B---3--:R-:W-:-:S04]  /*1e40*/  FFMA.FTZ R12, R12, R12, R29 ;  /* 0x0000000c0c0c7223 */ /* 0x008fc8000001001d */
[----:B------:R-:W-:-:S04]  /*1e50*/  FFMA.FTZ R13, R13, R13, R12 ;  /* 0x0000000d0d0d7223 */ /* 0x000fc8000001000c */
[----:B------:R-:W-:-:S04]  /*1e60*/  FFMA.FTZ R14, R14, R14, R13 ;  /* 0x0000000e0e0e7223 */ /* 0x000fc8000001000d */
[----:B------:R-:W-:Y:S02]  /*1e70*/  FFMA.FTZ R29, R15, R15, R14 ;  /* 0x0000000f0f1d7223 */ /* 0x000fe4000001000e */
[----:B------:R-:W3:Y:S02]  /*1e80*/  LDG.E.128 R12, desc[UR6][R22.64+0x10] ;  /* 0x00001006160c7981 */ /* 0x000ee4000c1e1d00 */
[----:B----4-:R-:W-:-:S04]  /*1e90*/  FFMA.FTZ R16, R16, R16, R29 ;  /* 0x0000001010107223 */ /* 0x010fc8000001001d */
[----:B------:R-:W-:-:S04]  /*1ea0*/  FFMA.FTZ R17, R17, R17, R16 ;  /* 0x0000001111117223 */ /* 0x000fc80000010010 */
[----:B------:R-:W-:-:S04]  /*1eb0*/  FFMA.FTZ R18, R18, R18, R17 ;  /* 0x0000001212127223 */ /* 0x000fc80000010011 */
[----:B0-----:R-:W-:Y:S02]  /*1ec0*/  FFMA.FTZ R21, R19, R19, R18 ;  /* 0x0000001313157223 */ /* 0x001fe40000010012 */
[----:B------:R-:W4:Y:S02]  /*1ed0*/  LDG.E.128 R16, desc[UR6][R22.64+0x20] ;  /* 0x0000200616107981 */ /* 0x000f24000c1e1d00 */
[----:B-----5:R-:W-:-:S04]  /*1ee0*/  FFMA.FTZ R4, R4, R4, R21 ;  /* 0x0000000404047223 */ /* 0x020fc80000010015 */
[----:B------:R-:W-:-:S04]  /*1ef0*/  FFMA.FTZ R5, R5, R5, R4 ;  /* 0x0000000505057223 */ /* 0x000fc80000010004 */
[----:B------:R-:W-:-:S04]  /*1f00*/  FFMA.FTZ R6, R6, R6, R5 ;  /* 0x0000000606067223 */ /* 0x000fc80000010005 */
[----:B------:R-:W-:Y:S02]  /*1f10*/  FFMA.FTZ R21, R7, R7, R6 ;  /* 0x0000000707157223 */ /* 0x000fe40000010006 */
[----:B------:R0:W5:Y:S02]  /*1f20*/  LDG.E.128 R4, desc[UR6][R22.64+0x30] ;  /* 0x0000300616047981 */ /* 0x000164000c1e1d00 */
        /* <DEDUP_REMOVED lines=20> */
[----:B------:R0:W5:Y:S01]  /*2070*/  LDG.E.128 R4, desc[UR6][R20.64+0x30] ;  /* 0x0000300614047981 */ /* 0x000162000c1e1d00 */
[----:B------:R-:W-:-:S04]  /*2080*/  IMAD.WIDE R28, R2, 0x40, R20 ;  /* 0x00000040021c7825 */ /* 0x000fc800078e0214 */
[----:B--2---:R-:W-:-:S04]  /*2090*/  FFMA.FTZ R8, R8, R8, R23 ;  /* 0x0000000808087223 */ /* 0x004fc80000010017 */
        /* <DEDUP_REMOVED lines=14> */
[----:B-----5:R-:W-:Y:S02]  /*2180*/  FFMA.FTZ R4, R4, R4, R21 ;  /* 0x0000000404047223 */ /* 0x020fe40000010015 */
[----:B------:R-:W5:Y:S02]  /*2190*/  LDG.E.128 R20, desc[UR6][R28.64+0x30] ;  /* 0x000030061c147981 */ /* 0x000f64000c1e1d00 */
[----:B------:R-:W-:-:S04]  /*21a0*/  FFMA.FTZ R5, R5, R5, R4 ;  /* 0x0000000505057223 */ /* 0x000fc80000010004 */
[----:B------:R-:W-:-:S04]  /*21b0*/  FFMA.FTZ R6, R6, R6, R5 ;  /* 0x0000000606067223 */ /* 0x000fc80000010005 */
[----:B------:R-:W-:Y:S01]  /*21c0*/  FFMA.FTZ R7, R7, R7, R6 ;  /* 0x0000000707077223 */ /* 0x000fe20000010006 */
        /* <DEDUP_REMOVED lines=20> */
.L_x_495:
[----:B------:R-:W-:Y:S05]  /*2310*/  BSYNC B0 ;  /* 0x0000000000007941 */ /* 0x000fea0003800000 */
.L_x_482:
[----:B------:R-:W-:Y:S01]  /*2320*/  ISETP.GT.AND P0, PT, R2, 0x3ff, PT ;  /* 0x000003ff0200780c */ /* 0x000fe20003f04270 */
        /* <DEDUP_REMOVED lines=18> */
[----:B------:R-:W1:Y:S02]  /*2450*/  SHFL.DOWN P0, R7, R5, 0x2, R6 ;  /* 0x0840000005077989 */ /* 0x000e640000000006 */
[----:B-1----:R-:W-:Y:S01]  /*2460*/  @P0 FADD R7, R5, R7 ;  /* 0x0000000705070221 */ /* 0x002fe20000000000 */
[----:B0-----:R-:W-:-:S04]  /*2470*/  @!P1 LEA R5, R11, R10, 0x18 ;  /* 0x0000000a0b059211 */ /* 0x001fc800078ec0ff */
        /* <DEDUP_REMOVED lines=87> */
.L_x_506:
        /* <DEDUP_REMOVED lines=23> */
.L_x_509:
[----:B------:R-:W-:Y:S05]  /*2b60*/  BSYNC B1 ;  /* 0x0000000000017941 */ /* 0x000fea0003800000 */
.L_x_508:
        /* <DEDUP_REMOVED lines=46> */
.L_x_507:
[----:B------:R-:W-:Y:S05]  /*2e50*/  BSYNC B0 ;  /* 0x0000000000007941 */ /* 0x000fea0003800000 */
.L_x_505:
        /* <DEDUP_REMOVED lines=15> */
.L_x_511:
[----:B------:R-:W-:Y:S05]  /*2f50*/  BSYNC B0 ;  /* 0x0000000000007941 */ /* 0x000fea0003800000 */
.L_x_510:
        /* <DEDUP_REMOVED lines=10> */
.L_x_512:
[----:B----4-:R-:W4:Y:S01]  /*3000*/  LDC.64 R30, c[0x0][0x248] ;  /* 0x00009200ff1e7b82 */ /* 0x010f220000000a00 */
[----:B------:R-:W-:-:S05]  /*3010*/  IMAD.WIDE R32, R3, 0x40, R26 ;  /* 0x0000004003207825 */ /* 0x000fca00078e021a */
[----:B------:R-:W3:Y:S04]  /*3020*/  LDG.E.128 R12, desc[UR6][R32.64] ;  /* 0x00000006200c7981 */ /* 0x000ee8000c1e1d00 */
[----:B01----:R-:W5:Y:S01]  /*3030*/  LDG.E.128 R4, desc[UR6][R32.64+0x10] ;  /* 0x0000100620047981 */ /* 0x003f62000c1e1d00 */
[----:B----4-:R-:W-:-:S05]  /*3040*/  IMAD.WIDE R30, R3, 0x40, R30 ;  /* 0x00000040031e7825 */ /* 0x010fca00078e021e */
[----:B------:R-:W4:Y:S04]  /*3050*/  LDG.E.128.CONSTANT R16, desc[UR6][R30.64] ;  /* 0x000000061e107981 */ /* 0x000f28000c1e9d00 */
[----:B------:R-:W5:Y:S04]  /*3060*/  LDG.E.128.CONSTANT R8, desc[UR6][R30.64+0x10] ;  /* 0x000010061e087981 */ /* 0x000f68000c1e9d00 */
[----:B--2---:R-:W2:Y:S01]  /*3070*/  LDG.E.128.CONSTANT R20, desc[UR6][R30.64+0x20] ;  /* 0x000020061e147981 */ /* 0x004ea2000c1e9d00 */
[----:B---3--:R-:W-:-:S04]  /*3080*/  FMUL.FTZ R0, R25, R15 ;  /* 0x0000000f19007220 */ /* 0x008fc80000410000 */
[----:B----4-:R-:W-:Y:S01]  /*3090*/  FMUL.FTZ R15, R19, R0 ;  /* 0x00000000130f7220 */ /* 0x010fe20000410000 */
[----:B------:R-:W-:-:S04]  /*30a0*/  FMUL.FTZ R19, R25, R14 ;  /* 0x0000000e19137220 */ /* 0x000fc80000410000 */
[----:B------:R-:W-:Y:S01]  /*30b0*/  FMUL.FTZ R14, R18, R19 ;  /* 0x00000013120e7220 */ /* 0x000fe20000410000 */
[C---:B------:R-:W-:Y:S01]  /*30c0*/  FMUL.FTZ R19, R25.reuse, R12 ;  /* 0x0000000c19137220 */ /* 0x040fe20000410000 */
[----:B------:R-:W-:-:S03]  /*30d0*/  FMUL.FTZ R0, R25, R13 ;  /* 0x0000000d19007220 */ /* 0x000fc60000410000 */
[----:B------:R-:W-:Y:S01]  /*30e0*/  FMUL.FTZ R12, R16, R19 ;  /* 0x00000013100c7220 */ /* 0x000fe20000410000 */
[----:B-----5:R-:W-:Y:S01]  /*30f0*/  FMUL.FTZ R16, R25, R7 ;  /* 0x0000000719107220 */ /* 0x020fe20000410000 */
[----:B------:R-:W-:-:S03]  /*3100*/  FMUL.FTZ R13, R17, R0 ;  /* 0x00000000110d7220 */ /* 0x000fc60000410000 */
[----:B------:R-:W-:Y:S02]  /*3110*/  FMUL.FTZ R11, R11, R16 ;  /* 0x000000100b0b7220 */ /* 0x000fe40000410000 */
[----:B------:R-:W3:Y:S01]  /*3120*/  LDG.E.128 R16, desc[UR6][R32.64+0x20] ;  /* 0x0000200620107981 */ /* 0x000ee2000c1e1d00 */
[C---:B------:R-:W-:Y:S01]  /*3130*/  FMUL.FTZ R0, R25.reuse, R5 ;  /* 0x0000000519007220 */ /* 0x040fe20000410000 */
[----:B------:R-:W-:-:S04]  /*3140*/  FMUL.FTZ R5, R25, R4 ;  /* 0x0000000419057220 */ /* 0x000fc80000410000 */
[----:B------:R-:W-:Y:S01]  /*3150*/  FMUL.FTZ R8, R8, R5 ;  /* 0x0000000508087220 */ /* 0x000fe20000410000 */
[----:B------:R-:W-:Y:S01]  /*3160*/  FMUL.FTZ R7, R25, R6 ;  /* 0x0000000619077220 */ /* 0x000fe20000410000 */
[----:B------:R-:W-:-:S03]  /*3170*/  FMUL.FTZ R9, R9, R0 ;  /* 0x0000000009097220 */ /* 0x000fc60000410000 */
[----:B------:R-:W-:Y:S01]  /*3180*/  FMUL.FTZ R10, R10, R7 ;  /* 0x000000070a0a7220 */ /* 0x000fe20000410000 */
[----:B---3--:R-:W-:-:S04]  /*3190*/  FMUL.FTZ R5, R25, R18 ;  /* 0x0000001219057220 */ /* 0x008fc80000410000 */
[----:B--2---:R-:W-:Y:S01]  /*31a0*/  FMUL.FTZ R22, R22, R5 ;  /* 0x0000000516167220 */ /* 0x004fe20000410000 */
[C---:B------:R-:W-:Y:S01]  /*31b0*/  FMUL.FTZ R5, R25.reuse, R16 ;  /* 0x0000001019057220 */ /* 0x040fe20000410000 */
[----:B------:R-:W-:-:S03]  /*31c0*/  FMUL.FTZ R0, R25, R19 ;  /* 0x0000001319007220 */ /* 0x000fc60000410000 */
[----:B------:R-:W-:Y:S02]  /*31d0*/  FMUL.FTZ R20, R20, R5 ;  /* 0x0000000514147220 */ /* 0x000fe40000410000 */
[----:B------:R-:W2:Y:S01]  /*31e0*/  LDG.E.128 R4, desc[UR6][R32.64+0x30] ;  /* 0x0000300620047981 */ /* 0x000ea2000c1e1d00 */
[----:B------:R-:W-:Y:S01]  /*31f0*/  FMUL.FTZ R23, R23, R0 ;  /* 0x0000000017177220 */ /* 0x000fe20000410000 */
[----:B------:R-:W-:Y:S02]  /*3200*/  FMUL.FTZ R0, R25, R17 ;  /* 0x0000001119007220 */ /* 0x000fe40000410000 */
[----:B------:R-:W3:Y:S02]  /*3210*/  LDG.E.128.CONSTANT R16, desc[UR6][R30.64+0x30] ;  /* 0x000030061e107981 */ /* 0x000ee4000c1e9d00 */
[----:B------:R-:W-:Y:S01]  /*3220*/  FMUL.FTZ R21, R21, R0 ;  /* 0x0000000015157220 */ /* 0x000fe20000410000 */
[----:B------:R-:W-:Y:S01]  /*3230*/  IMAD.WIDE R34, R3, 0x40, R28 ;  /* 0x0000004003227825 */ /* 0x000fe200078e021c */
[----:B------:R-:W-:-:S04]  /*3240*/  IADD3 R3, R2, R3, RZ ;  /* 0x0000000302037210 */ /* 0x000fc80007ffe0ff */
[----:B------:R4:W-:Y:S04]  /*3250*/  STG.E.128 desc[UR6][R34.64], R12 ;  /* 0x0000000c22007986 */ /* 0x0009e8000c101d06 */
[----:B------:R4:W-:Y:S04]  /*3260*/  STG.E.128 desc[UR6][R34.64+0x10], R8 ;  /* 0x0000100822007986 */ /* 0x0009e8000c101d06 */
[----:B------:R4:W-:Y:S01]  /*3270*/  STG.E.128 desc[UR6][R34.64+0x20], R20 ;  /* 0x0000201422007986 */ /* 0x0009e2000c101d06 */
[----:B------:R-:W-:Y:S01]  /*3280*/  ISETP.GE.AND P0, PT, R3, R24, PT ;  /* 0x000000180300720c */ /* 0x000fe20003f06270 */
[C---:B--2---:R-:W-:Y:S01]  /*3290*/  FMUL.FTZ R0, R25.reuse, R7 ;  /* 0x0000000719007220 */ /* 0x044fe20000410000 */
[----:B------:R-:W-:-:S03]  /*32a0*/  FMUL.FTZ R7, R25, R6 ;  /* 0x0000000619077220 */ /* 0x000fc60000410000 */
[----:B---3--:R-:W-:Y:S01]  /*32b0*/  FMUL.FTZ R19, R19, R0 ;  /* 0x0000000013137220 */ /* 0x008fe20000410000 */
[C---:B------:R-:W-:Y:S01]  /*32c0*/  FMUL.FTZ R0, R25.reuse, R5 ;  /* 0x0000000519007220 */ /* 0x040fe20000410000 */
[----:B------:R-:W-:Y:S01]  /*32d0*/  FMUL.FTZ R5, R25, R4 ;  /* 0x0000000419057220 */ /* 0x000fe20000410000 */
[----:B------:R-:W-:Y:S02]  /*32e0*/  FMUL.FTZ R18, R18, R7 ;  /* 0x0000000712127220 */ /* 0x000fe40000410000 */
[----:B------:R-:W-:Y:S01]  /*32f0*/  FMUL.FTZ R17, R17, R0 ;  /* 0x0000000011117220 */ /* 0x000fe20000410000 */
[----:B------:R-:W-:-:S05]  /*3300*/  FMUL.FTZ R16, R16, R5 ;  /* 0x0000000510107220 */ /* 0x000fca0000410000 */
[----:B------:R4:W-:Y:S01]  /*3310*/  STG.E.128 desc[UR6][R34.64+0x30], R16 ;  /* 0x0000301022007986 */ /* 0x0009e2000c101d06 */
[----:B------:R-:W-:Y:S05]  /*3320*/  @!P0 BRA `(.L_x_512) ;  /* 0xfffffffc00348947 */ /* 0x000fea000383ffff */
[----:B------:R-:W-:Y:S05]  /*3330*/  EXIT ;  /* 0x000000000000794d */ /* 0x000fea0003800000 */
        .weak           $__internal_14_$__cuda_sm20_div_s64
        .type           $__internal_14_$__cuda_sm20_div_s64,@function
        .size           $__internal_14_$__cuda_sm20_div_s64,(.L_x_1325 - $__internal_14_$__cuda_sm20_div_s64)
$__internal_14_$__cuda_sm20_div_s64:
        /* <DEDUP_REMOVED lines=50> */
[----:B------:R-:W-:Y:S01]  /*3660*/  IMAD.WIDE.U32 R12, R15, R2, RZ ;  /* 0x000000020f0c7225 */ /* 0x000fe200078e00ff */
[----:B------:R-:W-:-:S03]  /*3670*/  IADD3.X R17, RZ, R14, RZ, P1, !PT ;  /* 0x0000000eff117210 */ /* 0x000fc60000ffe4ff */
        /* <DEDUP_REMOVED lines=24> */
[----:B------:R-:W-:Y:S05]  /*3800*/  RET.REL.NODEC R2 `(_ZN4vllm15rms_norm_kernelIfLi16ELi4EEEvPT_PKS1_lllllS4_fii) ;  /* 0xffffffc402fc7950 */ /* 0x000fea0003c3ffff */
.L_x_513:
        /* <DEDUP_REMOVED lines=15> */
.L_x_1325:


//--------------------- .text._ZN4vllm15rms_norm_kernelIN3c108BFloat16ELi1ELi3EEEvPT_PKS3_lllllS6_fii --------------------------
	.section	.text._ZN4vllm15rms_norm_kernelIN3c108BFloat16ELi1ELi3EEEvPT_PKS3_lllllS6_fii,"ax",@progbits
	.align	128
        .global         _ZN4vllm15rms_norm_kernelIN3c108BFloat16ELi1ELi3EEEvPT_PKS3_lllllS6_fii
        .type           _ZN4vllm15rms_norm_kernelIN3c108BFloat16ELi1ELi3EEEvPT_PKS3_lllllS6_fii,@function
        .size           _ZN4vllm15rms_norm_kernelIN3c108BFloat16ELi1ELi3EEEvPT_PKS3_lllllS6_fii,(.L_x_1326 - _ZN4vllm15rms_norm_kernelIN3c108BFloat16ELi1ELi3EEEvPT_PKS3_lllllS6_fii)
        .other          _ZN4vllm15rms_norm_kernelIN3c108BFloat16ELi1ELi3EEEvPT_PKS3_lllllS6_fii,@"STO_CUDA_ENTRY STV_DEFAULT"
_ZN4vllm15rms_norm_kernelIN3c108BFloat16ELi1ELi3EEEvPT_PKS3_lllllS6_fii:
.text._ZN4vllm15rms_norm_kernelIN3c108BFloat16ELi1ELi3EEEvPT_PKS3_lllllS6_fii:
[----:B------:R-:W-:Y:S01]  /*0000*/  LDC R1, c[0x0][0x28] ;  /* 0x00000a00ff017b82 */ /* 0x000fe20000000800 */
[----:B------:R-:W-:-:S07]  /*0010*/  ULDC UR5, c[0x0][0x23c] ;  /* 0x00008f0000057ab9 */ /* 0x000fce0000000800 */
[----:B------:R-:W0:Y:S01]  /*0020*/  S2UR UR4, SR_CTAID.X ;  /* 0x00000000000479c3 */ /* 0x000e220000002500 */
[----:B------:R-:W-:-:S13]  /*0030*/  ISETP.NE.U32.AND P0, PT, RZ, UR5, PT ;  /* 0x00000005ff007c0c */ /* 0x000fda000bf05070 */
[----:B------:R-:W-:Y:S05]  /*0040*/  @!P0 BRA `(.L_x_514) ;  /* 0x0000000000188947 */ /* 0x000fea0003800000 */
[----:B------:R-:W-:-:S07]  /*0050*/  MOV R0, 0x70 ;  /* 0x0000007000007802 */ /* 0x000fce0000000f00 */
[----:B0-----:R-:W-:Y:S05]  /*0060*/  CALL.REL.NOINC `($__internal_15_$__cuda_sm20_div_s64) ;  /* 0x0000001400807944 */ /* 0x001fea0003c00000 */
[----:B------:R-:W0:Y:S01]  /*0070*/  LDC R0, c[0x0][0x238] ;  /* 0x00008e00ff007b82 */ /* 0x000e220000000800 */
[----:B------:R-:W-:-:S04]  /*0080*/  IMAD.MOV R23, RZ, RZ, -R4 ;  /* 0x000000ffff177224 */ /* 0x000fc800078e0a04 */
[----:B0-----:R-:W-:Y:S01]  /*0090*/  IMAD R23, R23, R0, UR4 ;  /* 0x0000000417177e24 */ /* 0x001fe2000f8e0200 */
[----:B------:R-:W-:Y:S06]  /*00a0*/  BRA `(.L_x_515) ;  /* 0x0000000000547947 */ /* 0x000fec0003800000 */
.L_x_514:
[----:B------:R-:W1:Y:S02]  /*00b0*/  LDC R6, c[0x0][0x238] ;  /* 0x00008e00ff067b82 */ /* 0x000e640000000800 */
[----:B-1----:R-:W1:Y:S01]  /*00c0*/  I2F.U32.RP R0, R6 ;  /* 0x0000000600007306 */ /* 0x002e620000209000 */
[----:B------:R-:W-:-:S07]  /*00d0*/  ISETP.NE.U32.AND P2, PT, R6, RZ, PT ;  /* 0x000000ff0600720c */ /* 0x000fce0003f45070 */
[----:B-1----:R-:W1:Y:S02]  /*00e0*/  MUFU.RCP R0, R0 ;  /* 0x0000000000007308 */ /* 0x002e640000001000 */
[----:B-1----:R-:W-:-:S06]  /*00f0*/  VIADD R2, R0, 0xffffffe ;  /* 0x0ffffffe00027836 */ /* 0x002fcc0000000000 */
[----:B------:R1:W2:Y:S02]  /*0100*/  F2I.FTZ.U32.TRUNC.NTZ R3, R2 ;  /* 0x0000000200037305 */ /* 0x0002a4000021f000 */
[----:B-1----:R-:W-:Y:S01]  /*0110*/  IMAD.MOV.U32 R2, RZ, RZ, RZ ;  /* 0x000000ffff027224 */ /* 0x002fe200078e00ff */
[----:B--2---:R-:W-:-:S05]  /*0120*/  IADD3 R5, RZ, -R3, RZ ;  /* 0x80000003ff057210 */ /* 0x004fca0007ffe0ff */
[----:B------:R-:W-:-:S04]  /*0130*/  IMAD R5, R5, R6, RZ ;  /* 0x0000000605057224 */ /* 0x000fc800078e02ff */
[----:B------:R-:W-:-:S06]  /*0140*/  IMAD.HI.U32 R3, R3, R5, R2 ;  /* 0x0000000503037227 */ /* 0x000fcc00078e0002 */
[----:B0-----:R-:W-:-:S04]  /*0150*/  IMAD.HI.U32 R4, R3, UR4, RZ ;  /* 0x0000000403047c27 */ /* 0x001fc8000f8e00ff */
[----:B------:R-:W-:-:S04]  /*0160*/  IMAD.MOV R3, RZ, RZ, -R4 ;  /* 0x000000ffff037224 */ /* 0x000fc800078e0a04 */
[----:B------:R-:W-:-:S05]  /*0170*/  IMAD R3, R6, R3, UR4 ;  /* 0x0000000406037e24 */ /* 0x000fca000f8e0203 */
[----:B------:R-:W-:-:S13]  /*0180*/  ISETP.GE.U32.AND P0, PT, R3, R6, PT ;  /* 0x000000060300720c */ /* 0x000fda0003f06070 */
[----:B------:R-:W-:Y:S01]  /*0190*/  @P0 IADD3 R3, R3, -R6, RZ ;  /* 0x8000000603030210 */ /* 0x000fe20007ffe0ff */
[----:B------:R-:W-:-:S03]  /*01a0*/  @P0 VIADD R4, R4, 0x1 ;  /* 0x0000000104040836 */ /* 0x000fc60000000000 */
[----:B------:R-:W-:-:S13]  /*01b0*/  ISETP.GE.U32.AND P1, PT, R3, R6, PT ;  /* 0x000000060300720c */ /* 0x000fda0003f26070 */
[----:B------:R-:W-:Y:S01]  /*01c0*/  @P1 VIADD R4, R4, 0x1 ;  /* 0x0000000104041836 */ /* 0x000fe20000000000 */
[----:B------:R-:W-:-:S04]  /*01d0*/  @!P2 LOP3.LUT R4, RZ, R6, RZ, 0x33, !PT ;  /* 0x00000006ff04a212 */ /* 0x000fc800078e33ff */
[----:B------:R-:W-:-:S05]  /*01e0*/  IADD3 R23, -R4, RZ, RZ ;  /* 0x000000ff04177210 */ /* 0x000fca0007ffe1ff */
[----:B------:R-:W-:-:S07]  /*01f0*/  IMAD R23, R6, R23, UR4 ;  /* 0x0000000406177e24 */ /* 0x000fce000f8e0217 */
.L_x_515:
[----:B------:R-:W0:Y:S01]  /*0200*/  LDC R0, c[0x0][0x218] ;  /* 0x00008600ff007b82 */ /* 0x000e220000000800 */
[----:B------:R-:W-:Y:S01]  /*0210*/  SHF.R.S32.HI R2, RZ, 0x1f, R4 ;  /* 0x0000001fff027819 */ /* 0x000fe20000011404 */
[----:B------:R-:W-:Y:S01]  /*0220*/  ULDC.64 UR4, c[0x0][0x228] ;  /* 0x00008a0000047ab9 */ /* 0x000fe20000000a00 */
[----:B------:R-:W1:Y:S01]  /*0230*/  S2R R20, SR_TID.X ;  /* 0x0000000000147919 */ /* 0x000e620000002100 */
[----:B------:R-:W-:Y:S01]  /*0240*/  ULDC.64 UR6, c[0x0][0x208] ;  /* 0x0000820000067ab9 */ /* 0x000fe20000000a00 */
[----:B------:R-:W-:Y:S01]  /*0250*/  BSSY B0, `(.L_x_516) ;  /* 0x000005d000007945 */ /* 0x000fe20003800000 */
[----:B------:R-:W-:Y:S01]  /*0260*/  IMAD R3, R2, UR4, RZ ;  /* 0x0000000402037c24 */ /* 0x000fe2000f8e02ff */
[----:B------:R-:W-:-:S03]  /*0270*/  SHF.R.S32.HI R2, RZ, 0x1f, R23 ;  /* 0x0000001fff027819 */ /* 0x000fc60000011417 */
[C---:B------:R-:W-:Y:S02]  /*0280*/  IMAD R7, R4.reuse, UR5, R3 ;  /* 0x0000000504077c24 */ /* 0x040fe4000f8e0203 */
[----:B------:R-:W2:Y:S01]  /*0290*/  LDC R3, c[0x0][RZ] ;  /* 0x00000000ff037b82 */ /* 0x000ea20000000800 */
[----:B------:R-:W-:Y:S01]  /*02a0*/  IMAD.WIDE.U32 R4, R4, UR4, RZ ;  /* 0x0000000404047c25 */ /* 0x000fe2000f8e00ff */
[----:B------:R-:W-:-:S03]  /*02b0*/  ULDC.64 UR4, c[0x0][0x220] ;  /* 0x0000880000047ab9 */ /* 0x000fc60000000a00 */
[----:B------:R-:W-:Y:S02]  /*02c0*/  IMAD R2, R2, UR4, RZ ;  /* 0x0000000402027c24 */ /* 0x000fe4000f8e02ff */
[----:B------:R-:W-:Y:S02]  /*02d0*/  IMAD.IADD R5, R5, 0x1, R7 ;  /* 0x0000000105057824 */ /* 0x000fe400078e0207 */
[C---:B------:R-:W-:Y:S02]  /*02e0*/  IMAD R7, R23.reuse, UR5, R2 ;  /* 0x0000000517077c24 */ /* 0x040fe4000f8e0202 */
[----:B------:R-:W-:Y:S01]  /*02f0*/  IMAD.WIDE.U32 R22, R23, UR4, R4 ;  /* 0x0000000417167c25 */ /* 0x000fe2000f8e0004 */
[----:B0-----:R-:W-:-:S03]  /*0300*/  LOP3.LUT R6, R0, 0x1, RZ, 0xc0, !PT ;  /* 0x0000000100067812 */ /* 0x001fc600078ec0ff */
[----:B------:R-:W-:Y:S01]  /*0310*/  IMAD.IADD R2, R23, 0x1, R7 ;  /* 0x0000000117027824 */ /* 0x000fe200078e0207 */
[----:B------:R-:W-:-:S04]  /*0320*/  ISETP.NE.U32.AND P0, PT, R6, 0x1, PT ;  /* 0x000000010600780c */ /* 0x000fc80003f05070 */
[----:B------:R-:W-:-:S13]  /*0330*/  ISETP.NE.U32.AND.EX P0, PT, RZ, RZ, PT, P0 ;  /* 0x000000ffff00720c */ /* 0x000fda0003f05100 */
[----:B-12---:R-:W-:Y:S05]  /*0340*/  @P0 BRA `(.L_x_517) ;  /* 0x0000000000f00947 */ /* 0x006fea0003800000 */
        /* <DEDUP_REMOVED lines=13> */
[----:B------:R-:W-:Y:S02]  /*0420*/  IMAD.MOV.U32 R4, RZ, RZ, RZ ;  /* 0x000000ffff047224 */ /* 0x000fe400078e00ff */
[----:B------:R-:W-:-:S07]  /*0430*/  IMAD.MOV.U32 R5, RZ, RZ, R20 ;  /* 0x000000ffff057224 */ /* 0x000fce00078e0014 */
.L_x_520:
[----:B------:R-:W-:-:S04]  /*0440*/  IADD3 R7, P2, R5, R22, RZ ;  /* 0x0000001605077210 */ /* 0x000fc80007f5e0ff */
[----:B------:R-:W-:Y:S02]  /*0450*/  LEA.HI.X.SX32 R8, R5, R2, 0x1, P2 ;  /* 0x0000000205087211 */ /* 0x000fe400010f0eff */
[----:B------:R-:W-:-:S04]  /*0460*/  LEA R6, P2, R7, R0, 0x1 ;  /* 0x0000000007067211 */ /* 0x000fc800078408ff */
[----:B------:R-:W-:-:S05]  /*0470*/  LEA.HI.X R7, R7, UR10, R8, 0x1, P2 ;  /* 0x0000000a07077c11 */ /* 0x000fca00090f0c08 */
[----:B------:R-:W2:Y:S01]  /*0480*/  LDG.E.U16 R6, desc[UR6][R6.64] ;  /* 0x0000000606067981 */ /* 0x000ea2000c1e1500 */
[----:B------:R-:W-:-:S04]  /*0490*/  IADD3 R5, R3, R5, RZ ;  /* 0x0000000503057210 */ /* 0x000fc80007ffe0ff */
[----:B------:R-:W-:Y:S01]  /*04a0*/  ISETP.GE.AND P2, PT, R5, UR4, PT ;  /* 0x0000000405007c0c */ /* 0x000fe2000bf46270 */
[----:B--2---:R-:W-:-:S04]  /*04b0*/  IMAD.U32 R9, R6, 0x10000, RZ ;  /* 0x0001000006097824 */ /* 0x004fc800078e00ff */
[----:B------:R-:W-:-:S08]  /*04c0*/  FFMA.FTZ R4, R9, R9, R4 ;  /* 0x0000000909047223 */ /* 0x000fd00000010004 */
[----:B------:R-:W-:Y:S05]  /*04d0*/  @!P2 BRA `(.L_x_520) ;  /* 0xfffffffc00d8a947 */ /* 0x000fea000383ffff */
.L_x_519:
[----:B------:R-:W-:Y:S05]  /*04e0*/  BSYNC B1 ;  /* 0x0000000000017941 */ /* 0x000fea0003800000 */
.L_x_518:
[----:B------:R-:W-:Y:S04]  /*04f0*/  BSSY B1, `(.L_x_521) ;  /* 0x000000f000017945 */ /* 0x000fe80003800000 */
[----:B------:R-:W-:Y:S05]  /*0500*/  @P1 BRA `(.L_x_522) ;  /* 0x0000000000341947 */ /* 0x000fea0003800000 */
[----:B------:R-:W-:Y:S01]  /*0510*/  IADD3 R9, P1, R22, UR4, RZ ;  /* 0x0000000416097c10 */ /* 0x000fe2000ff3e0ff */
[----:B------:R-:W-:-:S03]  /*0520*/  IMAD.MOV.U32 R8, RZ, RZ, R20 ;  /* 0x000000ffff087224 */ /* 0x000fc600078e0014 */
[----:B------:R-:W-:-:S09]  /*0530*/  IADD3.X R11, R2, UR8, RZ, P1, !PT ;  /* 0x00000008020b7c10 */ /* 0x000fd20008ffe4ff */
.L_x_523:
        /* <DEDUP_REMOVED lines=10> */
.L_x_522:
[----:B------:R-:W-:Y:S05]  /*05e0*/  BSYNC B1 ;  /* 0x0000000000017941 */ /* 0x000fea0003800000 */
.L_x_521:
[----:B------:R-:W-:Y:S01]  /*05f0*/  ULDC UR10, c[0x0][0x21c] ;  /* 0x00008700000a7ab9 */ /* 0x000fe20000000800 */
[----:B------:R-:W-:Y:S05]  /*0600*/  @P0 BRA `(.L_x_524) ;  /* 0x0000000000840947 */ /* 0x000fea0003800000 */
[----:B------:R-:W-:Y:S01]  /*0610*/  IADD3 R9, P0, R22, UR4, RZ ;  /* 0x0000000416097c10 */ /* 0x000fe2000ff1e0ff */
[----:B------:R-:W-:Y:S01]  /*0620*/  BSSY B1, `(.L_x_525) ;  /* 0x000000d000017945 */ /* 0x000fe20003800000 */
[----:B------:R-:W-:Y:S02]  /*0630*/  VIADD R8, R20, UR5 ;  /* 0x0000000514087c36 */ /* 0x000fe40008000000 */
[----:B------:R-:W-:-:S09]  /*0640*/  IADD3.X R11, R2, UR8, RZ, P0, !PT ;  /* 0x00000008020b7c10 */ /* 0x000fd200087fe4ff */
.L_x_526:
        /* <DEDUP_REMOVED lines=10> */
[----:B------:R-:W-:Y:S05]  /*06f0*/  BSYNC B1 ;  /* 0x0000000000017941 */ /* 0x000fea0003800000 */
.L_x_525:
[----:B------:R-:W-:Y:S05]  /*0700*/  BRA `(.L_x_524) ;  /* 0x0000000000447947 */ /* 0x000fea0003800000 */
.L_x_517:
[----:B------:R-:W-:Y:S01]  /*0710*/  ULDC UR9, c[0x0][0x258] ;  /* 0x0000960000097ab9 */ /* 0x000fe20000000800 */
[----:B------:R-:W-:Y:S01]  /*0720*/  ULDC UR4, c[0x0][0x21c] ;  /* 0x0000870000047ab9 */ /* 0x000fe20000000800 */
[----:B------:R-:W-:Y:S01]  /*0730*/  ISETP.GE.AND P0, PT, R20, UR9, PT ;  /* 0x0000000914007c0c */ /* 0x000fe2000bf06270 */
[----:B------:R-:W-:-:S12]  /*0740*/  IMAD.MOV.U32 R4, RZ, RZ, RZ ;  /* 0x000000ffff047224 */ /* 0x000fd800078e00ff */
[----:B------:R-:W-:Y:S05]  /*0750*/  @P0 BRA `(.L_x_524) ;  /* 0x0000000000300947 */ /* 0x000fea0003800000 */
[----:B------:R-:W-:Y:S01]  /*0760*/  MOV R4, RZ ;  /* 0x000000ff00047202 */ /* 0x000fe20000000f00 */
[----:B------:R-:W-:-:S07]  /*0770*/  IMAD.MOV.U32 R5, RZ, RZ, R20 ;  /* 0x000000ffff057224 */ /* 0x000fce00078e0014 */
.L_x_527:
        /* <DEDUP_REMOVED lines=10> */
.L_x_524:
[----:B------:R-:W-:Y:S05]  /*0820*/  BSYNC B0 ;  /* 0x0000000000007941 */ /* 0x000fea0003800000 */
.L_x_516:
        /* <DEDUP_REMOVED lines=109> */
.L_x_529:
        /* <DEDUP_REMOVED lines=23> */
.L_x_532:
[----:B------:R-:W-:Y:S05]  /*1070*/  BSYNC B1 ;  /* 0x0000000000017941 */ /* 0x000fea0003800000 */
.L_x_531:
        /* <DEDUP_REMOVED lines=46> */
.L_x_530:
[----:B------:R-:W-:Y:S05]  /*1360*/  BSYNC B0 ;  /* 0x0000000000007941 */ /* 0x000fea0003800000 */
.L_x_528:
        /* <DEDUP_REMOVED lines=12> */
.L_x_534:
[----:B------:R-:W-:Y:S05]  /*1430*/  BSYNC B0 ;  /* 0x0000000000007941 */ /* 0x000fea0003800000 */
.L_x_533:
        /* <DEDUP_REMOVED lines=11> */
.L_x_535:
[----:B------:R-:W-:Y:S02]  /*14f0*/  SHF.R.S32.HI R15, RZ, 0x1f, R20 ;  /* 0x0000001fff0f7819 */ /* 0x000fe40000011414 */
[----:B------:R-:W-:-:S04]  /*1500*/  IADD3 R7, P0, R20, R22, RZ ;  /* 0x0000001614077210 */ /* 0x000fc80007f1e0ff */
[----:B------:R-:W-:Y:S02]  /*1510*/  IADD3.X R8, R15, R2, RZ, P0, !PT ;  /* 0x000000020f087210 */ /* 0x000fe400007fe4ff */
[----:B0-----:R-:W-:-:S04]  /*1520*/  LEA R10, P0, R7, R0, 0x1 ;  /* 0x00000000070a7211 */ /* 0x001fc800078008ff */
[----:B------:R-:W-:-:S05]  /*1530*/  LEA.HI.X R11, R7, UR5, R8, 0x1, P0 ;  /* 0x00000005070b7c11 */ /* 0x000fca00080f0c08 */
[----:B------:R-:W3:Y:S01]  /*1540*/  LDG.E.U16 R10, desc[UR6][R10.64] ;  /* 0x000000060a0a7981 */ /* 0x000ee2000c1e1500 */
[----:B------:R-:W-:-:S06]  /*1550*/  IMAD.WIDE R8, R20, 0x2, R4 ;  /* 0x0000000214087825 */ /* 0x000fcc00078e0204 */
[----:B------:R-:W4:Y:S01]  /*1560*/  LDG.E.U16.CONSTANT R8, desc[UR6][R8.64] ;  /* 0x0000000608087981 */ /* 0x000f22000c1e9500 */
[----:B------:R-:W-:Y:S01]  /*1570*/  IADD3 R14, P0, R20, UR4, RZ ;  /* 0x00000004140e7c10 */ /* 0x000fe2000ff1e0ff */
[----:B------:R-:W-:-:S03]  /*1580*/  IMAD.IADD R20, R3, 0x1, R20 ;  /* 0x0000000103147824 */ /* 0x000fc600078e0214 */
[----:B------:R-:W-:Y:S01]  /*1590*/  IADD3.X R15, RZ, R15, RZ, P0, !PT ;  /* 0x0000000fff0f7210 */ /* 0x000fe200007fe4ff */
[----:B---3--:R-:W-:Y:S01]  /*15a0*/  IMAD.U32 R7, R10, 0x10000, RZ ;  /* 0x000100000a077824 */ /* 0x008fe200078e00ff */
[----:B------:R-:W-:-:S03]  /*15b0*/  LEA R10, P0, R14, UR10, 0x1 ;  /* 0x0000000a0e0a7c11 */ /* 0x000fc6000f8008ff */
[----:B-1----:R-:W-:Y:S01]  /*15c0*/  FMUL.FTZ R7, R6, R7 ;  /* 0x0000000706077220 */ /* 0x002fe20000410000 */
[----:B------:R-:W-:Y:S02]  /*15d0*/  LEA.HI.X R11, R14, UR11, R15, 0x1, P0 ;  /* 0x0000000b0e0b7c11 */ /* 0x000fe400080f0c0f */
[----:B----4-:R-:W-:Y:S02]  /*15e0*/  SHF.L.U32 R13, R8, 0x10, RZ ;  /* 0x00000010080d7819 */ /* 0x010fe400000006ff */
[----:B------:R-:W-:Y:S01]  /*15f0*/  ISETP.GE.AND P0, PT, R20, UR9, PT ;  /* 0x0000000914007c0c */ /* 0x000fe2000bf06270 */
[----:B------:R-:W0:Y:S02]  /*1600*/  F2F.BF16.F32 R7, R7 ;  /* 0x0000000700077304 */ /* 0x000e240000202000 */
[----:B0-----:R-:W-:-:S04]  /*1610*/  IMAD.U32 R12, R7, 0x10000, RZ ;  /* 0x00010000070c7824 */ /* 0x001fc800078e00ff */
[----:B------:R-:W-:-:S05]  /*1620*/  FMUL.FTZ R12, R12, R13 ;  /* 0x0000000d0c0c7220 */ /* 0x000fca0000410000 */
[----:B------:R-:W-:-:S05]  /*1630*/  F2FP.BF16.F32.PACK_AB R12, RZ, R12 ;  /* 0x0000000cff0c723e */ /* 0x000fca00000010ff */
[----:B------:R0:W-:Y:S01]  /*1640*/  STG.E.U16 desc[UR6][R10.64], R12 ;  /* 0x0000000c0a007986 */ /* 0x0001e2000c101506 */
[----:B------:R-:W-:Y:S05]  /*1650*/  @!P0 BRA `(.L_x_535) ;  /* 0xfffffffc00a48947 */ /* 0x000fea000383ffff */
[----:B------:R-:W-:Y:S05]  /*1660*/  EXIT ;  /* 0x000000000000794d */ /* 0x000fea0003800000 */
        .weak           $__internal_15_$__cuda_sm20_div_s64
        .type           $__internal_15_$__cuda_sm20_div_s64,@function
        .size           $__internal_15_$__cuda_sm20_div_s64,(.L_x_1326 - $__internal_15_$__cuda_sm20_div_s64)
$__internal_15_$__cuda_sm20_div_s64:
[----:B------:R-:W0:Y:S02]  /*1670*/  LDC.64 R2, c[0x0][0x238] ;  /* 0x00008e00ff027b82 */ /* 0x000e240000000a00 */
[-C--:B0-----:R-:W-:Y:S02]  /*1680*/  IADD3 R5, P0, RZ, -R2.reuse, RZ ;  /* 0x80000002ff057210 */ /* 0x081fe40007f1e0ff */
[----:B------:R-:W-:Y:S02]  /*1690*/  ISETP.GE.AND P1, PT, R3, RZ, PT ;  /* 0x000000ff0300720c */ /* 0x000fe40003f26270 */
[-C--:B------:R-:W-:Y:S02]  /*16a0*/  IADD3.X R6, RZ, ~R3.reuse, RZ, P0, !PT ;  /* 0x80000003ff067210 */ /* 0x080fe400007fe4ff */
[----:B------:R-:W-:Y:S02]  /*16b0*/  SEL R4, R5, R2, !P1 ;  /* 0x0000000205047207 */ /* 0x000fe40004800000 */
[----:B------:R-:W-:-:S04]  /*16c0*/  SEL R5, R6, R3, !P1 ;  /* 0x0000000306057207 */ /* 0x000fc80004800000 */
[----:B------:R-:W0:Y:S08]  /*16d0*/  I2F.U64.RP R10, R4 ;  /* 0x00000004000a7312 */ /* 0x000e300000309000 */
[----:B0-----:R-:W0:Y:S02]  /*16e0*/  MUFU.RCP R10, R10 ;  /* 0x0000000a000a7308 */ /* 0x001e240000001000 */
[----:B0-----:R-:W-:-:S06]  /*16f0*/  VIADD R6, R10, 0x1ffffffe ;  /* 0x1ffffffe0a067836 */ /* 0x001fcc0000000000 */
        /* <DEDUP_REMOVED lines=19> */
[----:B------:R-:W-:-:S04]  /*1830*/  IMAD.HI.U32 R8, R9, R13, RZ ;  /* 0x0000000d09087227 */ /* 0x000fc800078e00ff */
[----:B------:R-:W-:Y:S02]  /*1840*/  IMAD.X R6, RZ, RZ, ~R7, P0 ;  /* 0x000000ffff067224 */ /* 0x000fe400000e0e07 */
[----:B------:R-:W-:Y:S02]  /*1850*/  IMAD.MOV.U32 R7, RZ, RZ, RZ ;  /* 0x000000ffff077224 */ /* 0x000fe400078e00ff */
[----:B------:R-:W-:-:S04]  /*1860*/  IMAD.WIDE.U32 R8, P0, R9, R6, R8 ;  /* 0x0000000609087225 */ /* 0x000fc80007800008 */
[C---:B------:R-:W-:Y:S02]  /*1870*/  IMAD R10, R11.reuse, R6, RZ ;  /* 0x000000060b0a7224 */ /* 0x040fe400078e02ff */
[----:B------:R-:W-:-:S04]  /*1880*/  IMAD.HI.U32 R9, P2, R11, R13, R8 ;  /* 0x0000000d0b097227 */ /* 0x000fc80007840008 */
[----:B------:R-:W-:Y:S01]  /*1890*/  IMAD.HI.U32 R8, R11, R6, RZ ;  /* 0x000000060b087227 */ /* 0x000fe200078e00ff */
[----:B------:R-:W-:-:S04]  /*18a0*/  IADD3 R9, P3, R10, R9, RZ ;  /* 0x000000090a097210 */ /* 0x000fc80007f7e0ff */
[----:B------:R-:W-:Y:S01]  /*18b0*/  IADD3.X R11, R8, R11, RZ, P0, !PT ;  /* 0x0000000b080b7210 */ /* 0x000fe200007fe4ff */
[----:B------:R-:W-:-:S03]  /*18c0*/  IMAD.HI.U32 R6, R9, UR4, RZ ;  /* 0x0000000409067c27 */ /* 0x000fc6000f8e00ff */
[----:B------:R-:W-:Y:S01]  /*18d0*/  IADD3.X R11, RZ, RZ, R11, P3, P2 ;  /* 0x000000ffff0b7210 */ /* 0x000fe20001fe440b */
[----:B------:R-:W-:-:S04]  /*18e0*/  IMAD.WIDE.U32 R6, RZ, R9, R6 ;  /* 0x00000009ff067225 */ /* 0x000fc800078e0006 */
[----:B------:R-:W-:-:S05]  /*18f0*/  IMAD.HI.U32 R6, P0, R11, UR4, R6 ;  /* 0x000000040b067c27 */ /* 0x000fca000f800006 */
[----:B------:R-:W-:Y:S02]  /*1900*/  IADD3 R9, P2, RZ, R6, RZ ;  /* 0x00000006ff097210 */ /* 0x000fe40007f5e0ff */
[----:B------:R-:W-:-:S03]  /*1910*/  IADD3.X R8, RZ, RZ, RZ, P0, !PT ;  /* 0x000000ffff087210 */ /* 0x000fc600007fe4ff */
[----:B------:R-:W-:-:S04]  /*1920*/  IMAD.WIDE.U32 R6, R9, R4, RZ ;  /* 0x0000000409067225 */ /* 0x000fc800078e00ff */
[----:B------:R-:W-:Y:S01]  /*1930*/  IMAD.X R11, RZ, RZ, R8, P2 ;  /* 0x000000ffff0b7224 */ /* 0x000fe200010e0608 */
[----:B------:R-:W-:Y:S01]  /*1940*/  IADD3 R13, P2, -R6, UR4, RZ ;  /* 0x00000004060d7c10 */ /* 0x000fe2000ff5e1ff */
[C---:B------:R-:W-:Y:S01]  /*1950*/  IMAD R7, R9.reuse, R5, R7 ;  /* 0x0000000509077224 */ /* 0x040fe200078e0207 */
[----:B------:R-:W-:Y:S02]  /*1960*/  IADD3 R6, R9, 0x1, RZ ;  /* 0x0000000109067810 */ /* 0x000fe40007ffe0ff */
[-C--:B------:R-:W-:Y:S01]  /*1970*/  ISETP.GE.U32.AND P0, PT, R13, R4.reuse, PT ;  /* 0x000000040d00720c */ /* 0x080fe20003f06070 */
[----:B------:R-:W-:-:S05]  /*1980*/  IMAD R7, R11, R4, R7 ;  /* 0x000000040b077224 */ /* 0x000fca00078e0207 */
[----:B------:R-:W-:Y:S02]  /*1990*/  IADD3.X R15, RZ, ~R7, RZ, P2, !PT ;  /* 0x80000007ff0f7210 */ /* 0x000fe400017fe4ff */
[----:B------:R-:W-:Y:S02]  /*19a0*/  IADD3 R7, P2, R13, -R4, RZ ;  /* 0x800000040d077210 */ /* 0x000fe40007f5e0ff */
[----:B------:R-:W-:-:S03]  /*19b0*/  ISETP.GE.U32.AND.EX P0, PT, R15, R5, PT, P0 ;  /* 0x000000050f00720c */ /* 0x000fc60003f06100 */
[----:B------:R-:W-:Y:S01]  /*19c0*/  IMAD.X R11, R15, 0x1, ~R5, P2 ;  /* 0x000000010f0b7824 */ /* 0x000fe200010e0e05 */
[----:B------:R-:W-:Y:S02]  /*19d0*/  SEL R7, R7, R13, P0 ;  /* 0x0000000d07077207 */ /* 0x000fe40000000000 */
[----:B------:R-:W-:Y:S02]  /*19e0*/  SEL R9, R6, R9, P0 ;  /* 0x0000000906097207 */ /* 0x000fe40000000000 */
[----:B------:R-:W-:Y:S02]  /*19f0*/  SEL R11, R11, R15, P0 ;  /* 0x0000000f0b0b7207 */ /* 0x000fe40000000000 */
[----:B------:R-:W-:Y:S01]  /*1a00*/  ISETP.GE.U32.AND P0, PT, R7, R4, PT ;  /* 0x000000040700720c */ /* 0x000fe20003f06070 */
[----:B------:R-:W-:-:S03]  /*1a10*/  VIADD R4, R9, 0x1 ;  /* 0x0000000109047836 */ /* 0x000fc60000000000 */
[----:B------:R-:W-:-:S04]  /*1a20*/  ISETP.GE.U32.AND.EX P0, PT, R11, R5, PT, P0 ;  /* 0x000000050b00720c */ /* 0x000fc80003f06100 */
[----:B------:R-:W-:Y:S02]  /*1a30*/  SEL R4, R4, R9, P0 ;  /* 0x0000000904047207 */ /* 0x000fe40000000000 */
[----:B------:R-:W-:Y:S01]  /*1a40*/  ISETP.NE.U32.AND P0, PT, R2, RZ, PT ;  /* 0x000000ff0200720c */ /* 0x000fe20003f05070 */
[----:B------:R-:W-:Y:S01]  /*1a50*/  IMAD.MOV.U32 R2, RZ, RZ, R0 ;  /* 0x000000ffff027224 */ /* 0x000fe200078e0000 */
[-C--:B------:R-:W-:Y:S02]  /*1a60*/  IADD3 R5, RZ, -R4.reuse, RZ ;  /* 0x80000004ff057210 */ /* 0x080fe40007ffe0ff */
[----:B------:R-:W-:Y:S01]  /*1a70*/  ISETP.NE.AND.EX P0, PT, R3, RZ, PT, P0 ;  /* 0x000000ff0300720c */ /* 0x000fe20003f05300 */
[----:B------:R-:W-:Y:S01]  /*1a80*/  HFMA2.MMA R3, -RZ, RZ, 0, 0 ;  /* 0x00000000ff037435 */ /* 0x000fe200000001ff */
[----:B------:R-:W-:-:S04]  /*1a90*/  SEL R4, R5, R4, !P1 ;  /* 0x0000000405047207 */ /* 0x000fc80004800000 */
[----:B------:R-:W-:Y:S01]  /*1aa0*/  SEL R4, R4, 0xffffffff, P0 ;  /* 0xffffffff04047807 */ /* 0x000fe20000000000 */
[----:B------:R-:W-:Y:S06]  /*1ab0*/  RET.REL.NODEC R2 `(_ZN4vllm15rms_norm_kernelIN3c108BFloat16ELi1ELi3EEEvPT_PKS3_lllllS6_fii) ;  /* 0xffffffe402507950 */ /* 0x000fec0003c3ffff */
.L_x_536:
        /* <DEDUP_REMOVED lines=12> */
.L_x_1326:


//--------------------- .text._ZN4vllm15rms_norm_kernelIN3c108BFloat16ELi2ELi3EEEvPT_PKS3_lllllS6_fii --------------------------
	.section	.text._ZN4vllm15rms_norm_kernelIN3c108BFloat16ELi2ELi3EEEvPT_PKS3_lllllS6_fii,"ax",@progbits
	.align	128
        .global         _ZN4vllm15rms_norm_kernelIN3c108BFloat16ELi2ELi3EEEvPT_PKS3_lllllS6_fii
        .type           _ZN4vllm15rms_norm_kernelIN3c108BFloat16ELi2ELi3EEEvPT_PKS3_lllllS6_fii,@function
        .size           _ZN4vllm15rms_norm_kernelIN3c108BFloat16ELi2ELi3EEEvPT_PKS3_lllllS6_fii,(.L_x_1327 - _ZN4vllm15rms_norm_kernelIN3c108BFloat16ELi2ELi3EEEvPT_PKS3_lllllS6_fii)
        .other          _ZN4vllm15rms_norm_kernelIN3c108BFloat16ELi2ELi3EEEvPT_PKS3_lllllS6_fii,@"STO_CUDA_ENTRY STV_DEFAULT"
_ZN4vllm15rms_norm_kernelIN3c108BFloat16ELi2ELi3EEEvPT_PKS3_lllllS6_fii:
.text._ZN4vllm15rms_norm_kernelIN3c108BFloat16ELi2ELi3EEEvPT_PKS3_lllllS6_fii:
[----:B------:R-:W-:Y:S01]  /*0000*/  LDC R1, c[0x0][0x28] ;  /* 0x00000a00ff017b82 */ /* 0x000fe20000000800 */
[----:B------:R-:W-:-:S07]  /*0010*/  ULDC UR5, c[0x0][0x23c] ;  /* 0x00008f0000057ab9 */ /* 0x000fce0000000800 */
[----:B------:R-:W0:Y:S01]  /*0020*/  S2UR UR4, SR_CTAID.X ;  /* 0x00000000000479c3 */ /* 0x000e220000002500 */
[----:B------:R-:W-:-:S13]  /*0030*/  ISETP.NE.U32.AND P0, PT, RZ, UR5, PT ;  /* 0x00000005ff007c0c */ /* 0x000fda000bf05070 */
[----:B------:R-:W-:Y:S05]  /*0040*/  @!P0 BRA `(.L_x_537) ;  /* 0x0000000000188947 */ /* 0x000fea0003800000 */
[----:B------:R-:W-:-:S07]  /*0050*/  MOV R0, 0x70 ;  /* 0x0000007000007802 */ /* 0x000fce0000000f00 */
[----:B0-----:R-:W-:Y:S05]  /*0060*/  CALL.REL.NOINC `($__internal_16_$__cuda_sm20_div_s64) ;  /* 0x0000001400747944 */ /* 0x001fea0003c00000 */
[----:B------:R-:W0:Y:S01]  /*0070*/  LDC R0, c[0x0][0x238] ;  /* 0x00008e00ff007b82 */ /* 0x000e220000000800 */
[----:B------:R-:W-:-:S05]  /*0080*/  IADD3 R7, -R4, RZ, RZ ;  /* 0x000000ff04077210 */ /* 0x000fca0007ffe1ff */
[----:B0-----:R-:W-:Y:S01]  /*0090*/  IMAD R7, R7, R0, UR4 ;  /* 0x0000000407077e24 */ /* 0x001fe2000f8e0200 */
[----:B------:R-:W-:Y:S06]  /*00a0*/  BRA `(.L_x_538) ;  /* 0x0000000000547947 */ /* 0x000fec0003800000 */
.L_x_537:
        /* <DEDUP_REMOVED lines=10> */
[----:B0-----:R-:W-:-:S05]  /*0150*/  IMAD.HI.U32 R4, R3, UR4, RZ ;  /* 0x0000000403047c27 */ /* 0x001fca000f8e00ff */
[----:B------:R-:W-:-:S05]  /*0160*/  IADD3 R3, -R4, RZ, RZ ;  /* 0x000000ff04037210 */ /* 0x000fca0007ffe1ff */
        /* <DEDUP_REMOVED lines=9> */
.L_x_538:
[----:B------:R-:W0:Y:S01]  /*0200*/  LDC R0, c[0x0][0x258] ;  /* 0x00009600ff007b82 */ /* 0x000e220000000800 */
[----:B------:R-:W-:Y:S01]  /*0210*/  SHF.R.S32.HI R2, RZ, 0x1f, R4 ;  /* 0x0000001fff027819 */ /* 0x000fe20000011404 */
[----:B------:R-:W-:Y:S01]  /*0220*/  ULDC.64 UR4, c[0x0][0x228] ;  /* 0x00008a0000047ab9 */ /* 0x000fe20000000a00 */
[----:B------:R-:W-:Y:S01]  /*0230*/  ULDC.64 UR6, c[0x0][0x208] ;  /* 0x0000820000067ab9 */ /* 0x000fe20000000a00 */
[----:B------:R-:W-:Y:S02]  /*0240*/  BSSY B0, `(.L_x_539) ;  /* 0x0000058000007945 */ /* 0x000fe40003800000 */
[----:B------:R-:W-:Y:S01]  /*0250*/  IMAD R3, R2, UR4, RZ ;  /* 0x0000000402037c24 */ /* 0x000fe2000f8e02ff */
[----:B------:R-:W-:Y:S01]  /*0260*/  SHF.R.S32.HI R2, RZ, 0x1f, R7 ;  /* 0x0000001fff027819 */ /* 0x000fe20000011407 */
[----:B------:R-:W1:Y:S02]  /*0270*/  LDC.64 R22, c[0x0][0x218] ;  /* 0x00008600ff167b82 */ /* 0x000e640000000a00 */
[----:B------:R-:W-:-:S02]  /*0280*/  IMAD R9, R4, UR5, R3 ;  /* 0x0000000504097c24 */ /* 0x000fc4000f8e0203 */
[----:B------:R-:W-:Y:S01]  /*0290*/  IMAD.WIDE.U32 R4, R4, UR4, RZ ;  /* 0x0000000404047c25 */ /* 0x000fe2000f8e00ff */
[----:B------:R-:W-:Y:S01]  /*02a0*/  ULDC.64 UR4, c[0x0][0x220] ;  /* 0x0000880000047ab9 */ /* 0x000fe20000000a00 */
[----:B------:R-:W2:Y:S02]  /*02b0*/  S2R R3, SR_TID.X ;  /* 0x0000000000037919 */ /* 0x000ea40000002100 */
[----:B------:R-:W-:Y:S02]  /*02c0*/  IMAD.IADD R5, R5, 0x1, R9 ;  /* 0x0000000105057824 */ /* 0x000fe400078e0209 */
[----:B------:R-:W-:Y:S02]  /*02d0*/  IMAD R2, R2, UR4, RZ ;  /* 0x0000000402027c24 */ /* 0x000fe4000f8e02ff */
[----:B------:R-:W-:-:S04]  /*02e0*/  IMAD.WIDE.U32 R4, R7, UR4, R4 ;  /* 0x0000000407047c25 */ /* 0x000fc8000f8e0004 */
[----:B------:R-:W-:Y:S01]  /*02f0*/  IMAD R9, R7, UR5, R2 ;  /* 0x0000000507097c24 */ /* 0x000fe2000f8e0202 */
[----:B0-----:R-:W-:Y:S01]  /*0300*/  LOP3.LUT R6, R0, 0x1, RZ, 0xc0, !PT ;  /* 0x0000000100067812 */ /* 0x001fe200078ec0ff */
[----:B------:R-:W0:Y:S03]  /*0310*/  LDC R2, c[0x0][RZ] ;  /* 0x00000000ff027b82 */ /* 0x000e260000000800 */
[----:B------:R-:W-:Y:S02]  /*0320*/  ISETP.NE.U32.AND P2, PT, R6, 0x1, PT ;  /* 0x000000010600780c */ /* 0x000fe40003f45070 */
[----:B------:R-:W-:Y:S02]  /*0330*/  IADD3 R5, R5, R9, RZ ;  /* 0x0000000905057210 */ /* 0x000fe40007ffe0ff */
[C---:B-1----:R-:W-:Y:S02]  /*0340*/  LEA R22, P1, R4.reuse, R22, 0x1 ;  /* 0x0000001604167211 */ /* 0x042fe400078208ff */
[----:B------:R-:W-:-:S02]  /*0350*/  SHF.L.U64.HI R4, R4, 0x1, R5 ;  /* 0x0000000104047819 */ /* 0x000fc40000010205 */
[----:B------:R-:W-:-:S03]  /*0360*/  LOP3.LUT P0, RZ, R22, 0x3, RZ, 0xc0, !PT ;  /* 0x0000000316ff7812 */ /* 0x000fc6000780c0ff */
[----:B------:R-:W-:-:S10]  /*0370*/  IMAD.X R23, R4, 0x1, R23, P1 ;  /* 0x0000000104177824 */ /* 0x000fd400008e0617 */
        /* <DEDUP_REMOVED lines=15> */
[----:B------:R-:W-:Y:S01]  /*0470*/  HFMA2.MMA R6, -RZ, RZ, 0, 0 ;  /* 0x00000000ff067435 */ /* 0x000fe200000001ff */
[----:B------:R-:W-:-:S10]  /*0480*/  IMAD.MOV.U32 R9, RZ, RZ, R3 ;  /* 0x000000ffff097224 */ /* 0x000fd400078e0003 */
.L_x_543:
[----:B------:R-:W-:-:S06]  /*0490*/  IMAD.WIDE R4, R9, 0x2, R22 ;  /* 0x0000000209047825 */ /* 0x000fcc00078e0216 */
[----:B------:R-:W2:Y:S01]  /*04a0*/  LDG.E.U16 R4, desc[UR6][R4.64] ;  /* 0x0000000604047981 */ /* 0x000ea2000c1e1500 */
[----:B0-----:R-:W-:-:S04]  /*04b0*/  IADD3 R9, R2, R9, RZ ;  /* 0x0000000902097210 */ /* 0x001fc80007ffe0ff */
[----:B------:R-:W-:Y:S02]  /*04c0*/  ISETP.GE.AND P0, PT, R9, R8, PT ;  /* 0x000000080900720c */ /* 0x000fe40003f06270 */
[----:B--2---:R-:W-:-:S05]  /*04d0*/  SHF.L.U32 R11, R4, 0x10, RZ ;  /* 0x00000010040b7819 */ /* 0x004fca00000006ff */
[----:B------:R-:W-:-:S06]  /*04e0*/  FFMA.FTZ R6, R11, R11, R6 ;  /* 0x0000000b0b067223 */ /* 0x000fcc0000010006 */
[----:B------:R-:W-:Y:S05]  /*04f0*/  @!P0 BRA `(.L_x_543) ;  /* 0xfffffffc00e48947 */ /* 0x000fea000383ffff */
.L_x_542:
[----:B------:R-:W-:Y:S05]  /*0500*/  BSYNC B1 ;  /* 0x0000000000017941 */ /* 0x000fea0003800000 */
.L_x_541:
[----:B------:R-:W-:Y:S01]  /*0510*/  BSSY B1, `(.L_x_544) ;  /* 0x000000e000017945 */ /* 0x000fe20003800000 */
[----:B------:R-:W-:-:S03]  /*0520*/  IMAD.WIDE R4, R8, 0x2, R22 ;  /* 0x0000000208047825 */ /* 0x000fc600078e0216 */
[----:B------:R-:W-:Y:S05]  /*0530*/  @P1 BRA `(.L_x_545) ;  /* 0x00000000002c1947 */ /* 0x000fea0003800000 */
[----:B------:R-:W-:-:S07]  /*0540*/  IMAD.MOV.U32 R11, RZ, RZ, R3 ;  /* 0x000000ffff0b7224 */ /* 0x000fce00078e0003 */
.L_x_546:
[----:B------:R-:W-:-:S05]  /*0550*/  IMAD.WIDE R8, R11, 0x4, R4 ;  /* 0x000000040b087825 */ /* 0x000fca00078e0204 */
[----:B------:R-:W2:Y:S04]  /*0560*/  LDG.E.U16 R10, desc[UR6][R8.64] ;  /* 0x00000006080a7981 */ /* 0x000ea8000c1e1500 */
[----:B------:R-:W3:Y:S01]  /*0570*/  LDG.E.U16 R12, desc[UR6][R8.64+0x2] ;  /* 0x00000206080c7981 */ /* 0x000ee2000c1e1500 */
[----:B0-----:R-:W-:-:S04]  /*0580*/  IADD3 R11, R2, R11, RZ ;  /* 0x0000000b020b7210 */ /* 0x001fc80007ffe0ff */
[----:B------:R-:W-:Y:S02]  /*0590*/  ISETP.GE.AND P0, PT, R11, R16, PT ;  /* 0x000000100b00720c */ /* 0x000fe40003f06270 */
[----:B--2---:R-:W-:Y:S01]  /*05a0*/  SHF.L.U32 R13, R10, 0x10, RZ ;  /* 0x000000100a0d7819 */ /* 0x004fe200000006ff */
[----:B---3--:R-:W-:-:S04]  /*05b0*/  IMAD.U32 R15, R12, 0x10000, RZ ;  /* 0x000100000c0f7824 */ /* 0x008fc800078e00ff */
[----:B------:R-:W-:-:S04]  /*05c0*/  FFMA.FTZ R6, R13, R13, R6 ;  /* 0x0000000d0d067223 */ /* 0x000fc80000010006 */
[----:B------:R-:W-:Y:S02]  /*05d0*/  FFMA.FTZ R6, R15, R15, R6 ;  /* 0x0000000f0f067223 */ /* 0x000fe40000010006 */
[----:B------:R-:W-:Y:S05]  /*05e0*/  @!P0 BRA `(.L_x_546) ;  /* 0xfffffffc00d88947 */ /* 0x000fea000383ffff */
.L_x_545:
[----:B------:R-:W-:Y:S05]  /*05f0*/  BSYNC B1 ;  /* 0x0000000000017941 */ /* 0x000fea0003800000 */
.L_x_544:
[----:B------:R-:W-:Y:S04]  /*0600*/  BSSY B1, `(.L_x_547) ;  /* 0x0000009000017945 */ /* 0x000fe80003800000 */
[----:B------:R-:W-:Y:S05]  /*0610*/  @P2 BRA `(.L_x_548) ;  /* 0x00000000001c2947 */ /* 0x000fea0003800000 */
.L_x_549:
[----:B------:R-:W-:-:S06]  /*0620*/  IMAD.WIDE R8, R14, 0x2, R4 ;  /* 0x000000020e087825 */ /* 0x000fcc00078e0204 */
[----:B------:R-:W2:Y:S01]  /*0630*/  LDG.E.U16 R8, desc[UR6][R8.64] ;  /* 0x0000000608087981 */ /* 0x000ea2000c1e1500 */
[----:B0-----:R-:W-:-:S04]  /*0640*/  IADD3 R14, R2, R14, RZ ;  /* 0x0000000e020e7210 */ /* 0x001fc80007ffe0ff */
[----:B------:R-:W-:Y:S02]  /*0650*/  ISETP.GE.AND P0, PT, R14, R7, PT ;  /* 0x000000070e00720c */ /* 0x000fe40003f06270 */
[----:B--2---:R-:W-:-:S05]  /*0660*/  SHF.L.U32 R11, R8, 0x10, RZ ;  /* 0x00000010080b7819 */ /* 0x004fca00000006ff */
[----:B------:R-:W-:-:S06]  /*0670*/  FFMA.FTZ R6, R11, R11, R6 ;  /* 0x0000000b0b067223 */ /* 0x000fcc0000010006 */
[----:B------:R-:W-:Y:S05]  /*0680*/  @!P0 BRA `(.L_x_549) ;  /* 0xfffffffc00e48947 */ /* 0x000fea000383ffff */
.L_x_548:
[----:B------:R-:W-:Y:S05]  /*0690*/  BSYNC B1 ;  /* 0x0000000000017941 */ /* 0x000fea0003800000 */
.L_x_547:
[----:B------:R-:W-:Y:S05]  /*06a0*/  BRA `(.L_x_550) ;  /* 0x0000000000447947 */ /* 0x000fea0003800000 */
.L_x_540:
[----:B------:R-:W-:Y:S01]  /*06b0*/  LEA.HI R4, R0, R0, RZ, 0x1 ;  /* 0x0000000000047211 */ /* 0x000fe200078f08ff */
[----:B------:R-:W-:-:S03]  /*06c0*/  IMAD.MOV.U32 R6, RZ, RZ, RZ ;  /* 0x000000ffff067224 */ /* 0x000fc600078e00ff */
[----:B------:R-:W-:-:S04]  /*06d0*/  SHF.R.S32.HI R8, RZ, 0x1, R4 ;  /* 0x00000001ff087819 */ /* 0x000fc80000011404 */
[----:B------:R-:W-:-:S13]  /*06e0*/  ISETP.GE.AND P0, PT, R3, R8, PT ;  /* 0x000000080300720c */ /* 0x000fda0003f06270 */
[----:B------:R-:W-:Y:S05]  /*06f0*/  @P0 BRA `(.L_x_550) ;  /* 0x0000000000300947 */ /* 0x000fea0003800000 */
[----:B------:R-:W-:Y:S02]  /*0700*/  MOV R6, RZ ;  /* 0x000000ff00067202 */ /* 0x000fe40000000f00 */
[----:B------:R-:W-:-:S07]  /*0710*/  MOV R7, R3 ;  /* 0x0000000300077202 */ /* 0x000fce0000000f00 */
.L_x_551:
[----:B------:R-:W-:-:S06]  /*0720*/  IMAD.WIDE R4, R7, 0x4, R22 ;  /* 0x0000000407047825 */ /* 0x000fcc00078e0216 */
[----:B------:R-:W2:Y:S01]  /*0730*/  LDG.E R4, desc[UR6][R4.64] ;  /* 0x0000000604047981 */ /* 0x000ea2000c1e1900 */
[----:B0-----:R-:W-:-:S05]  /*0740*/  IMAD.IADD R7, R2, 0x1, R7 ;  /* 0x0000000102077824 */ /* 0x001fca00078e0207 */
[----:B------:R-:W-:Y:S02]  /*0750*/  ISETP.GE.AND P0, PT, R7, R8, PT ;  /* 0x000000080700720c */ /* 0x000fe40003f06270 */
[C---:B--2---:R-:W-:Y:S02]  /*0760*/  PRMT R9, R4.reuse, 0x7632, R9 ;  /* 0x0000763204097816 */ /* 0x044fe40000000009 */
[----:B------:R-:W-:Y:S02]  /*0770*/  SHF.L.U32 R11, R4, 0x10, RZ ;  /* 0x00000010040b7819 */ /* 0x000fe400000006ff */
[----:B------:R-:W-:-:S03]  /*0780*/  SHF.L.U32 R9, R9, 0x10, RZ ;  /* 0x0000001009097819 */ /* 0x000fc600000006ff */
[----:B------:R-:W-:-:S04]  /*0790*/  FFMA.FTZ R6, R11, R11, R6 ;  /* 0x0000000b0b067223 */ /* 0x000fc80000010006 */
[----:B------:R-:W-:Y:S01]  /*07a0*/  FFMA.FTZ R6, R9, R9, R6 ;  /* 0x0000000909067223 */ /* 0x000fe20000010006 */
[----:B------:R-:W-:Y:S06]  /*07b0*/  @!P0 BRA `(.L_x_551) ;  /* 0xfffffffc00d88947 */ /* 0x000fec000383ffff */
.L_x_550:
[----:B------:R-:W-:Y:S05]  /*07c0*/  BSYNC B0 ;  /* 0x0000000000007941 */ /* 0x000fea0003800000 */
.L_x_539:
        /* <DEDUP_REMOVED lines=23> */
[----:B------:R-:W-:Y:S02]  /*0940*/  @!P1 IMAD R6, R7, 0x4, R6 ;  /* 0x0000000407069824 */ /* 0x000fe400078e0206 */
        /* <DEDUP_REMOVED lines=85> */
.L_x_553:
        /* <DEDUP_REMOVED lines=23> */
.L_x_556:
[----:B------:R-:W-:Y:S05]  /*1010*/  BSYNC B1 ;  /* 0x0000000000017941 */ /* 0x000fea0003800000 */
.L_x_555:
        /* <DEDUP_REMOVED lines=46> */
.L_x_554:
[----:B------:R-:W-:Y:S05]  /*1300*/  BSYNC B0 ;  /* 0x0000000000007941 */ /* 0x000fea0003800000 */
.L_x_552:
        /* <DEDUP_REMOVED lines=14> */
.L_x_558:
[----:B------:R-:W-:Y:S05]  /*13f0*/  BSYNC B0 ;  /* 0x0000000000007941 */ /* 0x000fea0003800000 */
.L_x_557:
        /* <DEDUP_REMOVED lines=11> */
.L_x_559:
[----:B------:R-:W-:-:S06]  /*14b0*/  IMAD.WIDE R10, R3, 0x4, R22 ;  /* 0x00000004030a7825 */ /* 0x000fcc00078e0216 */
[----:B------:R-:W4:Y:S01]  /*14c0*/  LDG.E R10, desc[UR6][R10.64] ;  /* 0x000000060a0a7981 */ /* 0x000f22000c1e1900 */
[----:B0-----:R-:W-:-:S06]  /*14d0*/  IMAD.WIDE R12, R3, 0x4, R4 ;  /* 0x00000004030c7825 */ /* 0x001fcc00078e0204 */
[----:B------:R-:W5:Y:S01]  /*14e0*/  LDG.E.CONSTANT R12, desc[UR6][R12.64] ;  /* 0x000000060c0c7981 */ /* 0x000f62000c1e9900 */
[C---:B----4-:R-:W-:Y:S01]  /*14f0*/  PRMT R0, R10.reuse, 0x7632, R0 ;  /* 0x000076320a007816 */ /* 0x050fe20000000000 */
[----:B------:R-:W-:-:S03]  /*1500*/  IMAD.U32 R14, R10, 0x10000, RZ ;  /* 0x000100000a0e7824 */ /* 0x000fc600078e00ff */
[----:B------:R-:W-:Y:S01]  /*1510*/  SHF.L.U32 R0, R0, 0x10, RZ ;  /* 0x0000001000007819 */ /* 0x000fe200000006ff */
[----:B---3--:R-:W-:Y:S01]  /*1520*/  FMUL.FTZ R14, R9, R14 ;  /* 0x0000000e090e7220 */ /* 0x008fe20000410000 */
[----:B-----5:R-:W-:-:S03]  /*1530*/  SHF.L.U32 R11, R12, 0x10, RZ ;  /* 0x000000100c0b7819 */ /* 0x020fc600000006ff */
[----:B------:R-:W-:Y:S01]  /*1540*/  FMUL.FTZ R15, R9, R0 ;  /* 0x00000000090f7220 */ /* 0x000fe20000410000 */
[----:B------:R-:W-:Y:S01]  /*1550*/  PRMT R0, R12, 0x7632, R0 ;  /* 0x000076320c007816 */ /* 0x000fe20000000000 */
[----:B------:R-:W0:Y:S04]  /*1560*/  F2F.BF16.F32 R14, R14 ;  /* 0x0000000e000e7304 */ /* 0x000e280000202000 */
[----:B------:R-:W-:-:S04]  /*1570*/  IMAD.U32 R17, R0, 0x10000, RZ ;  /* 0x0001000000117824 */ /* 0x000fc800078e00ff */
[----:B------:R-:W1:Y:S01]  /*1580*/  F2F.BF16.F32 R15, R15 ;  /* 0x0000000f000f7304 */ /* 0x000e620000202000 */
[----:B0-----:R-:W-:-:S05]  /*1590*/  SHF.L.U32 R0, R14, 0x10, RZ ;  /* 0x000000100e007819 */ /* 0x001fca00000006ff */
[----:B------:R-:W-:Y:S01]  /*15a0*/  FMUL.FTZ R0, R0, R11 ;  /* 0x0000000b00007220 */ /* 0x000fe20000410000 */
[----:B-1----:R-:W-:-:S05]  /*15b0*/  SHF.L.U32 R10, R15, 0x10, RZ ;  /* 0x000000100f0a7819 */ /* 0x002fca00000006ff */
[----:B------:R-:W-:Y:S01]  /*15c0*/  FMUL.FTZ R17, R10, R17 ;  /* 0x000000110a117220 */ /* 0x000fe20000410000 */
[----:B------:R-:W-:-:S04]  /*15d0*/  IMAD.WIDE R10, R3, 0x4, R6 ;  /* 0x00000004030a7825 */ /* 0x000fc800078e0206 */
[----:B------:R-:W-:Y:S01]  /*15e0*/  F2FP.BF16.F32.PACK_AB R17, R17, R0 ;  /* 0x000000001111723e */ /* 0x000fe200000010ff */
[----:B------:R-:W-:-:S04]  /*15f0*/  IMAD.IADD R3, R2, 0x1, R3 ;  /* 0x0000000102037824 */ /* 0x000fc800078e0203 */
[----:B------:R1:W-:Y:S01]  /*1600*/  STG.E desc[UR6][R10.64], R17 ;  /* 0x000000110a007986 */ /* 0x0003e2000c101906 */
[----:B------:R-:W-:-:S13]  /*1610*/  ISETP.GE.AND P0, PT, R3, R8, PT ;  /* 0x000000080300720c */ /* 0x000fda0003f06270 */
[----:B-1----:R-:W-:Y:S05]  /*1620*/  @!P0 BRA `(.L_x_559) ;  /* 0xfffffffc00a08947 */ /* 0x002fea000383ffff */
[----:B------:R-:W-:Y:S05]  /*1630*/  EXIT ;  /* 0x000000000000794d */ /* 0x000fea0003800000 */
        .weak           $__internal_16_$__cuda_sm20_div_s64
        .type           $__internal_16_$__cuda_sm20_div_s64,@function
        .size           $__internal_16_$__cuda_sm20_div_s64,(.L_x_1327 - $__internal_16_$__cuda_sm20_div_s64)
$__internal_16_$__cuda_sm20_div_s64:
        /* <DEDUP_REMOVED lines=28> */
[----:B------:R-:W-:-:S04]  /*1800*/  IMAD.HI.U32 R8, R9, R13, RZ ;  /* 0x0000000d09087227 */ /* 0x000fc800078e00ff */
[----:B------:R-:W-:Y:S01]  /*1810*/  IMAD.X R6, RZ, RZ, ~R7, P0 ;  /* 0x000000ffff067224 */ /* 0x000fe200000e0e07 */
[----:B------:R-:W-:-:S03]  /*1820*/  HFMA2.MMA R7, -RZ, RZ, 0, 0 ;  /* 0x00000000ff077435 */ /* 0x000fc600000001ff */
        /* <DEDUP_REMOVED lines=9> */
[----:B------:R-:W-:-:S04]  /*18c0*/  IMAD.HI.U32 R6, P0, R11, UR4, R6 ;  /* 0x000000040b067c27 */ /* 0x000fc8000f800006 */
[----:B------:R-:W-:Y:S01]  /*18d0*/  IMAD.X R8, RZ, RZ, RZ, P0 ;  /* 0x000000ffff087224 */ /* 0x000fe200000e06ff */
[----:B------:R-:W-:-:S04]  /*18e0*/  IADD3 R9, P2, RZ, R6, RZ ;  /* 0x00000006ff097210 */ /* 0x000fc80007f5e0ff */
[----:B------:R-:W-:Y:S01]  /*18f0*/  IADD3.X R11, RZ, R8, RZ, P2, !PT ;  /* 0x00000008ff0b7210 */ /* 0x000fe200017fe4ff */
[----:B------:R-:W-:-:S04]  /*1900*/  IMAD.WIDE.U32 R6, R9, R4, RZ ;  /* 0x0000000409067225 */ /* 0x000fc800078e00ff */
[C---:B------:R-:W-:Y:S01]  /*1910*/  IMAD R7, R9.reuse, R5, R7 ;  /* 0x0000000509077224 */ /* 0x040fe200078e0207 */
[----:B------:R-:W-:Y:S02]  /*1920*/  IADD3 R13, P2, -R6, UR4, RZ ;  /* 0x00000004060d7c10 */ /* 0x000fe4000ff5e1ff */
[----:B------:R-:W-:Y:S01]  /*1930*/  IADD3 R6, R9, 0x1, RZ ;  /* 0x0000000109067810 */ /* 0x000fe20007ffe0ff */
[-C--:B------:R-:W-:Y:S01]  /*1940*/  IMAD R7, R11, R4.reuse, R7 ;  /* 0x000000040b077224 */ /* 0x080fe200078e0207 */
[----:B------:R-:W-:-:S04]  /*1950*/  ISETP.GE.U32.AND P0, PT, R13, R4, PT ;  /* 0x000000040d00720c */ /* 0x000fc80003f06070 */
[----:B------:R-:W-:Y:S02]  /*1960*/  IADD3.X R15, RZ, ~R7, RZ, P2, !PT ;  /* 0x80000007ff0f7210 */ /* 0x000fe400017fe4ff */
[----:B------:R-:W-:Y:S02]  /*1970*/  IADD3 R7, P2, R13, -R4, RZ ;  /* 0x800000040d077210 */ /* 0x000fe40007f5e0ff */
[----:B------:R-:W-:-:S03]  /*1980*/  ISETP.GE.U32.AND.EX P0, PT, R15, R5, PT, P0 ;  /* 0x000000050f00720c */ /* 0x000fc60003f06100 */
[----:B------:R-:W-:Y:S01]  /*1990*/  IMAD.X R11, R15, 0x1, ~R5, P2 ;  /* 0x000000010f0b7824 */ /* 0x000fe200010e0e05 */
[----:B------:R-:W-:Y:S02]  /*19a0*/  SEL R7, R7, R13, P0 ;  /* 0x0000000d07077207 */ /* 0x000fe40000000000 */
[----:B------:R-:W-:Y:S02]  /*19b0*/  SEL R9, R6, R9, P0 ;  /* 0x0000000906097207 */ /* 0x000fe40000000000 */
[----:B------:R-:W-:Y:S02]  /*19c0*/  SEL R11, R11, R15, P0 ;  /* 0x0000000f0b0b7207 */ /* 0x000fe40000000000 */
[----:B------:R-:W-:Y:S02]  /*19d0*/  ISETP.GE.U32.AND P0, PT, R7, R4, PT ;  /* 0x000000040700720c */ /* 0x000fe40003f06070 */
[----:B------:R-:W-:Y:S02]  /*19e0*/  IADD3 R4, R9, 0x1, RZ ;  /* 0x0000000109047810 */ /* 0x000fe40007ffe0ff */
[----:B------:R-:W-:-:S04]  /*19f0*/  ISETP.GE.U32.AND.EX P0, PT, R11, R5, PT, P0 ;  /* 0x000000050b00720c */ /* 0x000fc80003f06100 */
[----:B------:R-:W-:Y:S02]  /*1a00*/  SEL R4, R4, R9, P0 ;  /* 0x0000000904047207 */ /* 0x000fe40000000000 */
[----:B------:R-:W-:Y:S02]  /*1a10*/  ISETP.NE.U32.AND P0, PT, R2, RZ, PT ;  /* 0x000000ff0200720c */ /* 0x000fe40003f05070 */
[----:B------:R-:W-:Y:S01]  /*1a20*/  MOV R2, R0 ;  /* 0x0000000000027202 */ /* 0x000fe20000000f00 */
[----:B------:R-:W-:Y:S01]  /*1a30*/  IMAD.MOV R5, RZ, RZ, -R4 ;  /* 0x000000ffff057224 */ /* 0x000fe200078e0a04 */
[----:B------:R-:W-:Y:S01]  /*1a40*/  ISETP.NE.AND.EX P0, PT, R3, RZ, PT, P0 ;  /* 0x000000ff0300720c */ /* 0x000fe20003f05300 */
[----:B------:R-:W-:-:S03]  /*1a50*/  HFMA2.MMA R3, -RZ, RZ, 0, 0 ;  /* 0x00000000ff037435 */ /* 0x000fc600000001ff */
[----:B------:R-:W-:-:S04]  /*1a60*/  SEL R4, R5, R4, !P1 ;  /* 0x0000000405047207 */ /* 0x000fc80004800000 */
[----:B------:R-:W-:Y:S01]  /*1a70*/  SEL R4, R4, 0xffffffff, P0 ;  /* 0xffffffff04047807 */ /* 0x000fe20000000000 */
[----:B------:R-:W-:Y:S06]  /*1a80*/  RET.REL.NODEC R2 `(_ZN4vllm15rms_norm_kernelIN3c108BFloat16ELi2ELi3EEEvPT_PKS3_lllllS6_fii) ;  /* 0xffffffe4025c7950 */ /* 0x000fec0003c3ffff */
.L_x_560:
        /* <DEDUP_REMOVED lines=15> */
.L_x_1327:


//--------------------- .text._ZN4vllm15rms_norm_kernelIN3c108BFloat16ELi4ELi3EEEvPT_PKS3_lllllS6_fii --------------------------
	.section	.text._ZN4vllm15rms_norm_kernelIN3c108BFloat16ELi4ELi3EEEvPT_PKS3_lllllS6_fii,"ax",@progbits
	.align	128
        .global         _ZN4vllm15rms_norm_kernelIN3c108BFloat16ELi4ELi3EEEvPT_PKS3_lllllS6_fii
        .type           _ZN4vllm15rms_norm_kernelIN3c108BFloat16ELi4ELi3EEEvPT_PKS3_lllllS6_fii,@function
        .size           _ZN4vllm15rms_norm_kernelIN3c108BFloat16ELi4ELi3EEEvPT_PKS3_lllllS6_fii,(.L_x_1328 - _ZN4vllm15rms_norm_kernelIN3c108BFloat16ELi4ELi3EEEvPT_PKS3_lllllS6_fii)
        .other          _ZN4vllm15rms_norm_kernelIN3c108BFloat16ELi4ELi3EEEvPT_PKS3_lllllS6_fii,@"STO_CUDA_ENTRY STV_DEFAULT"
_ZN4vllm15rms_norm_kernelIN3c108BFloat16ELi4ELi3EEEvPT_PKS3_lllllS6_fii:
.text._ZN4vllm15rms_norm_kernelIN3c108BFloat16ELi4ELi3EEEvPT_PKS3_lllllS6_fii:
[----:B------:R-:W-:Y:S01]  /*0000*/  LDC R1, c[0x0][0x28] ;  /* 0x00000a00ff017b82 */ /* 0x000fe20000000800 */
[----:B------:R-:W-:-:S07]  /*0010*/  ULDC UR5, c[0x0][0x23c] ;  /* 0x00008f0000057ab9 */ /* 0x000fce0000000800 */
[----:B------:R-:W0:Y:S01]  /*0020*/  S2UR UR4, SR_CTAID.X ;  /* 0x00000000000479c3 */ /* 0x000e220000002500 */
[----:B------:R-:W-:-:S13]  /*0030*/  ISETP.NE.U32.AND P0, PT, RZ, UR5, PT ;  /* 0x00000005ff007c0c */ /* 0x000fda000bf05070 */
[----:B------:R-:W-:Y:S05]  /*0040*/  @!P0 BRA `(.L_x_561) ;  /* 0x0000000000188947 */ /* 0x000fea0003800000 */
[----:B------:R-:W-:-:S07]  /*0050*/  MOV R0, 0x70 ;  /* 0x0000007000007802 */ /* 0x000fce0000000f00 */
[----:B0-----:R-:W-:Y:S05]  /*0060*/  CALL.REL.NOINC `($__internal_17_$__cuda_sm20_div_s64) ;  /* 0x0000001400e87944 */ /* 0x001fea0003c00000 */
[----:B------:R-:W0:Y:S01]  /*0070*/  LDC R0, c[0x0][0x238] ;  /* 0x00008e00ff007b82 */ /* 0x000e220000000800 */
[----:B------:R-:W-:-:S05]  /*0080*/  IADD3 R7, -R4, RZ, RZ ;  /* 0x000000ff04077210 */ /* 0x000fca0007ffe1ff */
[----:B0-----:R-:W-:Y:S01]  /*0090*/  IMAD R7, R7, R0, UR4 ;  /* 0x0000000407077e24 */ /* 0x001fe2000f8e0200 */
[----:B------:R-:W-:Y:S06]  /*00a0*/  BRA `(.L_x_562) ;  /* 0x0000000000547947 */ /* 0x000fec0003800000 */
.L_x_561:
        /* <DEDUP_REMOVED lines=21> */
.L_x_562:
        /* <DEDUP_REMOVED lines=18> */
[----:B------:R-:W-:Y:S02]  /*0320*/  ISETP.NE.AND P2, PT, R6, RZ, PT ;  /* 0x000000ff0600720c */ /* 0x000fe40003f45270 */
[----:B------:R-:W-:Y:S02]  /*0330*/  IADD3 R5, R5, R9, RZ ;  /* 0x0000000905057210 */ /* 0x000fe40007ffe0ff */
[C---:B-1----:R-:W-:Y:S02]  /*0340*/  LEA R22, P1, R4.reuse, R22, 0x1 ;  /* 0x0000001604167211 */ /* 0x042fe400078208ff */
[----:B------:R-:W-:-:S02]  /*0350*/  SHF.L.U64.HI R4, R4, 0x1, R5 ;  /* 0x0000000104047819 */ /* 0x000fc40000010205 */
[----:B------:R-:W-:-:S03]  /*0360*/  LOP3.LUT P0, RZ, R22, 0x7, RZ, 0xc0, !PT ;  /* 0x0000000716ff7812 */ /* 0x000fc6000780c0ff */
[----:B------:R-:W-:-:S10]  /*0370*/  IMAD.X R23, R4, 0x1, R23, P1 ;  /* 0x0000000104177824 */ /* 0x000fd400008e0617 */
        /* <DEDUP_REMOVED lines=16> */
[----:B------:R-:W-:Y:S01]  /*0480*/  HFMA2.MMA R4, -RZ, RZ, 0, 0 ;  /* 0x00000000ff047435 */ /* 0x000fe200000001ff */
[----:B------:R-:W-:-:S10]  /*0490*/  IMAD.MOV.U32 R9, RZ, RZ, R3 ;  /* 0x000000ffff097224 */ /* 0x000fd400078e0003 */
.L_x_567:
[----:B------:R-:W-:-:S06]  /*04a0*/  IMAD.WIDE R6, R9, 0x2, R22 ;  /* 0x0000000209067825 */ /* 0x000fcc00078e0216 */
[----:B------:R-:W2:Y:S01]  /*04b0*/  LDG.E.U16 R6, desc[UR6][R6.64] ;  /* 0x0000000606067981 */ /* 0x000ea2000c1e1500 */
[----:B0-----:R-:W-:-:S04]  /*04c0*/  IADD3 R9, R2, R9, RZ ;  /* 0x0000000902097210 */ /* 0x001fc80007ffe0ff */
[----:B------:R-:W-:Y:S01]  /*04d0*/  ISETP.GE.AND P0, PT, R9, R12, PT ;  /* 0x0000000c0900720c */ /* 0x000fe20003f06270 */
[----:B--2---:R-:W-:-:S04]  /*04e0*/  IMAD.U32 R11, R6, 0x10000, RZ ;  /* 0x00010000060b7824 */ /* 0x004fc800078e00ff */
[----:B------:R-:W-:-:S08]  /*04f0*/  FFMA.FTZ R4, R11, R11, R4 ;  /* 0x0000000b0b047223 */ /* 0x000fd00000010004 */
[----:B------:R-:W-:Y:S05]  /*0500*/  @!P0 BRA `(.L_x_567) ;  /* 0xfffffffc00e48947 */ /* 0x000fea000383ffff */
.L_x_566:
[----:B------:R-:W-:Y:S05]  /*0510*/  BSYNC B1 ;  /* 0x0000000000017941 */ /* 0x000fea0003800000 */
.L_x_565:
[----:B------:R-:W-:Y:S01]  /*0520*/  BSSY B1, `(.L_x_568) ;  /* 0x0000014000017945 */ /* 0x000fe20003800000 */
[----:B------:R-:W-:-:S03]  /*0530*/  IMAD.WIDE R6, R12, 0x2, R22 ;  /* 0x000000020c067825 */ /* 0x000fc600078e0216 */
[----:B------:R-:W-:Y:S05]  /*0540*/  @P1 BRA `(.L_x_569) ;  /* 0x0000000000441947 */ /* 0x000fea0003800000 */
[----:B------:R-:W-:-:S07]  /*0550*/  MOV R9, R3 ;  /* 0x0000000300097202 */ /* 0x000fce0000000f00 */
.L_x_570:
        /* <DEDUP_REMOVED lines=16> */
.L_x_569:
[----:B------:R-:W-:Y:S05]  /*0660*/  BSYNC B1 ;  /* 0x0000000000017941 */ /* 0x000fea0003800000 */
.L_x_568:
[----:B------:R-:W-:Y:S04]  /*0670*/  BSSY B1, `(.L_x_571) ;  /* 0x0000009000017945 */ /* 0x000fe80003800000 */
[----:B------:R-:W-:Y:S05]  /*0680*/  @P2 BRA `(.L_x_572) ;  /* 0x00000000001c2947 */ /* 0x000fea0003800000 */
.L_x_573:
[----:B------:R-:W-:-:S06]  /*0690*/  IMAD.WIDE R8, R10, 0x2, R6 ;  /* 0x000000020a087825 */ /* 0x000fcc00078e0206 */
[----:B------:R-:W2:Y:S01]  /*06a0*/  LDG.E.U16 R8, desc[UR6][R8.64] ;  /* 0x0000000608087981 */ /* 0x000ea2000c1e1500 */
[----:B0-----:R-:W-:-:S04]  /*06b0*/  IADD3 R10, R2, R10, RZ ;  /* 0x0000000a020a7210 */ /* 0x001fc80007ffe0ff */
[----:B------:R-:W-:Y:S01]  /*06c0*/  ISETP.GE.AND P0, PT, R10, R5, PT ;  /* 0x000000050a00720c */ /* 0x000fe20003f06270 */
[----:B--2---:R-:W-:-:S04]  /*06d0*/  IMAD.U32 R11, R8, 0x10000, RZ ;  /* 0x00010000080b7824 */ /* 0x004fc800078e00ff */
[----:B------:R-:W-:-:S08]  /*06e0*/  FFMA.FTZ R4, R11, R11, R4 ;  /* 0x0000000b0b047223 */ /* 0x000fd00000010004 */
[----:B------:R-:W-:Y:S05]  /*06f0*/  @!P0 BRA `(.L_x_573) ;  /* 0xfffffffc00e48947 */ /* 0x000fea000383ffff */
.L_x_572:
[----:B------:R-:W-:Y:S05]  /*0700*/  BSYNC B1 ;  /* 0x0000000000017941 */ /* 0x000fea0003800000 */
.L_x_571:
[----:B------:R-:W-:Y:S05]  /*0710*/  BRA `(.L_x_574) ;  /* 0x00000000005c7947 */ /* 0x000fea0003800000 */
.L_x_564:
[----:B------:R-:W-:Y:S01]  /*0720*/  SHF.R.S32.HI R5, RZ, 0x1f, R0 ;  /* 0x0000001fff057819 */ /* 0x000fe20000011400 */
[----:B------:R-:W-:-:S03]  /*0730*/  HFMA2.MMA R4, -RZ, RZ, 0, 0 ;  /* 0x00000000ff047435 */ /* 0x000fc600000001ff */
[----:B------:R-:W-:-:S04]  /*0740*/  LEA.HI R5, R5, R0, RZ, 0x2 ;  /* 0x0000000005057211 */ /* 0x000fc800078f10ff */
[----:B------:R-:W-:-:S04]  /*0750*/  SHF.R.S32.HI R8, RZ, 0x2, R5 ;  /* 0x00000002ff087819 */ /* 0x000fc80000011405 */
[----:B------:R-:W-:-:S13]  /*0760*/  ISETP.GE.AND P0, PT, R3, R8, PT ;  /* 0x000000080300720c */ /* 0x000fda0003f06270 */
[----:B------:R-:W-:Y:S05]  /*0770*/  @P0 BRA `(.L_x_574) ;  /* 0x0000000000440947 */ /* 0x000fea0003800000 */
[----:B------:R-:W-:Y:S01]  /*0780*/  MOV R4, RZ ;  /* 0x000000ff00047202 */ /* 0x000fe20000000f00 */
[----:B------:R-:W-:-:S07]  /*0790*/  IMAD.MOV.U32 R5, RZ, RZ, R3 ;  /* 0x000000ffff057224 */ /* 0x000fce00078e0003 */
.L_x_575:
[----:B------:R-:W-:-:S06]  /*07a0*/  IMAD.WIDE R6, R5, 0x8, R22 ;  /* 0x0000000805067825 */ /* 0x000fcc00078e0216 */
[----:B------:R-:W2:Y:S01]  /*07b0*/  LDG.E.64 R6, desc[UR6][R6.64] ;  /* 0x0000000606067981 */ /* 0x000ea2000c1e1b00 */
[----:B0-----:R-:W-:-:S05]  /*07c0*/  IMAD.IADD R5, R2, 0x1, R5 ;  /* 0x0000000102057824 */ /* 0x001fca00078e0205 */
[----:B------:R-:W-:Y:S02]  /*07d0*/  ISETP.GE.AND P0, PT, R5, R8, PT ;  /* 0x000000080500720c */ /* 0x000fe40003f06270 */
[C---:B--2---:R-:W-:Y:S02]  /*07e0*/  PRMT R9, R6.reuse, 0x7632, R9 ;  /* 0x0000763206097816 */ /* 0x044fe40000000009 */
[----:B------:R-:W-:Y:S02]  /*07f0*/  SHF.L.U32 R11, R6, 0x10, RZ ;  /* 0x00000010060b7819 */ /* 0x000fe400000006ff */
[----:B------:R-:W-:Y:S02]  /*0800*/  SHF.L.U32 R10, R9, 0x10, RZ ;  /* 0x00000010090a7819 */ /* 0x000fe400000006ff */
        /* <DEDUP_REMOVED lines=8> */
.L_x_574:
[----:B------:R-:W-:Y:S05]  /*0890*/  BSYNC B0 ;  /* 0x0000000000007941 */ /* 0x000fea0003800000 */
.L_x_563:
        /* <DEDUP_REMOVED lines=109> */
.L_x_577:
        /* <DEDUP_REMOVED lines=23> */
.L_x_580:
[----:B------:R-:W-:Y:S05]  /*10e0*/  BSYNC B1 ;  /* 0x0000000000017941 */ /* 0x000fea0003800000 */
.L_x_579:
        /* <DEDUP_REMOVED lines=46> */
.L_x_578:
[----:B------:R-:W-:Y:S05]  /*13d0*/  BSYNC B0 ;  /* 0x0000000000007941 */ /* 0x000fea0003800000 */
.L_x_576:
        /* <DEDUP_REMOVED lines=15> */
.L_x_582:
[----:B------:R-:W-:Y:S05]  /*14d0*/  BSYNC B0 ;  /* 0x0000000000007941 */ /* 0x000fea0003800000 */
.L_x_581:
        /* <DEDUP_REMOVED lines=11> */
.L_x_583:
[----:B------:R-:W-:-:S06]  /*1590*/  IMAD.WIDE R12, R3, 0x8, R22 ;  /* 0x00000008030c7825 */ /* 0x000fcc00078e0216 */
[----:B------:R-:W3:Y:S01]  /*15a0*/  LDG.E.64 R12, desc[UR6][R12.64] ;  /* 0x000000060c0c7981 */ /* 0x000ee2000c1e1b00 */
[----:B0-----:R-:W-:-:S06]  /*15b0*/  IMAD.WIDE R10, R3, 0x8, R4 ;  /* 0x00000008030a7825 */ /* 0x001fcc00078e0204 */
[----:B------:R-:W4:Y:S01]  /*15c0*/  LDG.E.64.CONSTANT R10, desc[UR6][R10.64] ;  /* 0x000000060a0a7981 */ /* 0x000f22000c1e9b00 */
[C---:B---3--:R-:W-:Y:S01]  /*15d0*/  PRMT R14, R12.reuse, 0x7632, R14 ;  /* 0x000076320c0e7816 */ /* 0x048fe2000000000e */
[----:B------:R-:W-:Y:S01]  /*15e0*/  IMAD.U32 R0, R12, 0x10000, RZ ;  /* 0x000100000c007824 */ /* 0x000fe200078e00ff */
[C---:B------:R-:W-:Y:S02]  /*15f0*/  PRMT R15, R13.reuse, 0x7632, R15 ;  /* 0x000076320d0f7816 */ /* 0x040fe4000000000f */
[----:B------:R-:W-:Y:S01]  /*1600*/  SHF.L.U32 R16, R13, 0x10, RZ ;  /* 0x000000100d107819 */ /* 0x000fe200000006ff */
[----:B-1----:R-:W-:Y:S01]  /*1610*/  FMUL.FTZ R0, R9, R0 ;  /* 0x0000000009007220 */ /* 0x002fe20000410000 */
[----:B------:R-:W-:Y:S01]  /*1620*/  SHF.L.U32 R14, R14, 0x10, RZ ;  /* 0x000000100e0e7819 */ /* 0x000fe200000006ff */
[----:B------:R-:W-:Y:S01]  /*1630*/  IMAD.U32 R12, R15, 0x10000, RZ ;  /* 0x000100000f0c7824 */ /* 0x000fe200078e00ff */
[----:B----4-:R-:W-:Y:S01]  /*1640*/  PRMT R13, R11, 0x7632, R13 ;  /* 0x000076320b0d7816 */ /* 0x010fe2000000000d */
[----:B------:R-:W-:Y:S01]  /*1650*/  FMUL.FTZ R16, R9, R16 ;  /* 0x0000001009107220 */ /* 0x000fe20000410000 */
[----:B------:R-:W-:Y:S01]  /*1660*/  SHF.L.U32 R17, R11, 0x10, RZ ;  /* 0x000000100b117819 */ /* 0x000fe200000006ff */
[C---:B------:R-:W-:Y:S01]  /*1670*/  FMUL.FTZ R14, R9.reuse, R14 ;  /* 0x0000000e090e7220 */ /* 0x040fe20000410000 */
[----:B------:R-:W-:Y:S01]  /*1680*/  FMUL.FTZ R18, R9, R12 ;  /* 0x0000000c09127220 */ /* 0x000fe20000410000 */
[----:B------:R-:W0:Y:S01]  /*1690*/  F2F.BF16.F32 R0, R0 ;  /* 0x0000000000007304 */ /* 0x000e220000202000 */
[----:B------:R-:W-:-:S02]  /*16a0*/  PRMT R12, R10, 0x7632, R12 ;  /* 0x000076320a0c7816 */ /* 0x000fc4000000000c */
[----:B------:R-:W-:Y:S02]  /*16b0*/  SHF.L.U32 R15, R10, 0x10, RZ ;  /* 0x000000100a0f7819 */ /* 0x000fe400000006ff */
[----:B------:R-:W-:Y:S01]  /*16c0*/  SHF.L.U32 R13, R13, 0x10, RZ ;  /* 0x000000100d0d7819 */ /* 0x000fe200000006ff */
[----:B------:R-:W-:Y:S02]  /*16d0*/  IMAD.U32 R11, R12, 0x10000, RZ ;  /* 0x000100000c0b7824 */ /* 0x000fe400078e00ff */
[----:B------:R-:W1:Y:S01]  /*16e0*/  F2F.BF16.F32 R16, R16 ;  /* 0x0000001000107304 */ /* 0x000e620000202000 */
[----:B0-----:R-:W-:-:S07]  /*16f0*/  SHF.L.U32 R0, R0, 0x10, RZ ;  /* 0x0000001000007819 */ /* 0x001fce00000006ff */
[----:B------:R-:W0:Y:S01]  /*1700*/  F2F.BF16.F32 R14, R14 ;  /* 0x0000000e000e7304 */ /* 0x000e220000202000 */
[----:B------:R-:W-:Y:S01]  /*1710*/  FMUL.FTZ R0, R0, R15 ;  /* 0x0000000f00007220 */ /* 0x000fe20000410000 */
[----:B-1----:R-:W-:-:S06]  /*1720*/  SHF.L.U32 R16, R16, 0x10, RZ ;  /* 0x0000001010107819 */ /* 0x002fcc00000006ff */
[----:B------:R-:W1:Y:S01]  /*1730*/  F2F.BF16.F32 R18, R18 ;  /* 0x0000001200127304 */ /* 0x000e620000202000 */
[----:B------:R-:W-:Y:S01]  /*1740*/  FMUL.FTZ R16, R16, R17 ;  /* 0x0000001110107220 */ /* 0x000fe20000410000 */
[----:B0-----:R-:W-:-:S04]  /*1750*/  IMAD.U32 R10, R14, 0x10000, RZ ;  /* 0x000100000e0a7824 */ /* 0x001fc800078e00ff */
[----:B------:R-:W-:Y:S01]  /*1760*/  FMUL.FTZ R11, R10, R11 ;  /* 0x0000000b0a0b7220 */ /* 0x000fe20000410000 */
[----:B-1----:R-:W-:-:S05]  /*1770*/  SHF.L.U32 R12, R18, 0x10, RZ ;  /* 0x00000010120c7819 */ /* 0x002fca00000006ff */
[----:B------:R-:W-:Y:S01]  /*1780*/  FMUL.FTZ R13, R12, R13 ;  /* 0x0000000d0c0d7220 */ /* 0x000fe20000410000 */
[----:B------:R-:W-:Y:S01]  /*1790*/  F2FP.BF16.F32.PACK_AB R12, R11, R0 ;  /* 0x000000000b0c723e */ /* 0x000fe200000010ff */
[----:B------:R-:W-:-:S03]  /*17a0*/  IMAD.WIDE R10, R3, 0x8, R6 ;  /* 0x00000008030a7825 */ /* 0x000fc600078e0206 */
[----:B------:R-:W-:Y:S01]  /*17b0*/  F2FP.BF16.F32.PACK_AB R13, R13, R16 ;  /* 0x000000100d0d723e */ /* 0x000fe200000010ff */
[----:B------:R-:W-:-:S04]  /*17c0*/  IMAD.IADD R3, R2, 0x1, R3 ;  /* 0x0000000102037824 */ /* 0x000fc800078e0203 */
[----:B------:R3:W-:Y:S01]  /*17d0*/  STG.E.64 desc[UR6][R10.64], R12 ;  /* 0x0000000c0a007986 */ /* 0x0007e2000c101b06 */
[----:B------:R-:W-:-:S13]  /*17e0*/  ISETP.GE.AND P0, PT, R3, R8, PT ;  /* 0x000000080300720c */ /* 0x000fda0003f06270 */
[----:B---3--:R-:W-:Y:S05]  /*17f0*/  @!P0 BRA `(.L_x_583) ;  /* 0xfffffffc00648947 */ /* 0x008fea000383ffff */
[----:B------:R-:W-:Y:S05]  /*1800*/  EXIT ;  /* 0x000000000000794d */ /* 0x000fea0003800000 */
        .weak           $__internal_17_$__cuda_sm20_div_s64
        .type           $__internal_17_$__cuda_sm20_div_s64,@function
        .size           $__internal_17_$__cuda_sm20_div_s64,(.L_x_1328 - $__internal_17_$__cuda_sm20_div_s64)
$__internal_17_$__cuda_sm20_div_s64:
        /* <DEDUP_REMOVED lines=68> */
[----:B------:R-:W-:Y:S06]  /*1c50*/  RET.REL.NODEC R2 `(_ZN4vllm15rms_norm_kernelIN3c108BFloat16ELi4ELi3EEEvPT_PKS3_lllllS6_fii) ;  /* 0xffffffe002e87950 */ /* 0x000fec0003c3ffff */
.L_x_584:
        /* <DEDUP_REMOVED lines=10> */
.L_x_1328:


//--------------------- .text._ZN4vllm15rms_norm_kernelIN3c108BFloat16ELi8ELi3EEEvPT_PKS3_lllllS6_fii --------------------------
	.section	.text._ZN4vllm15rms_norm_kernelIN3c108BFloat16ELi8ELi3EEEvPT_PKS3_lllllS6_fii,"ax",@progbits
	.align	128
        .global         _ZN4vllm15rms_norm_kernelIN3c108BFloat16ELi8ELi3EEEvPT_PKS3_lllllS6_fii
        .type           _ZN4vllm15rms_norm_kernelIN3c108BFloat16ELi8ELi3EEEvPT_PKS3_lllllS6_fii,@function
        .size           _ZN4vllm15rms_norm_kernelIN3c108BFloat16ELi8ELi3EEEvPT_PKS3_lllllS6_fii,(.L_x_1329 - _ZN4vllm15rms_norm_kernelIN3c108BFloat16ELi8ELi3EEEvPT_PKS3_lllllS6_fii)
        .other          _ZN4vllm15rms_norm_kernelIN3c108BFloat16ELi8ELi3EEEvPT_PKS3_lllllS6_fii,@"STO_CUDA_ENTRY STV_DEFAULT"
_ZN4vllm15rms_norm_kernelIN3c108BFloat16ELi8ELi3EEEvPT_PKS3_lllllS6_fii:
.text._ZN4vllm15rms_norm_kernelIN3c108BFloat16ELi8ELi3EEEvPT_PKS3_lllllS6_fii:
[----:B------:R-:W-:Y:S01]  /*0000*/  LDC R1, c[0x0][0x28] ;  /* 0x00000a00ff017b82 */ /* 0x000fe20000000800 */
[----:B------:R-:W-:-:S07]  /*0010*/  ULDC UR5, c[0x0][0x23c] ;  /* 0x00008f0000057ab9 */ /* 0x000fce0000000800 */
[----:B------:R-:W0:Y:S01]  /*0020*/  S2UR UR4, SR_CTAID.X ;  /* 0x00000000000479c3 */ /* 0x000e220000002500 */
[----:B------:R-:W-:-:S13]  /*0030*/  ISETP.NE.U32.AND P0, PT, RZ, UR5, PT ;  /* 0x00000005ff007c0c */ /* 0x000fda000bf05070 */
[----:B------:R-:W-:Y:S05]  /*0040*/  @!P0 BRA `(.L_x_585) ;  /* 0x0000000000188947 */ /* 0x000fea0003800000 */
[----:B------:R-:W-:-:S07]  /*0050*/  MOV R0, 0x70 ;  /* 0x0000007000007802 */ /* 0x000fce0000000f00 */
[----:B0-----:R-:W-:Y:S05]  /*0060*/  CALL.REL.NOINC `($__internal_18_$__cuda_sm20_div_s64) ;  /* 0x0000001800b87944 */ /* 0x001fea0003c00000 */
[----:B------:R-:W0:Y:S01]  /*0070*/  LDC R0, c[0x0][0x238] ;  /* 0x00008e00ff007b82 */ /* 0x000e220000000800 */
[----:B------:R-:W-:-:S05]  /*0080*/  IADD3 R7, -R4, RZ, RZ ;  /* 0x000000ff04077210 */ /* 0x000fca0007ffe1ff */
[----:B0-----:R-:W-:Y:S01]  /*0090*/  IMAD R7, R7, R0, UR4 ;  /* 0x0000000407077e24 */ /* 0x001fe2000f8e0200 */
[----:B------:R-:W-:Y:S06]  /*00a0*/  BRA `(.L_x_586) ;  /* 0x0000000000547947 */ /* 0x000fec0003800000 */
.L_x_585:
        /* <DEDUP_REMOVED lines=21> */
.L_x_586:
        /* <DEDUP_REMOVED lines=42> */
.L_x_591:
[----:B------:R-:W-:-:S06]  /*04a0*/  IMAD.WIDE R4, R9, 0x2, R22 ;  /* 0x0000000209047825 */ /* 0x000fcc00078e0216 */
[----:B------:R-:W2:Y:S01]  /*04b0*/  LDG.E.U16 R4, desc[UR6][R4.64] ;  /* 0x0000000604047981 */ /* 0x000ea2000c1e1500 */
[----:B0-----:R-:W-:-:S04]  /*04c0*/  IADD3 R9, R2, R9, RZ ;  /* 0x0000000902097210 */ /* 0x001fc80007ffe0ff */
[----:B------:R-:W-:Y:S01]  /*04d0*/  ISETP.GE.AND P0, PT, R9, R10, PT ;  /* 0x0000000a0900720c */ /* 0x000fe20003f06270 */
[----:B--2---:R-:W-:-:S04]  /*04e0*/  IMAD.U32 R11, R4, 0x10000, RZ ;  /* 0x00010000040b7824 */ /* 0x004fc800078e00ff */
[----:B------:R-:W-:-:S08]  /*04f0*/  FFMA.FTZ R8, R11, R11, R8 ;  /* 0x0000000b0b087223 */ /* 0x000fd00000010008 */
[----:B------:R-:W-:Y:S05]  /*0500*/  @!P0 BRA `(.L_x_591) ;  /* 0xfffffffc00e48947 */ /* 0x000fea000383ffff */
.L_x_590:
[----:B------:R-:W-:Y:S05]  /*0510*/  BSYNC B1 ;  /* 0x0000000000017941 */ /* 0x000fea0003800000 */
.L_x_589:
[----:B------:R-:W-:Y:S01]  /*0520*/  BSSY B1, `(.L_x_592) ;  /* 0x0000020000017945 */ /* 0x000fe20003800000 */
[----:B------:R-:W-:-:S03]  /*0530*/  IMAD.WIDE R4, R10, 0x2, R22 ;  /* 0x000000020a047825 */ /* 0x000fc600078e0216 */
[----:B------:R-:W-:Y:S05]  /*0540*/  @P1 BRA `(.L_x_593) ;  /* 0x0000000000741947 */ /* 0x000fea0003800000 */
[----:B------:R-:W-:-:S07]  /*0550*/  MOV R9, R3 ;  /* 0x0000000300097202 */ /* 0x000fce0000000f00 */
.L_x_594:
        /* <DEDUP_REMOVED lines=18> */
[----:B------:R-:W-:-:S03]  /*0680*/  SHF.L.U32 R17, R24, 0x10, RZ ;  /* 0x0000001018117819 */ /* 0x000fc600000006ff */
[----:B------:R-:W-:Y:S01]  /*0690*/  FFMA.FTZ R8, R21, R21, R8 ;  /* 0x0000001515087223 */ /* 0x000fe20000010008 */
[----:B------:R-:W-:-:S03]  /*06a0*/  IMAD.U32 R13, R13, 0x10000, RZ ;  /* 0x000100000d0d7824 */ /* 0x000fc600078e00ff */
[----:B------:R-:W-:Y:S01]  /*06b0*/  FFMA.FTZ R8, R17, R17, R8 ;  /* 0x0000001111087223 */ /* 0x000fe20000010008 */
[----:B-1----:R-:W-:-:S03]  /*06c0*/  SHF.L.U32 R11, R14, 0x10, RZ ;  /* 0x000000100e0b7819 */ /* 0x002fc600000006ff */
[----:B------:R-:W-:Y:S01]  /*06d0*/  FFMA.FTZ R8, R13, R13, R8 ;  /* 0x0000000d0d087223 */ /* 0x000fe20000010008 */
[----:B------:R-:W-:-:S03]  /*06e0*/  IMAD.U32 R15, R15, 0x10000, RZ ;  /* 0x000100000f0f7824 */ /* 0x000fc600078e00ff */
[----:B------:R-:W-:-:S04]  /*06f0*/  FFMA.FTZ R8, R11, R11, R8 ;  /* 0x0000000b0b087223 */ /* 0x000fc80000010008 */
[----:B------:R-:W-:Y:S01]  /*0700*/  FFMA.FTZ R8, R15, R15, R8 ;  /* 0x0000000f0f087223 */ /* 0x000fe20000010008 */
[----:B------:R-:W-:Y:S06]  /*0710*/  @!P0 BRA `(.L_x_594) ;  /* 0xfffffffc00908947 */ /* 0x000fec000383ffff */
.L_x_593:
[----:B------:R-:W-:Y:S05]  /*0720*/  BSYNC B1 ;  /* 0x0000000000017941 */ /* 0x000fea0003800000 */
.L_x_592:
[----:B------:R-:W-:Y:S04]  /*0730*/  BSSY B1, `(.L_x_595) ;  /* 0x0000009000017945 */ /* 0x000fe80003800000 */
[----:B------:R-:W-:Y:S05]  /*0740*/  @P2 BRA `(.L_x_596) ;  /* 0x00000000001c2947 */ /* 0x000fea0003800000 */
.L_x_597:
[----:B------:R-:W-:-:S06]  /*0750*/  IMAD.WIDE R10, R7, 0x2, R4 ;  /* 0x00000002070a7825 */ /* 0x000fcc00078e0204 */
[----:B------:R-:W2:Y:S01]  /*0760*/  LDG.E.U16 R10, desc[UR6][R10.64] ;  /* 0x000000060a0a7981 */ /* 0x000ea2000c1e1500 */
[----:B0-----:R-:W-:-:S04]  /*0770*/  IADD3 R7, R2, R7, RZ ;  /* 0x0000000702077210 */ /* 0x001fc80007ffe0ff */
[----:B------:R-:W-:Y:S02]  /*0780*/  ISETP.GE.AND P0, PT, R7, R6, PT ;  /* 0x000000060700720c */ /* 0x000fe40003f06270 */
[----:B--2---:R-:W-:-:S05]  /*0790*/  SHF.L.U32 R9, R10, 0x10, RZ ;  /* 0x000000100a097819 */ /* 0x004fca00000006ff */
[----:B------:R-:W-:-:S06]  /*07a0*/  FFMA.FTZ R8, R9, R9, R8 ;  /* 0x0000000909087223 */ /* 0x000fcc0000010008 */
[----:B------:R-:W-:Y:S05]  /*07b0*/  @!P0 BRA `(.L_x_597) ;  /* 0xfffffffc00e48947 */ /* 0x000fea000383ffff */
.L_x_596:
[----:B------:R-:W-:Y:S05]  /*07c0*/  BSYNC B1 ;  /* 0x0000000000017941 */ /* 0x000fea0003800000 */
.L_x_595:
[----:B------:R-:W-:Y:S05]  /*07d0*/  BRA `(.L_x_598) ;  /* 0x0000000000847947 */ /* 0x000fea0003800000 */
.L_x_588:
        /* <DEDUP_REMOVED lines=8> */
.L_x_599:
[----:B------:R-:W-:-:S06]  /*0860*/  IMAD.WIDE R4, R9, 0x10, R22 ;  /* 0x0000001009047825 */ /* 0x000fcc00078e0216 */
[----:B------:R-:W2:Y:S01]  /*0870*/  LDG.E.128 R4, desc[UR6][R4.64] ;  /* 0x0000000604047981 */ /* 0x000ea2000c1e1d00 */
[----:B0-----:R-:W-:-:S05]  /*0880*/  IMAD.IADD R9, R2, 0x1, R9 ;  /* 0x0000000102097824 */ /* 0x001fca00078e0209 */
[----:B------:R-:W-:Y:S02]  /*0890*/  ISETP.GE.AND P0, PT, R9, R10, PT ;  /* 0x0000000a0900720c */ /* 0x000fe40003f06270 */
[C---:B--2---:R-:W-:Y:S01]  /*08a0*/  PRMT R11, R4.reuse, 0x7632, R11 ;  /* 0x00007632040b7816 */ /* 0x044fe2000000000b */
[----:B------:R-:W-:Y:S01]  /*08b0*/  IMAD.U32 R13, R4, 0x10000, RZ ;  /* 0x00010000040d7824 */ /* 0x000fe200078e00ff */
[----:B------:R-:W-:Y:S02]  /*08c0*/  SHF.L.U32 R14, R5, 0x10, RZ ;  /* 0x00000010050e7819 */ /* 0x000fe400000006ff */
[----:B------:R-:W-:Y:S01]  /*08d0*/  SHF.L.U32 R12, R11, 0x10, RZ ;  /* 0x000000100b0c7819 */ /* 0x000fe200000006ff */
[--C-:B------:R-:W-:Y:S01]  /*08e0*/  FFMA.FTZ R13, R13, R13, R8.reuse ;  /* 0x0000000d0d0d7223 */ /* 0x100fe20000010008 */
[----:B------:R-:W-:Y:S02]  /*08f0*/  PRMT R8, R5, 0x7632, R8 ;  /* 0x0000763205087816 */ /* 0x000fe40000000008 */
[----:B------:R-:W-:Y:S01]  /*0900*/  PRMT R4, R7, 0x7632, R4 ;  /* 0x0000763207047816 */ /* 0x000fe20000000004 */
[----:B------:R-:W-:-:S02]  /*0910*/  FFMA.FTZ R13, R12, R12, R13 ;  /* 0x0000000c0c0d7223 */ /* 0x000fc4000001000d */
[----:B------:R-:W-:Y:S01]  /*0920*/  IMAD.U32 R12, R8, 0x10000, RZ ;  /* 0x00010000080c7824 */ /* 0x000fe200078e00ff */
[----:B------:R-:W-:Y:S01]  /*0930*/  PRMT R8, R6, 0x7632, R8 ;  /* 0x0000763206087816 */ /* 0x000fe20000000008 */
[----:B------:R-:W-:Y:S01]  /*0940*/  FFMA.FTZ R13, R14, R14, R13 ;  /* 0x0000000e0e0d7223 */ /* 0x000fe2000001000d */
[----:B------:R-:W-:Y:S02]  /*0950*/  SHF.L.U32 R6, R6, 0x10, RZ ;  /* 0x0000001006067819 */ /* 0x000fe400000006ff */
[----:B------:R-:W-:Y:S01]  /*0960*/  SHF.L.U32 R8, R8, 0x10, RZ ;  /* 0x0000001008087819 */ /* 0x000fe200000006ff */
[----:B------:R-:W-:Y:S01]  /*0970*/  FFMA.FTZ R13, R12, R12, R13 ;  /* 0x0000000c0c0d7223 */ /* 0x000fe2000001000d */
[----:B------:R-:W-:-:S03]  /*0980*/  SHF.L.U32 R4, R4, 0x10, RZ ;  /* 0x0000001004047819 */ /* 0x000fc600000006ff */
[----:B------:R-:W-:Y:S01]  /*0990*/  FFMA.FTZ R13, R6, R6, R13 ;  /* 0x00000006060d7223 */ /* 0x000fe2000001000d */
[----:B------:R-:W-:-:S03]  /*09a0*/  SHF.L.U32 R6, R7, 0x10, RZ ;  /* 0x0000001007067819 */ /* 0x000fc600000006ff */
[----:B------:R-:W-:-:S04]  /*09b0*/  FFMA.FTZ R13, R8, R8, R13 ;  /* 0x00000008080d7223 */ /* 0x000fc8000001000d */
[----:B------:R-:W-:-:S04]  /*09c0*/  FFMA.FTZ R13, R6, R6, R13 ;  /* 0x00000006060d7223 */ /* 0x000fc8000001000d */
[----:B------:R-:W-:Y:S01]  /*09d0*/  FFMA.FTZ R8, R4, R4, R13 ;  /* 0x0000000404087223 */ /* 0x000fe2000001000d */
[----:B------:R-:W-:Y:S06]  /*09e0*/  @!P0 BRA `(.L_x_599) ;  /* 0xfffffffc009c8947 */ /* 0x000fec000383ffff */
.L_x_598:
[----:B------:R-:W-:Y:S05]  /*09f0*/  BSYNC B0 ;  /* 0x0000000000007941 */ /* 0x000fea0003800000 */
.L_x_587:
        /* <DEDUP_REMOVED lines=109> */
.L_x_601:
        /* <DEDUP_REMOVED lines=23> */
.L_x_604:
[----:B------:R-:W-:Y:S05]  /*1240*/  BSYNC B1 ;  /* 0x0000000000017941 */ /* 0x000fea0003800000 */
.L_x_603:
        /* <DEDUP_REMOVED lines=46> */
.L_x_602:
[----:B------:R-:W-:Y:S05]  /*1530*/  BSYNC B0 ;  /* 0x0000000000007941 */ /* 0x000fea0003800000 */
.L_x_600:
        /* <DEDUP_REMOVED lines=15> */
.L_x_606:
[----:B------:R-:W-:Y:S05]  /*1630*/  BSYNC B0 ;  /* 0x0000000000007941 */ /* 0x000fea0003800000 */
.L_x_605:
        /* <DEDUP_REMOVED lines=10> */
.L_x_607:
[----:B-1--4-:R-:W1:Y:S01]  /*16e0*/  LDC.64 R8, c[0x0][0x248] ;  /* 0x00009200ff087b82 */ /* 0x012e620000000a00 */
[----:B0-----:R-:W-:-:S06]  /*16f0*/  IMAD.WIDE R4, R3, 0x10, R22 ;  /* 0x0000001003047825 */ /* 0x001fcc00078e0216 */
[----:B------:R-:W4:Y:S01]  /*1700*/  LDG.E.128 R4, desc[UR6][R4.64] ;  /* 0x0000000604047981 */ /* 0x000f22000c1e1d00 */
[----:B-1----:R-:W-:-:S06]  /*1710*/  IMAD.WIDE R8, R3, 0x10, R8 ;  /* 0x0000001003087825 */ /* 0x002fcc00078e0208 */
[----:B------:R-:W5:Y:S01]  /*1720*/  LDG.E.128.CONSTANT R8, desc[UR6][R8.64] ;  /* 0x0000000608087981 */ /* 0x000f62000c1e9d00 */
[----:B----4-:R-:W-:Y:S01]  /*1730*/  IMAD.U32 R0, R4, 0x10000, RZ ;  /* 0x0001000004007824 */ /* 0x010fe200078e00ff */
[----:B------:R-:W-:Y:S02]  /*1740*/  SHF.L.U32 R16, R6, 0x10, RZ ;  /* 0x0000001006107819 */ /* 0x000fe400000006ff */
[----:B------:R-:W-:Y:S01]  /*1750*/  PRMT R4, R4, 0x7632, R4 ;  /* 0x0000763204047816 */ /* 0x000fe20000000004 */
[----:B---3--:R-:W-:Y:S01]  /*1760*/  FMUL.FTZ R17, R15, R0 ;  /* 0x000000000f117220 */ /* 0x008fe20000410000 */
[----:B------:R-:W-:Y:S01]  /*1770*/  SHF.L.U32 R0, R5, 0x10, RZ ;  /* 0x0000001005007819 */ /* 0x000fe200000006ff */
[----:B------:R-:W-:Y:S01]  /*1780*/  FMUL.FTZ R16, R15, R16 ;  /* 0x000000100f107220 */ /* 0x000fe20000410000 */
[----:B------:R-:W-:Y:S02]  /*1790*/  PRMT R5, R5, 0x7632, R5 ;  /* 0x0000763205057816 */ /* 0x000fe40000000005 */
[----:B------:R-:W-:Y:S01]  /*17a0*/  PRMT R6, R6, 0x7632, R6 ;  /* 0x0000763206067816 */ /* 0x000fe20000000006 */
[----:B------:R-:W-:Y:S01]  /*17b0*/  FMUL.FTZ R18, R15, R0 ;  /* 0x000000000f127220 */ /* 0x000fe20000410000 */
[----:B------:R-:W-:Y:S01]  /*17c0*/  SHF.L.U32 R20, R5, 0x10, RZ ;  /* 0x0000001005147819 */ /* 0x000fe200000006ff */
[C---:B------:R-:W-:Y:S01]  /*17d0*/  IMAD.U32 R0, R7.reuse, 0x10000, RZ ;  /* 0x0001000007007824 */ /* 0x040fe200078e00ff */
[----:B------:R-:W-:Y:S01]  /*17e0*/  PRMT R7, R7, 0x7632, R7 ;  /* 0x0000763207077816 */ /* 0x000fe20000000007 */
[----:B------:R-:W-:Y:S01]  /*17f0*/  IMAD.U32 R6, R6, 0x10000, RZ ;  /* 0x0001000006067824 */ /* 0x000fe200078e00ff */
[----:B------:R-:W-:Y:S01]  /*1800*/  SHF.L.U32 R4, R4, 0x10, RZ ;  /* 0x0000001004047819 */ /* 0x000fe200000006ff */
[----:B------:R-:W-:Y:S01]  /*1810*/  FMUL.FTZ R5, R15, R20 ;  /* 0x000000140f057220 */ /* 0x000fe20000410000 */
[----:B------:R-:W-:Y:S01]  /*1820*/  SHF.L.U32 R20, R7, 0x10, RZ ;  /* 0x0000001007147819 */ /* 0x000fe200000006ff */
[----:B------:R-:W0:Y:S01]  /*1830*/  F2F.BF16.F32 R17, R17 ;  /* 0x0000001100117304 */ /* 0x000e220000202000 */
[C---:B------:R-:W-:Y:S01]  /*1840*/  FMUL.FTZ R0, R15.reuse, R0 ;  /* 0x000000000f007220 */ /* 0x040fe20000410000 */
[C---:B------:R-:W-:Y:S01]  /*1850*/  FMUL.FTZ R4, R15.reuse, R4 ;  /* 0x000000040f047220 */ /* 0x040fe20000410000 */
[C---:B------:R-:W-:Y:S01]  /*1860*/  FMUL.FTZ R25, R15.reuse, R6 ;  /* 0x000000060f197220 */ /* 0x040fe20000410000 */
[----:B------:R-:W-:Y:S01]  /*1870*/  FMUL.FTZ R26, R15, R20 ;  /* 0x000000140f1a7220 */ /* 0x000fe20000410000 */
[C---:B-----5:R-:W-:Y:S01]  /*1880*/  PRMT R7, R9.reuse, 0x7632, R7 ;  /* 0x0000763209077816 */ /* 0x060fe20000000007 */
[----:B--2---:R-:W-:Y:S01]  /*1890*/  IMAD.U32 R21, R9, 0x10000, RZ ;  /* 0x0001000009157824 */ /* 0x004fe200078e00ff */
[C---:B------:R-:W-:Y:S01]  /*18a0*/  PRMT R6, R8.reuse, 0x7632, R6 ;  /* 0x0000763208067816 */ /* 0x040fe20000000006 */
[----:B------:R-:W1:Y:S01]  /*18b0*/  F2F.BF16.F32 R18, R18 ;  /* 0x0000001200127304 */ /* 0x000e620000202000 */
[----:B------:R-:W-:-:S02]  /*18c0*/  SHF.L.U32 R19, R8, 0x10, RZ ;  /* 0x0000001008137819 */ /* 0x000fc400000006ff */
[----:B------:R-:W-:Y:S01]  /*18d0*/  PRMT R9, R10, 0x7632, R9 ;  /* 0x000076320a097816 */ /* 0x000fe20000000009 */
[----:B------:R-:W-:Y:S01]  /*18e0*/  IMAD.U32 R6, R6, 0x10000, RZ ;  /* 0x0001000006067824 */ /* 0x000fe200078e00ff */
[----:B------:R-:W-:Y:S02]  /*18f0*/  SHF.L.U32 R20, R10, 0x10, RZ ;  /* 0x000000100a147819 */ /* 0x000fe400000006ff */
[----:B0-----:R-:W-:Y:S01]  /*1900*/  SHF.L.U32 R24, R17, 0x10, RZ ;  /* 0x0000001011187819 */ /* 0x001fe200000006ff */
[----:B------:R-:W0:Y:S01]  /*1910*/  F2F.BF16.F32 R16, R16 ;  /* 0x0000001000107304 */ /* 0x000e220000202000 */
[----:B------:R-:W-:Y:S02]  /*1920*/  SHF.L.U32 R7, R7, 0x10, RZ ;  /* 0x0000001007077819 */ /* 0x000fe400000006ff */
[----:B------:R-:W-:Y:S01]  /*1930*/  SHF.L.U32 R9, R9, 0x10, RZ ;  /* 0x0000001009097819 */ /* 0x000fe200000006ff */
[----:B------:R-:W-:Y:S01]  /*1940*/  FMUL.FTZ R19, R24, R19 ;  /* 0x0000001318137220 */ /* 0x000fe20000410000 */
[----:B-1----:R-:W-:-:S03]  /*1950*/  IMAD.U32 R18, R18, 0x10000, RZ ;  /* 0x0001000012127824 */ /* 0x002fc600078e00ff */
[----:B------:R-:W1:Y:S01]  /*1960*/  F2F.BF16.F32 R4, R4 ;  /* 0x0000000400047304 */ /* 0x000e620000202000 */
[----:B------:R-:W-:Y:S01]  /*1970*/  FMUL.FTZ R18, R18, R21 ;  /* 0x0000001512127220 */ /* 0x000fe20000410000 */
[----:B0-----:R-:W-:-:S06]  /*1980*/  SHF.L.U32 R17, R16, 0x10, RZ ;  /* 0x0000001010117819 */ /* 0x001fcc00000006ff */
[----:B------:R-:W0:Y:S01]  /*1990*/  F2F.BF16.F32 R0, R0 ;  /* 0x0000000000007304 */ /* 0x000e220000202000 */
[C---:B------:R-:W-:Y:S02]  /*19a0*/  PRMT R16, R11.reuse, 0x7632, R16 ;  /* 0x000076320b107816 */ /* 0x040fe40000000010 */
[----:B------:R-:W-:Y:S01]  /*19b0*/  SHF.L.U32 R11, R11, 0x10, RZ ;  /* 0x000000100b0b7819 */ /* 0x000fe200000006ff */
[----:B------:R-:W-:Y:S02]  /*19c0*/  FMUL.FTZ R17, R17, R20 ;  /* 0x0000001411117220 */ /* 0x000fe40000410000 */
[----:B------:R-:W-:Y:S01]  /*19d0*/  IMAD.U32 R16, R16, 0x10000, RZ ;  /* 0x0001000010107824 */ /* 0x000fe200078e00ff */
[----:B-1----:R-:W-:Y:S01]  /*19e0*/  SHF.L.U32 R21, R4, 0x10, RZ ;  /* 0x0000001004157819 */ /* 0x002fe200000006ff */
[----:B------:R-:W1:Y:S04]  /*19f0*/  F2F.BF16.F32 R8, R25 ;  /* 0x0000001900087304 */ /* 0x000e680000202000 */
[----:B------:R-:W-:Y:S01]  /*1a00*/  FMUL.FTZ R4, R21, R6 ;  /* 0x0000000615047220 */ /* 0x000fe20000410000 */
[----:B0-----:R-:W-:-:S03]  /*1a10*/  SHF.L.U32 R20, R0, 0x10, RZ ;  /* 0x0000001000147819 */ /* 0x001fc600000006ff */
[----:B------:R-:W0:Y:S01]  /*1a20*/  F2F.BF16.F32 R10, R26 ;  /* 0x0000001a000a7304 */ /* 0x000e220000202000 */
[----:B------:R-:W-:Y:S01]  /*1a30*/  F2FP.BF16.F32.PACK_AB R4, R4, R19 ;  /* 0x000000130404723e */ /* 0x000fe200000010ff */
[----:B------:R-:W-:Y:S01]  /*1a40*/  FMUL.FTZ R11, R20, R11 ;  /* 0x0000000b140b7220 */ /* 0x000fe20000410000 */
[----:B-1----:R-:W-:-:S05]  /*1a50*/  SHF.L.U32 R8, R8, 0x10, RZ ;  /* 0x0000001008087819 */ /* 0x002fca00000006ff */
[----:B------:R-:W1:Y:S01]  /*1a60*/  F2F.BF16.F32 R5, R5 ;  /* 0x0000000500057304 */ /* 0x000e620000202000 */
[----:B------:R-:W-:Y:S01]  /*1a70*/  FMUL.FTZ R6, R8, R9 ;  /* 0x0000000908067220 */ /* 0x000fe20000410000 */
[----:B------:R-:W-:Y:S01]  /*1a80*/  IMAD.WIDE R8, R3, 0x10, R12 ;  /* 0x0000001003087825 */ /* 0x000fe200078e020c */
[----:B0-----:R-:W-:-:S03]  /*1a90*/  SHF.L.U32 R25, R10, 0x10, RZ ;  /* 0x000000100a197819 */ /* 0x001fc600000006ff */
[----:B------:R-:W-:Y:S01]  /*1aa0*/  F2FP.BF16.F32.PACK_AB R6, R6, R17 ;  /* 0x000000110606723e */ /* 0x000fe200000010ff */
[----:B------:R-:W-:Y:S02]  /*1ab0*/  IMAD.IADD R3, R2, 0x1, R3 ;  /* 0x0000000102037824 */ /* 0x000fe400078e0203 */
[----:B------:R-:W-:Y:S01]  /*1ac0*/  FMUL.FTZ R16, R25, R16 ;  /* 0x0000001019107220 */ /* 0x000fe20000410000 */
[----:B-1----:R-:W-:Y:S02]  /*1ad0*/  IMAD.U32 R0, R5, 0x10000, RZ ;  /* 0x0001000005007824 */ /* 0x002fe400078e00ff */
[----:B------:R-:W-:Y:S02]  /*1ae0*/  ISETP.GE.AND P0, PT, R3, R14, PT ;  /* 0x0000000e0300720c */ /* 0x000fe40003f06270 */
[----:B------:R-:W-:Y:S01]  /*1af0*/  FMUL.FTZ R5, R0, R7 ;  /* 0x0000000700057220 */ /* 0x000fe20000410000 */
[----:B------:R-:W-:-:S04]  /*1b00*/  F2FP.BF16.F32.PACK_AB R7, R16, R11 ;  /* 0x0000000b1007723e */ /* 0x000fc800000010ff */
[----:B------:R-:W-:-:S05]  /*1b10*/  F2FP.BF16.F32.PACK_AB R5, R5, R18 ;  /* 0x000000120505723e */ /* 0x000fca00000010ff */
[----:B------:R4:W-:Y:S01]  /*1b20*/  STG.E.128 desc[UR6][R8.64], R4 ;  /* 0x0000000408007986 */ /* 0x0009e2000c101d06 */
[----:B------:R-:W-:Y:S05]  /*1b30*/  @!P0 BRA `(.L_x_607) ;  /* 0xfffffff800e88947 */ /* 0x000fea000383ffff */
[----:B------:R-:W-:Y:S05]  /*1b40*/  EXIT ;  /* 0x000000000000794d */ /* 0x000fea0003800000 */
        .weak           $__internal_18_$__cuda_sm20_div_s64
        .type           $__internal_18_$__cuda_sm20_div_s64,@function
        .size           $__internal_18_$__cuda_sm20_div_s64,(.L_x_1329 - $__internal_18_$__cuda_sm20_div_s64)
$__internal_18_$__cuda_sm20_div_s64:
        /* <DEDUP_REMOVED lines=68> */
[----:B------:R-:W-:Y:S06]  /*1f90*/  RET.REL.NODEC R2 `(_ZN4vllm15rms_norm_kernelIN3c108BFloat16ELi8ELi3EEEvPT_PKS3_lllllS6_fii) ;  /* 0xffffffe002187950 */ /* 0x000fec0003c3ffff */
.L_x_608:
        /* <DEDUP_REMOVED lines=14> */
.L_x_1329:


//--------------------- .text._ZN4vllm15rms_norm_kernelIN3c108BFloat16ELi16ELi3EEEvPT_PKS3_lllllS6_fii --------------------------
	.section	.text._ZN4vllm15rms_norm_kernelIN3c108BFloat16ELi16ELi3EEEvPT_PKS3_lllllS6_fii,"ax",@progbits
	.align	128
        .global         _ZN4vllm15rms_norm_kernelIN3c108BFloat16ELi16ELi3EEEvPT_PKS3_lllllS6_fii
        .type           _ZN4vllm15rms_norm_kernelIN3c108BFloat16ELi16ELi3EEEvPT_PKS3_lllllS6_fii,@function
        .size           _ZN4vllm15rms_norm_kernelIN3c108BFloat16ELi16ELi3EEEvPT_PKS3_lllllS6_fii,(.L_x_1330 - _ZN4vllm15rms_norm_kernelIN3c108BFloat16ELi16ELi3EEEvPT_PKS3_lllllS6_fii)
        .other          _ZN4vllm15rms_norm_kernelIN3c108BFloat16ELi16ELi3EEEvPT_PKS3_lllllS6_fii,@"STO_CUDA_ENTRY STV_DEFAULT"
_ZN4vllm15rms_norm_kernelIN3c108BFloat16ELi16ELi3EEEvPT_PKS3_lllllS6_fii:
.text._ZN4vllm15rms_norm_kernelIN3c108BFloat16ELi16ELi3EEEvPT_PKS3_lllllS6_fii:
[----:B------:R-:W-:Y:S01]  /*0000*/  LDC R1, c[0x0][0x28] ;  /* 0x00000a00ff017b82 */ /* 0x000fe20000000800 */
[----:B------:R-:W-:-:S07]  /*0010*/  ULDC UR5, c[0x0][0x23c] ;  /* 0x00008f0000057ab9 */ /* 0x000fce0000000800 */
[----:B------:R-:W0:Y:S01]  /*0020*/  S2UR UR4, SR_CTAID.X ;  /* 0x00000000000479c3 */ /* 0x000e220000002500 */
[----:B------:R-:W-:-:S13]  /*0030*/  ISETP.NE.U32.AND P0, PT, RZ, UR5, PT ;  /* 0x00000005ff007c0c */ /* 0x000fda000bf05070 */
[----:B------:R-:W-:Y:S05]  /*0040*/  @!P0 BRA `(.L_x_609) ;  /* 0x0000000000188947 */ /* 0x000fea0003800000 */
[----:B------:R-:W-:-:S07]  /*0050*/  MOV R0, 0x70 ;  /* 0x0000007000007802 */ /* 0x000fce0000000f00 */
[----:B0-----:R-:W-:Y:S05]  /*0060*/  CALL.REL.NOINC `($__internal_19_$__cuda_sm20_div_s64) ;  /* 0x0000002000687944 */ /* 0x001fea0003c00000 */
[----:B------:R-:W0:Y:S01]  /*0070*/  LDC R0, c[0x0][0x238] ;  /* 0x00008e00ff007b82 */ /* 0x000e220000000800 */
[----:B------:R-:W-:-:S05]  /*0080*/  IADD3 R7, -R4, RZ, RZ ;  /* 0x000000ff04077210 */ /* 0x000fca0007ffe1ff */
[----:B0-----:R-:W-:Y:S01]  /*0090*/  IMAD R7, R7, R0, UR4 ;  /* 0x0000000407077e24 */ /* 0x001fe2000f8e0200 */
[----:B------:R-:W-:Y:S06]  /*00a0*/  BRA `(.L_x_610) ;  /* 0x0000000000547947 */ /* 0x000fec0003800000 */
.L_x_609:
        /* <DEDUP_REMOVED lines=21> */
.L_x_610:
        /* <DEDUP_REMOVED lines=42> */
.L_x_615:
[----:B------:R-:W-:-:S06]  /*04a0*/  IMAD.WIDE R4, R7, 0x2, R22 ;  /* 0x0000000207047825 */ /* 0x000fcc00078e0216 */
[----:B------:R-:W2:Y:S01]  /*04b0*/  LDG.E.U16 R4, desc[UR6][R4.64] ;  /* 0x0000000604047981 */ /* 0x000ea2000c1e1500 */
[----:B0-----:R-:W-:-:S05]  /*04c0*/  IMAD.IADD R7, R2, 0x1, R7 ;  /* 0x0000000102077824 */ /* 0x001fca00078e0207 */
[----:B------:R-:W-:Y:S02]  /*04d0*/  ISETP.GE.AND P0, PT, R7, R6, PT ;  /* 0x000000060700720c */ /* 0x000fe40003f06270 */
[----:B--2---:R-:W-:-:S05]  /*04e0*/  SHF.L.U32 R11, R4, 0x10, RZ ;  /* 0x00000010040b7819 */ /* 0x004fca00000006ff */
[----:B------:R-:W-:-:S06]  /*04f0*/  FFMA.FTZ R12, R11, R11, R12 ;  /* 0x0000000b0b0c7223 */ /* 0x000fcc000001000c */
[----:B------:R-:W-:Y:S05]  /*0500*/  @!P0 BRA `(.L_x_615) ;  /* 0xfffffffc00e48947 */ /* 0x000fea000383ffff */
.L_x_614:
[----:B------:R-:W-:Y:S05]  /*0510*/  BSYNC B1 ;  /* 0x0000000000017941 */ /* 0x000fea0003800000 */
.L_x_613:
[----:B------:R-:W-:Y:S01]  /*0520*/  BSSY B1, `(.L_x_616) ;  /* 0x0000038000017945 */ /* 0x000fe20003800000 */
[----:B------:R-:W-:-:S03]  /*0530*/  IMAD.WIDE R6, R6, 0x2, R22 ;  /* 0x0000000206067825 */ /* 0x000fc600078e0216 */
[----:B------:R-:W-:Y:S05]  /*0540*/  @P1 BRA `(.L_x_617) ;  /* 0x0000000000d41947 */ /* 0x000fea0003800000 */
[----:B------:R-:W-:-:S07]  /*0550*/  MOV R13, R3 ;  /* 0x00000003000d7202 */ /* 0x000fce0000000f00 */
.L_x_618:
        /* <DEDUP_REMOVED lines=11> */
[----:B--2---:R-:W-:-:S03]  /*0610*/  IMAD.U32 R21, R19, 0x10000, RZ ;  /* 0x0001000013157824 */ /* 0x004fc600078e00ff */
[----:B------:R-:W2:Y:S01]  /*0620*/  LDG.E.U16 R19, desc[UR6][R4.64+0x12] ;  /* 0x0000120604137981 */ /* 0x000ea2000c1e1500 */
[----:B---3--:R-:W-:Y:S01]  /*0630*/  SHF.L.U32 R24, R24, 0x10, RZ ;  /* 0x0000001018187819 */ /* 0x008fe200000006ff */
        /* <DEDUP_REMOVED lines=9> */
[----:B-----5:R-:W-:-:S04]  /*06d0*/  IMAD.U32 R28, R11, 0x10000, RZ ;  /* 0x000100000b1c7824 */ /* 0x020fc800078e00ff */
[----:B------:R-:W-:Y:S01]  /*06e0*/  FFMA.FTZ R27, R28, R28, R27 ;  /* 0x0000001c1c1b7223 */ /* 0x000fe2000001001b */
[----:B------:R-:W-:Y:S02]  /*06f0*/  SHF.L.U32 R28, R15, 0x10, RZ ;  /* 0x000000100f1c7819 */ /* 0x000fe400000006ff */
[----:B------:R-:W-:-:S03]  /*0700*/  SHF.L.U32 R14, R14, 0x10, RZ ;  /* 0x000000100e0e7819 */ /* 0x000fc600000006ff */
[----:B------:R-:W-:Y:S01]  /*0710*/  FFMA.FTZ R27, R28, R28, R27 ;  /* 0x0000001c1c1b7223 */ /* 0x000fe2000001001b */
[----:B------:R-:W-:-:S03]  /*0720*/  IMAD.U32 R18, R18, 0x10000, RZ ;  /* 0x0001000012127824 */ /* 0x000fc600078e00ff */
[----:B------:R-:W-:Y:S01]  /*0730*/  FFMA.FTZ R27, R14, R14, R27 ;  /* 0x0000000e0e1b7223 */ /* 0x000fe2000001001b */
[----:B------:R-:W-:-:S03]  /*0740*/  SHF.L.U32 R14, R17, 0x10, RZ ;  /* 0x00000010110e7819 */ /* 0x000fc600000006ff */
[----:B------:R-:W-:Y:S01]  /*0750*/  FFMA.FTZ R27, R18, R18, R27 ;  /* 0x00000012121b7223 */ /* 0x000fe2000001001b */
[----:B------:R-:W-:-:S03]  /*0760*/  SHF.L.U32 R16, R16, 0x10, RZ ;  /* 0x0000001010107819 */ /* 0x000fc600000006ff */
[----:B------:R-:W-:-:S04]  /*0770*/  FFMA.FTZ R27, R14, R14, R27 ;  /* 0x0000000e0e1b7223 */ /* 0x000fc8000001001b */
[----:B------:R-:W-:Y:S01]  /*0780*/  FFMA.FTZ R27, R16, R16, R27 ;  /* 0x00000010101b7223 */ /* 0x000fe2000001001b */
[----:B0-----:R-:W-:-:S04]  /*0790*/  IADD3 R13, R2, R13, RZ ;  /* 0x0000000d020d7210 */ /* 0x001fc80007ffe0ff */
[----:B------:R-:W-:Y:S02]  /*07a0*/  ISETP.GE.AND P0, PT, R13, R10, PT ;  /* 0x0000000a0d00720c */ /* 0x000fe40003f06270 */
[----:B------:R-:W-:Y:S01]  /*07b0*/  SHF.L.U32 R26, R26, 0x10, RZ ;  /* 0x000000101a1a7819 */ /* 0x000fe200000006ff */
[----:B--2---:R-:W-:-:S04]  /*07c0*/  IMAD.U32 R4, R19, 0x10000, RZ ;  /* 0x0001000013047824 */ /* 0x004fc800078e00ff */
[----:B------:R-:W-:Y:S01]  /*07d0*/  FFMA.FTZ R27, R4, R4, R27 ;  /* 0x00000004041b7223 */ /* 0x000fe2000001001b */
[----:B---3--:R-:W-:Y:S02]  /*07e0*/  SHF.L.U32 R12, R12, 0x10, RZ ;  /* 0x000000100c0c7819 */ /* 0x008fe400000006ff */
[----:B------:R-:W-:-:S03]  /*07f0*/  SHF.L.U32 R4, R21, 0x10, RZ ;  /* 0x0000001015047819 */ /* 0x000fc600000006ff */
[----:B------:R-:W-:Y:S01]  /*0800*/  FFMA.FTZ R27, R12, R12, R27 ;  /* 0x0000000c0c1b7223 */ /* 0x000fe2000001001b */
[----:B----4-:R-:W-:-:S03]  /*0810*/  IMAD.U32 R20, R20, 0x10000, RZ ;  /* 0x0001000014147824 */ /* 0x010fc600078e00ff */
[----:B------:R-:W-:Y:S01]  /*0820*/  FFMA.FTZ R27, R4, R4, R27 ;  /* 0x00000004041b7223 */ /* 0x000fe2000001001b */
[----:B------:R-:W-:-:S03]  /*0830*/  SHF.L.U32 R4, R25, 0x10, RZ ;  /* 0x0000001019047819 */ /* 0x000fc600000006ff */
[----:B------:R-:W-:Y:S01]  /*0840*/  FFMA.FTZ R27, R20, R20, R27 ;  /* 0x00000014141b7223 */ /* 0x000fe2000001001b */
[----:B------:R-:W-:-:S03]  /*0850*/  IMAD.U32 R24, R24, 0x10000, RZ ;  /* 0x0001000018187824 */ /* 0x000fc600078e00ff */
[----:B------:R-:W-:-:S04]  /*0860*/  FFMA.FTZ R27, R4, R4, R27 ;  /* 0x00000004041b7223 */ /* 0x000fc8000001001b */
[----:B------:R-:W-:-:S04]  /*0870*/  FFMA.FTZ R27, R24, R24, R27 ;  /* 0x00000018181b7223 */ /* 0x000fc8000001001b */
[----:B------:R-:W-:Y:S01]  /*0880*/  FFMA.FTZ R12, R26, R26, R27 ;  /* 0x0000001a1a0c7223 */ /* 0x000fe2000001001b */
[----:B------:R-:W-:Y:S06]  /*0890*/  @!P0 BRA `(.L_x_618) ;  /* 0xfffffffc00308947 */ /* 0x000fec000383ffff */
.L_x_617:
[----:B------:R-:W-:Y:S05]  /*08a0*/  BSYNC B1 ;  /* 0x0000000000017941 */ /* 0x000fea0003800000 */
.L_x_616:
[----:B------:R-:W-:Y:S04]  /*08b0*/  BSSY B1, `(.L_x_619) ;  /* 0x0000009000017945 */ /* 0x000fe80003800000 */
[----:B------:R-:W-:Y:S05]  /*08c0*/  @P2 BRA `(.L_x_620) ;  /* 0x00000000001c2947 */ /* 0x000fea0003800000 */
.L_x_621:
[----:B------:R-:W-:-:S06]  /*08d0*/  IMAD.WIDE R4, R9, 0x2, R6 ;  /* 0x0000000209047825 */ /* 0x000fcc00078e0206 */
[----:B------:R-:W2:Y:S01]  /*08e0*/  LDG.E.U16 R4, desc[UR6][R4.64] ;  /* 0x0000000604047981 */ /* 0x000ea2000c1e1500 */
[----:B0-----:R-:W-:-:S04]  /*08f0*/  IADD3 R9, R2, R9, RZ ;  /* 0x0000000902097210 */ /* 0x001fc80007ffe0ff */
[----:B------:R-:W-:Y:S01]  /*0900*/  ISETP.GE.AND P0, PT, R9, R8, PT ;  /* 0x000000080900720c */ /* 0x000fe20003f06270 */
[----:B--2---:R-:W-:-:S04]  /*0910*/  IMAD.U32 R11, R4, 0x10000, RZ ;  /* 0x00010000040b7824 */ /* 0x004fc800078e00ff */
[----:B------:R-:W-:-:S08]  /*0920*/  FFMA.FTZ R12, R11, R11, R12 ;  /* 0x0000000b0b0c7223 */ /* 0x000fd0000001000c */
[----:B------:R-:W-:Y:S05]  /*0930*/  @!P0 BRA `(.L_x_621) ;  /* 0xfffffffc00e48947 */ /* 0x000fea000383ffff */
.L_x_620:
[----:B------:R-:W-:Y:S05]  /*0940*/  BSYNC B1 ;  /* 0x0000000000017941 */ /* 0x000fea0003800000 */
.L_x_619:
[----:B------:R-:W-:Y:S05]  /*0950*/  BRA `(.L_x_622) ;  /* 0x0000000000d87947 */ /* 0x000fea0003800000 */
.L_x_612:
        /* <DEDUP_REMOVED lines=8> */
.L_x_623:
[----:B------:R-:W-:-:S05]  /*09e0*/  IMAD.WIDE R16, R13, 0x20, R22 ;  /* 0x000000200d107825 */ /* 0x000fca00078e0216 */
[----:B------:R-:W2:Y:S04]  /*09f0*/  LDG.E.128 R4, desc[UR6][R16.64] ;  /* 0x0000000610047981 */ /* 0x000ea8000c1e1d00 */
[----:B------:R-:W3:Y:S01]  /*0a00*/  LDG.E.128 R8, desc[UR6][R16.64+0x10] ;  /* 0x0000100610087981 */ /* 0x000ee2000c1e1d00 */
[----:B0-----:R-:W-:-:S05]  /*0a10*/  IMAD.IADD R13, R2, 0x1, R13 ;  /* 0x00000001020d7824 */ /* 0x001fca00078e020d */
[----:B------:R-:W-:Y:S02]  /*0a20*/  ISETP.GE.AND P0, PT, R13, R14, PT ;  /* 0x0000000e0d00720c */ /* 0x000fe40003f06270 */
[C---:B--2---:R-:W-:Y:S02]  /*0a30*/  PRMT R15, R4.reuse, 0x7632, R15 ;  /* 0x00007632040f7816 */ /* 0x044fe4000000000f */
[----:B------:R-:W-:Y:S02]  /*0a40*/  SHF.L.U32 R19, R4, 0x10, RZ ;  /* 0x0000001004137819 */ /* 0x000fe400000006ff */
[----:B------:R-:W-:Y:S02]  /*0a50*/  SHF.L.U32 R15, R15, 0x10, RZ ;  /* 0x000000100f0f7819 */ /* 0x000fe400000006ff */
[----:B------:R-:W-:Y:S01]  /*0a60*/  PRMT R4, R5, 0x7632, R4 ;  /* 0x0000763205047816 */ /* 0x000fe20000000004 */
[----:B------:R-:W-:Y:S01]  /*0a70*/  FFMA.FTZ R12, R19, R19, R12 ;  /* 0x00000013130c7223 */ /* 0x000fe2000001000c */
[----:B------:R-:W-:-:S03]  /*0a80*/  IMAD.U32 R5, R5, 0x10000, RZ ;  /* 0x0001000005057824 */ /* 0x000fc600078e00ff */
[----:B------:R-:W-:Y:S01]  /*0a90*/  FFMA.FTZ R12, R15, R15, R12 ;  /* 0x0000000f0f0c7223 */ /* 0x000fe2000001000c */
[----:B------:R-:W-:Y:S02]  /*0aa0*/  SHF.L.U32 R15, R4, 0x10, RZ ;  /* 0x00000010040f7819 */ /* 0x000fe400000006ff */
[C---:B------:R-:W-:Y:S01]  /*0ab0*/  PRMT R4, R6.reuse, 0x7632, R4 ;  /* 0x0000763206047816 */ /* 0x040fe20000000004 */
[----:B------:R-:W-:Y:S01]  /*0ac0*/  FFMA.FTZ R12, R5, R5, R12 ;  /* 0x00000005050c7223 */ /* 0x000fe2000001000c */
[----:B------:R-:W-:-:S03]  /*0ad0*/  SHF.L.U32 R5, R6, 0x10, RZ ;  /* 0x0000001006057819 */ /* 0x000fc600000006ff */
[----:B------:R-:W-:Y:S01]  /*0ae0*/  FFMA.FTZ R12, R15, R15, R12 ;  /* 0x0000000f0f0c7223 */ /* 0x000fe2000001000c */
[----:B------:R-:W-:Y:S01]  /*0af0*/  IMAD.U32 R15, R4, 0x10000, RZ ;  /* 0x00010000040f7824 */ /* 0x000fe200078e00ff */
[----:B------:R-:W-:Y:S02]  /*0b00*/  PRMT R4, R7, 0x7632, R4 ;  /* 0x0000763207047816 */ /* 0x000fe40000000004 */
[----:B------:R-:W-:Y:S01]  /*0b10*/  FFMA.FTZ R12, R5, R5, R12 ;  /* 0x00000005050c7223 */ /* 0x000fe2000001000c */
[----:B------:R-:W-:Y:S02]  /*0b20*/  SHF.L.U32 R7, R7, 0x10, RZ ;  /* 0x0000001007077819 */ /* 0x000fe400000006ff */
[----:B------:R-:W-:Y:S01]  /*0b30*/  SHF.L.U32 R5, R4, 0x10, RZ ;  /* 0x0000001004057819 */ /* 0x000fe200000006ff */
[----:B------:R-:W-:Y:S01]  /*0b40*/  FFMA.FTZ R12, R15, R15, R12 ;  /* 0x0000000f0f0c7223 */ /* 0x000fe2000001000c */
[----:B---3--:R-:W-:-:S03]  /*0b50*/  PRMT R4, R8, 0x7632, R4 ;  /* 0x0000763208047816 */ /* 0x008fc60000000004 */
[----:B------:R-:W-:Y:S01]  /*0b60*/  FFMA.FTZ R12, R7, R7, R12 ;  /* 0x00000007070c7223 */ /* 0x000fe2000001000c */
[----:B------:R-:W-:-:S03]  /*0b70*/  IMAD.U32 R7, R8, 0x10000, RZ ;  /* 0x0001000008077824 */ /* 0x000fc600078e00ff */
[----:B------:R-:W-:Y:S01]  /*0b80*/  FFMA.FTZ R12, R5, R5, R12 ;  /* 0x00000005050c7223 */ /* 0x000fe2000001000c */
[----:B------:R-:W-:Y:S02]  /*0b90*/  SHF.L.U32 R5, R4, 0x10, RZ ;  /* 0x0000001004057819 */ /* 0x000fe400000006ff */
[----:B------:R-:W-:Y:S01]  /*0ba0*/  PRMT R4, R9, 0x7632, R4 ;  /* 0x0000763209047816 */ /* 0x000fe20000000004 */
[----:B------:R-:W-:Y:S01]  /*0bb0*/  FFMA.FTZ R12, R7, R7, R12 ;  /* 0x00000007070c7223 */ /* 0x000fe2000001000c */
[----:B------:R-:W-:Y:S02]  /*0bc0*/  SHF.L.U32 R9, R9, 0x10, RZ ;  /* 0x0000001009097819 */ /* 0x000fe400000006ff */
[----:B------:R-:W-:Y:S01]  /*0bd0*/  SHF.L.U32 R7, R10, 0x10, RZ ;  /* 0x000000100a077819 */ /* 0x000fe200000006ff */
[----:B------:R-:W-:Y:S01]  /*0be0*/  FFMA.FTZ R12, R5, R5, R12 ;  /* 0x00000005050c7223 */ /* 0x000fe2000001000c */
[----:B------:R-:W-:Y:S01]  /*0bf0*/  IMAD.U32 R5, R4, 0x10000, RZ ;  /* 0x0001000004057824 */ /* 0x000fe200078e00ff */
[----:B------:R-:W-:-:S02]  /*0c00*/  PRMT R4, R10, 0x7632, R4 ;  /* 0x000076320a047816 */ /* 0x000fc40000000004 */
[----:B------:R-:W-:-:S04]  /*0c10*/  FFMA.FTZ R12, R9, R9, R12 ;  /* 0x00000009090c7223 */ /* 0x000fc8000001000c */
[----:B------:R-:W-:Y:S01]  /*0c20*/  FFMA.FTZ R12, R5, R5, R12 ;  /* 0x00000005050c7223 */ /* 0x000fe2000001000c */
[----:B------:R-:W-:Y:S02]  /*0c30*/  SHF.L.U32 R5, R4, 0x10, RZ ;  /* 0x0000001004057819 */ /* 0x000fe400000006ff */
[----:B------:R-:W-:Y:S01]  /*0c40*/  PRMT R4, R11, 0x7632, R4 ;  /* 0x000076320b047816 */ /* 0x000fe20000000004 */
[----:B------:R-:W-:Y:S01]  /*0c50*/  FFMA.FTZ R12, R7, R7, R12 ;  /* 0x00000007070c7223 */ /* 0x000fe2000001000c */
[----:B------:R-:W-:-:S03]  /*0c60*/  SHF.L.U32 R11, R11, 0x10, RZ ;  /* 0x000000100b0b7819 */ /* 0x000fc600000006ff */
[----:B------:R-:W-:Y:S01]  /*0c70*/  FFMA.FTZ R12, R5, R5, R12 ;  /* 0x00000005050c7223 */ /* 0x000fe2000001000c */
[----:B------:R-:W-:-:S03]  /*0c80*/  SHF.L.U32 R5, R4, 0x10, RZ ;  /* 0x0000001004057819 */ /* 0x000fc600000006ff */
[----:B------:R-:W-:-:S04]  /*0c90*/  FFMA.FTZ R12, R11, R11, R12 ;  /* 0x0000000b0b0c7223 */ /* 0x000fc8000001000c */
[----:B------:R-:W-:Y:S01]  /*0ca0*/  FFMA.FTZ R12, R5, R5, R12 ;  /* 0x00000005050c7223 */ /* 0x000fe2000001000c */
[----:B------:R-:W-:Y:S06]  /*0cb0*/  @!P0 BRA `(.L_x_623) ;  /* 0xfffffffc00488947 */ /* 0x000fec000383ffff */
.L_x_622:
[----:B------:R-:W-:Y:S05]  /*0cc0*/  BSYNC B0 ;  /* 0x0000000000007941 */ /* 0x000fea0003800000 */
.L_x_611:
        /* <DEDUP_REMOVED lines=109> */
.L_x_625:
        /* <DEDUP_REMOVED lines=23> */
.L_x_628:
[----:B------:R-:W-:Y:S05]  /*1510*/  BSYNC B1 ;  /* 0x0000000000017941 */ /* 0x000fea0003800000 */
.L_x_627:
        /* <DEDUP_REMOVED lines=46> */
.L_x_626:
[----:B------:R-:W-:Y:S05]  /*1800*/  BSYNC B0 ;  /* 0x0000000000007941 */ /* 0x000fea0003800000 */
.L_x_624:
        /* <DEDUP_REMOVED lines=15> */
.L_x_630:
[----:B------:R-:W-:Y:S05]  /*1900*/  BSYNC B0 ;  /* 0x0000000000007941 */ /* 0x000fea0003800000 */
.L_x_629:
        /* <DEDUP_REMOVED lines=10> */
.L_x_631:
[C---:B------:R-:W-:Y:S01]  /*19b0*/  IMAD.WIDE R26, R3.reuse, 0x20, R22 ;  /* 0x00000020031a7825 */ /* 0x040fe200078e0216 */
[----:B-1----:R-:W1:Y:S04]  /*19c0*/  LDC.64 R28, c[0x0][0x248] ;  /* 0x00009200ff1c7b82 */ /* 0x002e680000000a00 */
[----:B------:R-:W2:Y:S04]  /*19d0*/  LDG.E.128 R4, desc[UR6][R26.64] ;  /* 0x000000061a047981 */ /* 0x000ea8000c1e1d00 */
[----:B------:R3:W4:Y:S01]  /*19e0*/  LDG.E.128 R12, desc[UR6][R26.64+0x10] ;  /* 0x000010061a0c7981 */ /* 0x000722000c1e1d00 */
[----:B-1----:R-:W-:-:S05]  /*19f0*/  IMAD.WIDE R28, R3, 0x20, R28 ;  /* 0x00000020031c7825 */ /* 0x002fca00078e021c */
[----:B------:R-:W5:Y:S04]  /*1a00*/  LDG.E.128.CONSTANT R8, desc[UR6][R28.64] ;  /* 0x000000061c087981 */ /* 0x000f68000c1e9d00 */
[----:B------:R1:W4:Y:S01]  /*1a10*/  LDG.E.128.CONSTANT R16, desc[UR6][R28.64+0x10] ;  /* 0x000010061c107981 */ /* 0x000322000c1e9d00 */
[C---:B--2---:R-:W-:Y:S01]  /*1a20*/  IMAD.U32 R0, R6.reuse, 0x10000, RZ ;  /* 0x0001000006007824 */ /* 0x044fe200078e00ff */
[----:B------:R-:W-:-:S03]  /*1a30*/  PRMT R6, R6, 0x7632, R6 ;  /* 0x0000763206067816 */ /* 0x000fc60000000006 */
[----:B0-----:R-:W-:Y:S01]  /*1a40*/  FMUL.FTZ R0, R21, R0 ;  /* 0x0000000015007220 */ /* 0x001fe20000410000 */
[----:B---3--:R-:W-:-:S05]  /*1a50*/  SHF.L.U32 R26, R6, 0x10, RZ ;  /* 0x00000010061a7819 */ /* 0x008fca00000006ff */
[----:B------:R-:W0:Y:S01]  /*1a60*/  F2F.BF16.F32 R0, R0 ;  /* 0x0000000000007304 */ /* 0x000e220000202000 */
[----:B------:R-:W-:Y:S01]  /*1a70*/  FMUL.FTZ R26, R21, R26 ;  /* 0x0000001a151a7220 */ /* 0x000fe20000410000 */
[----:B-1----:R-:W-:-:S06]  /*1a80*/  SHF.L.U32 R28, R7, 0x10, RZ ;  /* 0x00000010071c7819 */ /* 0x002fcc00000006ff */
[----:B------:R-:W1:Y:S01]  /*1a90*/  F2F.BF16.F32 R26, R26 ;  /* 0x0000001a001a7304 */ /* 0x000e620000202000 */
[----:B------:R-:W-:Y:S01]  /*1aa0*/  FMUL.FTZ R28, R21, R28 ;  /* 0x0000001c151c7220 */ /* 0x000fe20000410000 */
[----:B0-----:R-:W-:Y:S01]  /*1ab0*/  SHF.L.U32 R6, R0, 0x10, RZ ;  /* 0x0000001000067819 */ /* 0x001fe200000006ff */
[C---:B-----5:R-:W-:Y:S01]  /*1ac0*/  IMAD.U32 R27, R10.reuse, 0x10000, RZ ;  /* 0x000100000a1b7824 */ /* 0x060fe200078e00ff */
[----:B------:R-:W-:-:S04]  /*1ad0*/  PRMT R10, R10, 0x7632, R10 ;  /* 0x000076320a0a7816 */ /* 0x000fc8000000000a */
[----:B------:R-:W0:Y:S01]  /*1ae0*/  F2F.BF16.F32 R0, R28 ;  /* 0x0000001c00007304 */ /* 0x000e220000202000 */
[----:B------:R-:W-:Y:S01]  /*1af0*/  FMUL.FTZ R6, R6, R27 ;  /* 0x0000001b06067220 */ /* 0x000fe20000410000 */
[----:B------:R-:W-:Y:S01]  /*1b00*/  SHF.L.U32 R10, R10, 0x10, RZ ;  /* 0x000000100a0a7819 */ /* 0x000fe200000006ff */
[----:B-1----:R-:W-:Y:S01]  /*1b10*/  IMAD.U32 R27, R26, 0x10000, RZ ;  /* 0x000100001a1b7824 */ /* 0x002fe200078e00ff */
[----:B------:R-:W-:-:S03]  /*1b20*/  PRMT R7, R7, 0x7632, R7 ;  /* 0x0000763207077816 */ /* 0x000fc60000000007 */
[----:B------:R-:W-:Y:S01]  /*1b30*/  FMUL.FTZ R27, R27, R10 ;  /* 0x0000000a1b1b7220 */ /* 0x000fe20000410000 */
[----:B------:R-:W-:Y:S01]  /*1b40*/  SHF.L.U32 R10, R7, 0x10, RZ ;  /* 0x00000010070a7819 */ /* 0x000fe200000006ff */
[----:B------:R-:W-:-:S04]  /*1b50*/  IMAD.U32 R7, R11, 0x10000, RZ ;  /* 0x000100000b077824 */ /* 0x000fc800078e00ff */
[----:B------:R-:W-:Y:S01]  /*1b60*/  FMUL.FTZ R29, R21, R10 ;  /* 0x0000000a151d7220 */ /* 0x000fe20000410000 */
[----:B------:R-:W-:Y:S02]  /*1b70*/  SHF.L.U32 R10, R4, 0x10, RZ ;  /* 0x00000010040a7819 */ /* 0x000fe400000006ff */
[----:B0-----:R-:W-:-:S03]  /*1b80*/  SHF.L.U32 R0, R0, 0x10, RZ ;  /* 0x0000001000007819 */ /* 0x001fc600000006ff */
[----:B------:R-:W-:Y:S02]  /*1b90*/  FMUL.FTZ R10, R21, R10 ;  /* 0x0000000a150a7220 */ /* 0x000fe40000410000 */
[----:B------:R-:W-:Y:S02]  /*1ba0*/  FMUL.FTZ R7, R0, R7 ;  /* 0x0000000700077220 */ /* 0x000fe40000410000 */
[----:B------:R-:W0:Y:S01]  /*1bb0*/  F2F.BF16.F32 R0, R29 ;  /* 0x0000001d00007304 */ /* 0x000e220000202000 */
[----:B------:R-:W-:-:S07]  /*1bc0*/  PRMT R11, R11, 0x7632, R11 ;  /* 0x000076320b0b7816 */ /* 0x000fce000000000b */
[----:B------:R-:W1:Y:S01]  /*1bd0*/  F2F.BF16.F32 R10, R10 ;  /* 0x0000000a000a7304 */ /* 0x000e620000202000 */
[----:B------:R-:W-:Y:S02]  /*1be0*/  PRMT R4, R4, 0x7632, R4 ;  /* 0x0000763204047816 */ /* 0x000fe40000000004 */
[----:B------:R-:W-:Y:S02]  /*1bf0*/  SHF.L.U32 R11, R11, 0x10, RZ ;  /* 0x000000100b0b7819 */ /* 0x000fe400000006ff */
[----:B------:R-:W-:Y:S01]  /*1c00*/  SHF.L.U32 R26, R4, 0x10, RZ ;  /* 0x00000010041a7819 */ /* 0x000fe200000006ff */
[----:B0-----:R-:W-:-:S04]  /*1c10*/  IMAD.U32 R0, R0, 0x10000, RZ ;  /* 0x0001000000007824 */ /* 0x001fc800078e00ff */
[----:B------:R-:W-:Y:S01]  /*1c20*/  FMUL.FTZ R0, R0, R11 ;  /* 0x0000000b00007220 */ /* 0x000fe20000410000 */
[----:B------:R-:W-:Y:S01]  /*1c30*/  IMAD.U32 R11, R8, 0x10000, RZ ;  /* 0x00010000080b7824 */ /* 0x000fe200078e00ff */
[----:B-1----:R-:W-:Y:S02]  /*1c40*/  SHF.L.U32 R4, R10, 0x10, RZ ;  /* 0x000000100a047819 */ /* 0x002fe400000006ff */
[----:B------:R-:W-:Y:S01]  /*1c50*/  SHF.L.U32 R10, R5, 0x10, RZ ;  /* 0x00000010050a7819 */ /* 0x000fe200000006ff */
[C---:B------:R-:W-:Y:S02]  /*1c60*/  FMUL.FTZ R26, R21.reuse, R26 ;  /* 0x0000001a151a7220 */ /* 0x040fe40000410000 */
[----:B------:R-:W-:Y:S02]  /*1c70*/  FMUL.FTZ R4, R4, R11 ;  /* 0x0000000b04047220 */ /* 0x000fe40000410000 */
[----:B------:R-:W-:Y:S01]  /*1c80*/  FMUL.FTZ R10, R21, R10 ;  /* 0x0000000a150a7220 */ /* 0x000fe20000410000 */
        /* <DEDUP_REMOVED lines=8> */
[----:B------:R-:W-:Y:S02]  /*1d10*/  IMAD.U32 R8, R9, 0x10000, RZ ;  /* 0x0001000009087824 */ /* 0x000fe400078e00ff */
[----:B------:R-:W-:Y:S01]  /*1d20*/  FMUL.FTZ R28, R21, R28 ;  /* 0x0000001c151c7220 */ /* 0x000fe20000410000 */
[----:B-1----:R-:W-:-:S03]  /*1d30*/  SHF.L.U32 R5, R10, 0x10, RZ ;  /* 0x000000100a057819 */ /* 0x002fc600000006ff */
[----:B------:R-:W0:Y:S02]  /*1d40*/  F2F.BF16.F32 R10, R28 ;  /* 0x0000001c000a7304 */ /* 0x000e240000202000 */
[----:B------:R-:W-:Y:S01]  /*1d50*/  FMUL.FTZ R5, R5, R8 ;  /* 0x0000000805057220 */ /* 0x000fe20000410000 */
[----:B----4-:R-:W-:-:S05]  /*1d60*/  SHF.L.U32 R8, R12, 0x10, RZ ;  /* 0x000000100c087819 */ /* 0x010fca00000006ff */
[----:B------:R-:W-:Y:S01]  /*1d70*/  FMUL.FTZ R29, R21, R8 ;  /* 0x00000008151d7220 */ /* 0x000fe20000410000 */
[----:B------:R-:W-:-:S03]  /*1d80*/  PRMT R9, R9, 0x7632, R9 ;  /* 0x0000763209097816 */ /* 0x000fc60000000009 */
[----:B------:R-:W1:Y:S01]  /*1d90*/  F2F.BF16.F32 R8, R29 ;  /* 0x0000001d00087304 */ /* 0x000e620000202000 */
[----:B------:R-:W-:Y:S01]  /*1da0*/  PRMT R12, R12, 0x7632, R12 ;  /* 0x000076320c0c7816 */ /* 0x000fe2000000000c */
[----:B0-----:R-:W-:Y:S01]  /*1db0*/  IMAD.U32 R10, R10, 0x10000, RZ ;  /* 0x000100000a0a7824 */ /* 0x001fe200078e00ff */
[----:B------:R-:W-:Y:S02]  /*1dc0*/  SHF.L.U32 R9, R9, 0x10, RZ ;  /* 0x0000001009097819 */ /* 0x000fe400000006ff */
[----:B------:R-:W-:-:S03]  /*1dd0*/  SHF.L.U32 R12, R12, 0x10, RZ ;  /* 0x000000100c0c7819 */ /* 0x000fc600000006ff */
[----:B------:R-:W-:Y:S02]  /*1de0*/  FMUL.FTZ R26, R10, R9 ;  /* 0x000000090a1a7220 */ /* 0x000fe40000410000 */
[----:B------:R-:W-:Y:S01]  /*1df0*/  FMUL.FTZ R10, R21, R12 ;  /* 0x0000000c150a7220 */ /* 0x000fe20000410000 */
[----:B------:R-:W-:Y:S01]  /*1e00*/  SHF.L.U32 R12, R13, 0x10, RZ ;  /* 0x000000100d0c7819 */ /* 0x000fe200000006ff */
[----:B------:R-:W-:Y:S01]  /*1e10*/  IMAD.U32 R9, R16, 0x10000, RZ ;  /* 0x0001000010097824 */ /* 0x000fe200078e00ff */
[----:B-1----:R-:W-:-:S03]  /*1e20*/  SHF.L.U32 R8, R8, 0x10, RZ ;  /* 0x0000001008087819 */ /* 0x002fc600000006ff */
[----:B------:R-:W0:Y:S01]  /*1e30*/  F2F.BF16.F32 R10, R10 ;  /* 0x0000000a000a7304 */ /* 0x000e220000202000 */
[----:B------:R-:W-:Y:S01]  /*1e40*/  FMUL.FTZ R12, R21, R12 ;  /* 0x0000000c150c7220 */ /* 0x000fe20000410000 */
[----:B------:R-:W-:-:S06]  /*1e50*/  FMUL.FTZ R8, R8, R9 ;  /* 0x0000000908087220 */ /* 0x000fcc0000410000 */
[----:B------:R-:W1:Y:S01]  /*1e60*/  F2F.BF16.F32 R9, R12 ;  /* 0x0000000c00097304 */ /* 0x000e620000202000 */
[----:B------:R-:W-:Y:S02]  /*1e70*/  PRMT R16, R16, 0x7632, R16 ;  /* 0x0000763210107816 */ /* 0x000fe40000000010 */
[----:B------:R-:W-:Y:S02]  /*1e80*/  PRMT R13, R13, 0x7632, R13 ;  /* 0x000076320d0d7816 */ /* 0x000fe4000000000d */
[----:B------:R-:W-:Y:S01]  /*1e90*/  SHF.L.U32 R16, R16, 0x10, RZ ;  /* 0x0000001010107819 */ /* 0x000fe200000006ff */
[----:B0-----:R-:W-:Y:S02]  /*1ea0*/  IMAD.U32 R29, R10, 0x10000, RZ ;  /* 0x000100000a1d7824 */ /* 0x001fe400078e00ff */
[----:B------:R-:W-:Y:S02]  /*1eb0*/  IMAD.U32 R10, R17, 0x10000, RZ ;  /* 0x00010000110a7824 */ /* 0x000fe400078e00ff */
[----:B------:R-:W-:Y:S01]  /*1ec0*/  FMUL.FTZ R29, R29, R16 ;  /* 0x000000101d1d7220 */ /* 0x000fe20000410000 */
[----:B------:R-:W-:-:S02]  /*1ed0*/  SHF.L.U32 R16, R13, 0x10, RZ ;  /* 0x000000100d107819 */ /* 0x000fc400000006ff */
[----:B-1----:R-:W-:-:S03]  /*1ee0*/  SHF.L.U32 R9, R9, 0x10, RZ ;  /* 0x0000001009097819 */ /* 0x002fc600000006ff */
[----:B------:R-:W-:Y:S02]  /*1ef0*/  FMUL.FTZ R16, R21, R16 ;  /* 0x0000001015107220 */ /* 0x000fe40000410000 */
[----:B------:R-:W-:Y:S01]  /*1f00*/  FMUL.FTZ R9, R9, R10 ;  /* 0x0000000a09097220 */ /* 0x000fe20000410000 */
[----:B------:R-:W-:Y:S01]  /*1f10*/  SHF.L.U32 R10, R14, 0x10, RZ ;  /* 0x000000100e0a7819 */ /* 0x000fe200000006ff */
[----:B------:R-:W0:Y:S04]  /*1f20*/  F2F.BF16.F32 R12, R16 ;  /* 0x00000010000c7304 */ /* 0x000e280000202000 */
[----:B------:R-:W-:-:S04]  /*1f30*/  FMUL.FTZ R28, R21, R10 ;  /* 0x0000000a151c7220 */ /* 0x000fc80000410000 */
[----:B------:R1:W2:Y:S01]  /*1f40*/  F2F.BF16.F32 R10, R28 ;  /* 0x0000001c000a7304 */ /* 0x0002a20000202000 */
[----:B------:R-:W-:Y:S02]  /*1f50*/  PRMT R14, R14, 0x7632, R14 ;  /* 0x000076320e0e7816 */ /* 0x000fe4000000000e */
[----:B------:R-:W-:Y:S02]  /*1f60*/  PRMT R13, R17, 0x7632, R13 ;  /* 0x00007632110d7816 */ /* 0x000fe4000000000d */
[----:B------:R-:W-:Y:S02]  /*1f70*/  SHF.L.U32 R14, R14, 0x10, RZ ;  /* 0x000000100e0e7819 */ /* 0x000fe400000006ff */
[----:B-1----:R-:W-:Y:S01]  /*1f80*/  PRMT R28, R15, 0x7632, R28 ;  /* 0x000076320f1c7816 */ /* 0x002fe2000000001c */
[----:B0-----:R-:W-:Y:S01]  /*1f90*/  IMAD.U32 R12, R12, 0x10000, RZ ;  /* 0x000100000c0c7824 */ /* 0x001fe200078e00ff */
[----:B------:R-:W-:Y:S02]  /*1fa0*/  SHF.L.U32 R13, R13, 0x10, RZ ;  /* 0x000000100d0d7819 */ /* 0x000fe400000006ff */
[----:B------:R-:W-:Y:S01]  /*1fb0*/  SHF.L.U32 R28, R28, 0x10, RZ ;  /* 0x000000101c1c7819 */ /* 0x000fe200000006ff */
[----:B------:R-:W-:-:S02]  /*1fc0*/  IMAD.U32 R16, R15, 0x10000, RZ ;  /* 0x000100000f107824 */ /* 0x000fc400078e00ff */
[C---:B------:R-:W-:Y:S01]  /*1fd0*/  FMUL.FTZ R15, R21.reuse, R14 ;  /* 0x0000000e150f7220 */ /* 0x040fe20000410000 */
[----:B------:R-:W-:Y:S01]  /*1fe0*/  FMUL.FTZ R12, R12, R13 ;  /* 0x0000000d0c0c7220 */ /* 0x000fe20000410000 */
[----:B--2---:R-:W-:Y:S01]  /*1ff0*/  SHF.L.U32 R10, R10, 0x10, RZ ;  /* 0x000000100a0a7819 */ /* 0x004fe200000006ff */
[C---:B------:R-:W-:Y:S01]  /*2000*/  FMUL.FTZ R14, R21.reuse, R28 ;  /* 0x0000001c150e7220 */ /* 0x040fe20000410000 */
[----:B------:R-:W-:Y:S01]  /*2010*/  SHF.L.U32 R13, R18, 0x10, RZ ;  /* 0x00000010120d7819 */ /* 0x000fe200000006ff */
[----:B------:R-:W-:Y:S01]  /*2020*/  FMUL.FTZ R16, R21, R16 ;  /* 0x0000001015107220 */ /* 0x000fe20000410000 */
[----:B------:R-:W0:Y:S03]  /*2030*/  F2F.BF16.F32 R15, R15 ;  /* 0x0000000f000f7304 */ /* 0x000e260000202000 */
[----:B------:R-:W-:-:S05]  /*2040*/  FMUL.FTZ R10, R10, R13 ;  /* 0x0000000d0a0a7220 */ /* 0x000fca0000410000 */
[----:B------:R-:W1:Y:S08]  /*2050*/  F2F.BF16.F32 R14, R14 ;  /* 0x0000000e000e7304 */ /* 0x000e700000202000 */
[----:B------:R0:W2:Y:S01]  /*2060*/  F2F.BF16.F32 R13, R16 ;  /* 0x00000010000d7304 */ /* 0x0000a20000202000 */
[----:B------:R-:W-:Y:S02]  /*2070*/  SHF.L.U32 R28, R19, 0x10, RZ ;  /* 0x00000010131c7819 */ /* 0x000fe400000006ff */
[----:B------:R-:W-:-:S02]  /*2080*/  PRMT R17, R18, 0x7632, R17 ;  /* 0x0000763212117816 */ /* 0x000fc40000000011 */
[----:B------:R-:W-:Y:S02]  /*2090*/  PRMT R19, R19, 0x7632, R19 ;  /* 0x0000763213137816 */ /* 0x000fe40000000013 */
[----:B------:R-:W-:Y:S02]  /*20a0*/  SHF.L.U32 R17, R17, 0x10, RZ ;  /* 0x0000001011117819 */ /* 0x000fe400000006ff */
[----:B0-----:R-:W-:Y:S01]  /*20b0*/  SHF.L.U32 R16, R15, 0x10, RZ ;  /* 0x000000100f107819 */ /* 0x001fe200000006ff */
[----:B------:R-:W-:Y:S01]  /*20c0*/  IMAD.U32 R19, R19, 0x10000, RZ ;  /* 0x0001000013137824 */ /* 0x000fe200078e00ff */
[----:B-1----:R-:W-:Y:S01]  /*20d0*/  SHF.L.U32 R18, R14, 0x10, RZ ;  /* 0x000000100e127819 */ /* 0x002fe200000006ff */
[----:B--2---:R-:W-:Y:S02]  /*20e0*/  IMAD.U32 R13, R13, 0x10000, RZ ;  /* 0x000100000d0d7824 */ /* 0x004fe400078e00ff */
[----:B------:R-:W-:Y:S02]  /*20f0*/  FMUL.FTZ R15, R16, R17 ;  /* 0x00000011100f7220 */ /* 0x000fe40000410000 */
[----:B------:R-:W-:Y:S01]  /*2100*/  FMUL.FTZ R14, R18, R19 ;  /* 0x00000013120e7220 */ /* 0x000fe20000410000 */
[----:B------:R-:W-:Y:S01]  /*2110*/  FMUL.FTZ R13, R13, R28 ;  /* 0x0000001c0d0d7220 */ /* 0x000fe20000410000 */
[----:B------:R-:W-:Y:S01]  /*2120*/  F2FP.BF16.F32.PACK_AB R4, R11, R4 ;  /* 0x000000040b04723e */ /* 0x000fe200000010ff */
[----:B------:R-:W-:Y:S01]  /*2130*/  IMAD.WIDE R16, R3, 0x20, R24 ;  /* 0x0000002003107825 */ /* 0x000fe200078e0218 */
[----:B------:R-:W-:-:S02]  /*2140*/  F2FP.BF16.F32.PACK_AB R6, R27, R6 ;  /* 0x000000061b06723e */ /* 0x000fc400000010ff */
[----:B------:R-:W-:Y:S02]  /*2150*/  F2FP.BF16.F32.PACK_AB R7, R0, R7 ;  /* 0x000000070007723e */ /* 0x000fe400000010ff */
[----:B------:R-:W-:Y:S02]  /*2160*/  F2FP.BF16.F32.PACK_AB R5, R26, R5 ;  /* 0x000000051a05723e */ /* 0x000fe400000010ff */
[----:B------:R-:W-:Y:S02]  /*2170*/  F2FP.BF16.F32.PACK_AB R8, R29, R8 ;  /* 0x000000081d08723e */ /* 0x000fe400000010ff */
[----:B------:R-:W-:Y:S02]  /*2180*/  F2FP.BF16.F32.PACK_AB R9, R12, R9 ;  /* 0x000000090c09723e */ /* 0x000fe400000010ff */
[----:B------:R-:W-:Y:S02]  /*2190*/  F2FP.BF16.F32.PACK_AB R10, R15, R10 ;  /* 0x0000000a0f0a723e */ /* 0x000fe400000010ff */
[----:B------:R-:W-:Y:S01]  /*21a0*/  F2FP.BF16.F32.PACK_AB R11, R14, R13 ;  /* 0x0000000d0e0b723e */ /* 0x000fe200000010ff */
[----:B------:R1:W-:Y:S01]  /*21b0*/  STG.E.128 desc[UR6][R16.64], R4 ;  /* 0x0000000410007986 */ /* 0x0003e2000c101d06 */
[----:B------:R-:W-:-:S03]  /*21c0*/  IMAD.IADD R3, R2, 0x1, R3 ;  /* 0x0000000102037824 */ /* 0x000fc600078e0203 */
[----:B------:R1:W-:Y:S02]  /*21d0*/  STG.E.128 desc[UR6][R16.64+0x10], R8 ;  /* 0x0000100810007986 */ /* 0x0003e4000c101d06 */
[----:B------:R-:W-:-:S13]  /*21e0*/  ISETP.GE.AND P0, PT, R3, R20, PT ;  /* 0x000000140300720c */ /* 0x000fda0003f06270 */
[----:B------:R-:W-:Y:S05]  /*21f0*/  @!P0 BRA `(.L_x_631) ;  /* 0xfffffff400ec8947 */ /* 0x000fea000383ffff */
[----:B------:R-:W-:Y:S05]  /*2200*/  EXIT ;  /* 0x000000000000794d */ /* 0x000fea0003800000 */
        .weak           $__internal_19_$__cuda_sm20_div_s64
        .type           $__internal_19_$__cuda_sm20_div_s64,@function
        .size           $__internal_19_$__cuda_sm20_div_s64,(.L_x_1330 - $__internal_19_$__cuda_sm20_div_s64)
$__internal_19_$__cuda_sm20_div_s64:
        /* <DEDUP_REMOVED lines=68> */
[----:B------:R-:W-:Y:S06]  /*2650*/  RET.REL.NODEC R2 `(_ZN4vllm15rms_norm_kernelIN3c108BFloat16ELi16ELi3EEEvPT_PKS3_lllllS6_fii) ;  /* 0xffffffd802687950 */ /* 0x000fec0003c3ffff */
.L_x_632:
        /* <DEDUP_REMOVED lines=10> */
.L_x_1330:


//--------------------- .text._ZN4vllm15rms_norm_kernelIN3c104HalfELi1ELi3EEEvPT_PKS3_lllllS6_fii --------------------------
	.section	.text._ZN4vllm15rms_norm_kernelIN3c104HalfELi1ELi3EEEvPT_PKS3_lllllS6_fii,"ax",@progbits
	.align	128
        .global         _ZN4vllm15rms_norm_kernelIN3c104HalfELi1ELi3EEEvPT_PKS3_lllllS6_fii
        .type           _ZN4vllm15rms_norm_kernelIN3c104HalfELi1ELi3EEEvPT_PKS3_lllllS6_fii,@function
        .size           _ZN4vllm15rms_norm_kernelIN3c104HalfELi1ELi3EEEvPT_PKS3_lllllS6_fii,(.L_x_1331 - _ZN4vllm15rms_norm_kernelIN3c104HalfELi1ELi3EEEvPT_PKS3_lllllS6_fii)
        .other          _ZN4vllm15rms_norm_kernelIN3c104HalfELi1ELi3EEEvPT_PKS3_lllllS6_fii,@"STO_CUDA_ENTRY STV_DEFAULT"
_ZN4vllm15rms_norm_kernelIN3c104HalfELi1ELi3EEEvPT_PKS3_lllllS6_fii:
.text._ZN4vllm15rms_norm_kernelIN3c104HalfELi1ELi3EEEvPT_PKS3_lllllS6_fii:
[----:B------:R-:W-:Y:S01]  /*0000*/  LDC R1, c[0x0][0x28] ;  /* 0x00000a00ff017b82 */ /* 0x000fe20000000800 */
[----:B------:R-:W-:-:S07]  /*0010*/  ULDC UR5, c[0x0][0x23c] ;  /* 0x00008f0000057ab9 */ /* 0x000fce0000000800 */
[----:B------:R-:W0:Y:S01]  /*0020*/  S2UR UR4, SR_CTAID.X ;  /* 0x00000000000479c3 */ /* 0x000e220000002500 */
[----:B------:R-:W-:-:S13]  /*0030*/  ISETP.NE.U32.AND P0, PT, RZ, UR5, PT ;  /* 0x00000005ff007c0c */ /* 0x000fda000bf05070 */
[----:B------:R-:W-:Y:S05]  /*0040*/  @!P0 BRA `(.L_x_633) ;  /* 0x0000000000188947 */ /* 0x000fea0003800000 */
[----:B------:R-:W-:-:S07]  /*0050*/  MOV R0, 0x70 ;  /* 0x0000007000007802 */ /* 0x000fce0000000f00 */
[----:B0-----:R-:W-:Y:S05]  /*0060*/  CALL.REL.NOINC `($__internal_20_$__cuda_sm20_div_s64) ;  /* 0x0000001400807944 */ /* 0x001fea0003c00000 */
[----:B------:R-:W0:Y:S01]  /*0070*/  LDC R0, c[0x0][0x238] ;  /* 0x00008e00ff007b82 */ /* 0x000e220000000800 */
[----:B------:R-:W-:-:S04]  /*0080*/  IMAD.MOV R23, RZ, RZ, -R4 ;  /* 0x000000ffff177224 */ /* 0x000fc800078e0a04 */
[----:B0-----:R-:W-:Y:S01]  /*0090*/  IMAD R23, R23, R0, UR4 ;  /* 0x0000000417177e24 */ /* 0x001fe2000f8e0200 */
[----:B------:R-:W-:Y:S06]  /*00a0*/  BRA `(.L_x_634) ;  /* 0x0000000000547947 */ /* 0x000fec0003800000 */
.L_x_633:
        /* <DEDUP_REMOVED lines=21> */
.L_x_634:
        /* <DEDUP_REMOVED lines=16> */
[----:B0-----:R-:W-:-:S04]  /*0300*/  LOP3.LUT R6, R0, 0x1, RZ, 0xc0, !PT ;  /* 0x0000000100067812 */ /* 0x001fc800078ec0ff */
[----:B------:R-:W-:Y:S02]  /*0310*/  ISETP.NE.U32.AND P0, PT, R6, 0x1, PT ;  /* 0x000000010600780c */ /* 0x000fe40003f05070 */
[----:B------:R-:W-:Y:S02]  /*0320*/  IADD3 R2, R23, R7, RZ ;  /* 0x0000000717027210 */ /* 0x000fe40007ffe0ff */
[----:B------:R-:W-:-:S13]  /*0330*/  ISETP.NE.U32.AND.EX P0, PT, RZ, RZ, PT, P0 ;  /* 0x000000ffff00720c */ /* 0x000fda0003f05100 */
[----:B-12---:R-:W-:Y:S05]  /*0340*/  @P0 BRA `(.L_x_636) ;  /* 0x0000000000f00947 */ /* 0x006fea0003800000 */
        /* <DEDUP_REMOVED lines=15> */
.L_x_639:
[----:B------:R-:W-:-:S04]  /*0440*/  IADD3 R7, P2, R5, R22, RZ ;  /* 0x0000001605077210 */ /* 0x000fc80007f5e0ff */
[----:B------:R-:W-:Y:S02]  /*0450*/  LEA.HI.X.SX32 R8, R5, R2, 0x1, P2 ;  /* 0x0000000205087211 */ /* 0x000fe400010f0eff */
[----:B------:R-:W-:-:S04]  /*0460*/  LEA R6, P2, R7, R0, 0x1 ;  /* 0x0000000007067211 */ /* 0x000fc800078408ff */
[----:B------:R-:W-:-:S05]  /*0470*/  LEA.HI.X R7, R7, UR10, R8, 0x1, P2 ;  /* 0x0000000a07077c11 */ /* 0x000fca00090f0c08 */
[----:B------:R-:W2:Y:S01]  /*0480*/  LDG.E.U16 R6, desc[UR6][R6.64] ;  /* 0x0000000606067981 */ /* 0x000ea2000c1e1500 */
[----:B------:R-:W-:-:S04]  /*0490*/  IADD3 R5, R3, R5, RZ ;  /* 0x0000000503057210 */ /* 0x000fc80007ffe0ff */
[----:B------:R-:W-:Y:S01]  /*04a0*/  ISETP.GE.AND P2, PT, R5, UR4, PT ;  /* 0x0000000405007c0c */ /* 0x000fe2000bf46270 */
[----:B--2---:R-:W-:-:S05]  /*04b0*/  HADD2.F32 R9, -RZ, R6.H0_H0 ;  /* 0x20000006ff097230 */ /* 0x004fca0000004100 */
[----:B------:R-:W-:-:S07]  /*04c0*/  FFMA.FTZ R4, R9, R9, R4 ;  /* 0x0000000909047223 */ /* 0x000fce0000010004 */
[----:B------:R-:W-:Y:S05]  /*04d0*/  @!P2 BRA `(.L_x_639) ;  /* 0xfffffffc00d8a947 */ /* 0x000fea000383ffff */
.L_x_638:
[----:B------:R-:W-:Y:S05]  /*04e0*/  BSYNC B1 ;  /* 0x0000000000017941 */ /* 0x000fea0003800000 */
.L_x_637:
[----:B------:R-:W-:Y:S04]  /*04f0*/  BSSY B1, `(.L_x_640) ;  /* 0x000000f000017945 */ /* 0x000fe80003800000 */
[----:B------:R-:W-:Y:S05]  /*0500*/  @P1 BRA `(.L_x_641) ;  /* 0x0000000000341947 */ /* 0x000fea0003800000 */
[----:B------:R-:W-:Y:S01]  /*0510*/  IADD3 R9, P1, R22, UR4, RZ ;  /* 0x0000000416097c10 */ /* 0x000fe2000ff3e0ff */
[----:B------:R-:W-:-:S03]  /*0520*/  IMAD.MOV.U32 R8, RZ, RZ, R20 ;  /* 0x000000ffff087224 */ /* 0x000fc600078e0014 */
[----:B------:R-:W-:-:S09]  /*0530*/  IADD3.X R11, R2, UR8, RZ, P1, !PT ;  /* 0x00000008020b7c10 */ /* 0x000fd20008ffe4ff */
.L_x_642:
        /* <DEDUP_REMOVED lines=10> */
.L_x_641:
[----:B------:R-:W-:Y:S05]  /*05e0*/  BSYNC B1 ;  /* 0x0000000000017941 */ /* 0x000fea0003800000 */
.L_x_640:
[----:B------:R-:W-:Y:S01]  /*05f0*/  ULDC UR10, c[0x0][0x21c] ;  /* 0x00008700000a7ab9 */ /* 0x000fe20000000800 */
[----:B------:R-:W-:Y:S05]  /*0600*/  @P0 BRA `(.L_x_643) ;  /* 0x0000000000840947 */ /* 0x000fea0003800000 */
[----:B------:R-:W-:Y:S01]  /*0610*/  IADD3 R9, P0, R22, UR4, RZ ;  /* 0x0000000416097c10 */ /* 0x000fe2000ff1e0ff */
[----:B------:R-:W-:Y:S01]  /*0620*/  BSSY B1, `(.L_x_644) ;  /* 0x000000d000017945 */ /* 0x000fe20003800000 */
[----:B------:R-:W-:Y:S02]  /*0630*/  VIADD R8, R20, UR5 ;  /* 0x0000000514087c36 */ /* 0x000fe40008000000 */
[----:B------:R-:W-:-:S09]  /*0640*/  IADD3.X R11, R2, UR8, RZ, P0, !PT ;  /* 0x00000008020b7c10 */ /* 0x000fd200087fe4ff */
.L_x_645:
        /* <DEDUP_REMOVED lines=10> */
[----:B------:R-:W-:Y:S05]  /*06f0*/  BSYNC B1 ;  /* 0x0000000000017941 */ /* 0x000fea0003800000 */
.L_x_644:
[----:B------:R-:W-:Y:S05]  /*0700*/  BRA `(.L_x_643) ;  /* 0x0000000000447947 */ /* 0x000fea0003800000 */
.L_x_636:
[----:B------:R-:W-:Y:S01]  /*0710*/  ULDC UR9, c[0x0][0x258] ;  /* 0x0000960000097ab9 */ /* 0x000fe20000000800 */
[----:B------:R-:W-:Y:S01]  /*0720*/  ULDC UR4, c[0x0][0x21c] ;  /* 0x0000870000047ab9 */ /* 0x000fe20000000800 */
[----:B------:R-:W-:Y:S01]  /*0730*/  ISETP.GE.AND P0, PT, R20, UR9, PT ;  /* 0x0000000914007c0c */ /* 0x000fe2000bf06270 */
[----:B------:R-:W-:-:S12]  /*0740*/  IMAD.MOV.U32 R4, RZ, RZ, RZ ;  /* 0x000000ffff047224 */ /* 0x000fd800078e00ff */
[----:B------:R-:W-:Y:S05]  /*0750*/  @P0 BRA `(.L_x_643) ;  /* 0x0000000000300947 */ /* 0x000fea0003800000 */
[----:B------:R-:W-:Y:S01]  /*0760*/  MOV R4, RZ ;  /* 0x000000ff00047202 */ /* 0x000fe20000000f00 */
[----:B------:R-:W-:-:S07]  /*0770*/  IMAD.MOV.U32 R5, RZ, RZ, R20 ;  /* 0x000000ffff057224 */ /* 0x000fce00078e0014 */
.L_x_646:
        /* <DEDUP_REMOVED lines=10> */
.L_x_643:
[----:B------:R-:W-:Y:S05]  /*0820*/  BSYNC B0 ;  /* 0x0000000000007941 */ /* 0x000fea0003800000 */
.L_x_635:
[----:B------:R-:W-:Y:S01]  /*0830*/  ISETP.GT.AND P0, PT, R3, 0x3ff, PT ;  /* 0x000003ff0300780c */ /* 0x000fe20003f04270 */
        /* <DEDUP_REMOVED lines=108> */
.L_x_648:
        /* <DEDUP_REMOVED lines=23> */
.L_x_651:
[----:B------:R-:W-:Y:S05]  /*1070*/  BSYNC B1 ;  /* 0x0000000000017941 */ /* 0x000fea0003800000 */
.L_x_650:
        /* <DEDUP_REMOVED lines=46> */
.L_x_649:
[----:B------:R-:W-:Y:S05]  /*1360*/  BSYNC B0 ;  /* 0x0000000000007941 */ /* 0x000fea0003800000 */
.L_x_647:
        /* <DEDUP_REMOVED lines=12> */
.L_x_653:
[----:B------:R-:W-:Y:S05]  /*1430*/  BSYNC B0 ;  /* 0x0000000000007941 */ /* 0x000fea0003800000 */
.L_x_652:
        /* <DEDUP_REMOVED lines=11> */
.L_x_654:
[----:B------:R-:W-:Y:S02]  /*14f0*/  SHF.R.S32.HI R13, RZ, 0x1f, R20 ;  /* 0x0000001fff0d7819 */ /* 0x000fe40000011414 */
[----:B0-----:R-:W-:-:S05]  /*1500*/  IADD3 R7, P0, R20, R22, RZ ;  /* 0x0000001614077210 */ /* 0x001fca0007f1e0ff */
[----:B------:R-:W-:Y:S01]  /*1510*/  IMAD.X R8, R13, 0x1, R2, P0 ;  /* 0x000000010d087824 */ /* 0x000fe200000e0602 */
[----:B------:R-:W-:-:S04]  /*1520*/  LEA R10, P0, R7, R0, 0x1 ;  /* 0x00000000070a7211 */ /* 0x000fc800078008ff */
[----:B------:R-:W-:-:S05]  /*1530*/  LEA.HI.X R11, R7, UR5, R8, 0x1, P0 ;  /* 0x00000005070b7c11 */ /* 0x000fca00080f0c08 */
[----:B------:R-:W3:Y:S01]  /*1540*/  LDG.E.U16 R10, desc[UR6][R10.64] ;  /* 0x000000060a0a7981 */ /* 0x000ee2000c1e1500 */
[----:B------:R-:W-:-:S06]  /*1550*/  IMAD.WIDE R8, R20, 0x2, R4 ;  /* 0x0000000214087825 */ /* 0x000fcc00078e0204 */
[----:B------:R-:W4:Y:S01]  /*1560*/  LDG.E.U16.CONSTANT R8, desc[UR6][R8.64] ;  /* 0x0000000608087981 */ /* 0x000f22000c1e9500 */
[----:B------:R-:W-:Y:S01]  /*1570*/  IADD3 R14, P0, R20, UR4, RZ ;  /* 0x00000004140e7c10 */ /* 0x000fe2000ff1e0ff */
[----:B------:R-:W-:-:S03]  /*1580*/  IMAD.IADD R20, R3, 0x1, R20 ;  /* 0x0000000103147824 */ /* 0x000fc600078e0214 */
[----:B------:R-:W-:Y:S01]  /*1590*/  IADD3.X R13, RZ, R13, RZ, P0, !PT ;  /* 0x0000000dff0d7210 */ /* 0x000fe200007fe4ff */
        /* <DEDUP_REMOVED lines=13> */
        .weak           $__internal_20_$__cuda_sm20_div_s64
        .type           $__internal_20_$__cuda_sm20_div_s64,@function
        .size           $__internal_20_$__cuda_sm20_div_s64,(.L_x_1331 - $__internal_20_$__cuda_sm20_div_s64)
$__internal_20_$__cuda_sm20_div_s64:
        /* <DEDUP_REMOVED lines=68> */
[----:B------:R-:W-:Y:S06]  /*1ab0*/  RET.REL.NODEC R2 `(_ZN4vllm15rms_norm_kernelIN3c104HalfELi1ELi3EEEvPT_PKS3_lllllS6_fii) ;  /* 0xffffffe402507950 */ /* 0x000fec0003c3ffff */
.L_x_655:
        /* <DEDUP_REMOVED lines=12> */
.L_x_1331:


//--------------------- .text._ZN4vllm15rms_norm_kernelIN3c104HalfELi2ELi3EEEvPT_PKS3_lllllS6_fii --------------------------
	.section	.text._ZN4vllm15rms_norm_kernelIN3c104HalfELi2ELi3EEEvPT_PKS3_lllllS6_fii,"ax",@progbits
	.align	128
        .global         _ZN4vllm15rms_norm_kernelIN3c104HalfELi2ELi3EEEvPT_PKS3_lllllS6_fii
        .type           _ZN4vllm15rms_norm_kernelIN3c104HalfELi2ELi3EEEvPT_PKS3_lllllS6_fii,@function
        .size           _ZN4vllm15rms_norm_kernelIN3c104HalfELi2ELi3EEEvPT_PKS3_lllllS6_fii,(.L_x_1332 - _ZN4vllm15rms_norm_kernelIN3c104HalfELi2ELi3EEEvPT_PKS3_lllllS6_fii)
        .other          _ZN4vllm15rms_norm_kernelIN3c104HalfELi2ELi3EEEvPT_PKS3_lllllS6_fii,@"STO_CUDA_ENTRY STV_DEFAULT"
_ZN4vllm15rms_norm_kernelIN3c104HalfELi2ELi3EEEvPT_PKS3_lllllS6_fii:
.text._ZN4vllm15rms_norm_kernelIN3c104HalfELi2ELi3EEEvPT_PKS3_lllllS6_fii:
[----:B------:R-:W-:Y:S01]  /*0000*/  LDC R1, c[0x0][0x28] ;  /* 0x00000a00ff017b82 */ /* 0x000fe20000000800 */
[----:B------:R-:W-:-:S07]  /*0010*/  ULDC UR5, c[0x0][0x23c] ;  /* 0x00008f0000057ab9 */ /* 0x000fce0000000800 */
[----:B------:R-:W0:Y:S01]  /*0020*/  S2UR UR4, SR_CTAID.X ;  /* 0x00000000000479c3 */ /* 0x000e220000002500 */
[----:B------:R-:W-:-:S13]  /*0030*/  ISETP.NE.U32.AND P0, PT, RZ, UR5, PT ;  /* 0x00000005ff007c0c */ /* 0x000fda000bf05070 */
[----:B------:R-:W-:Y:S05]  /*0040*/  @!P0 BRA `(.L_x_656) ;  /* 0x0000000000188947 */ /* 0x000fea0003800000 */
[----:B------:R-:W-:-:S07]  /*0050*/  MOV R0, 0x70 ;  /* 0x0000007000007802 */ /* 0x000fce0000000f00 */
[----:B0-----:R-:W-:Y:S05]  /*0060*/  CALL.REL.NOINC `($__internal_21_$__cuda_sm20_div_s64) ;  /* 0x0000001400687944 */ /* 0x001fea0003c00000 */
[----:B------:R-:W0:Y:S01]  /*0070*/  LDC R0, c[0x0][0x238] ;  /* 0x00008e00ff007b82 */ /* 0x000e220000000800 */
[----:B------:R-:W-:-:S05]  /*0080*/  IADD3 R7, -R4, RZ, RZ ;  /* 0x000000ff04077210 */ /* 0x000fca0007ffe1ff */
[----:B0-----:R-:W-:Y:S01]  /*0090*/  IMAD R7, R7, R0, UR4 ;  /* 0x0000000407077e24 */ /* 0x001fe2000f8e0200 */
[----:B------:R-:W-:Y:S06]  /*00a0*/  BRA `(.L_x_657) ;  /* 0x0000000000547947 */ /* 0x000fec0003800000 */
.L_x_656:
[----:B------:R-:W1:Y:S02]  /*00b0*/  LDC R6, c[0x0][0x238] ;  /* 0x00008e00ff067b82 */ /* 0x000e640000000800 */
[----:B-1----:R-:W1:Y:S01]  /*00c0*/  I2F.U32.RP R0, R6 ;  /* 0x0000000600007306 */ /* 0x002e620000209000 */
[----:B------:R-:W-:-:S07]  /*00d0*/  ISETP.NE.U32.AND P2, PT, R6, RZ, PT ;  /* 0x000000ff0600720c */ /* 0x000fce0003f45070 */
[----:B-1----:R-:W1:Y:S02]  /*00e0*/  MUFU.RCP R0, R0 ;  /* 0x0000000000007308 */ /* 0x002e640000001000 */
[----:B-1----:R-:W-:-:S06]  /*00f0*/  IADD3 R2, R0, 0xffffffe, RZ ;  /* 0x0ffffffe00027810 */ /* 0x002fcc0007ffe0ff */
        /* <DEDUP_REMOVED lines=9> */
[-C--:B------:R-:W-:Y:S02]  /*0190*/  @P0 IADD3 R3, R3, -R6.reuse, RZ ;  /* 0x8000000603030210 */ /* 0x080fe40007ffe0ff */
[----:B------:R-:W-:Y:S02]  /*01a0*/  @P0 IADD3 R4, R4, 0x1, RZ ;  /* 0x0000000104040810 */ /* 0x000fe40007ffe0ff */
[----:B------:R-:W-:-:S13]  /*01b0*/  ISETP.GE.U32.AND P1, PT, R3, R6, PT ;  /* 0x000000060300720c */ /* 0x000fda0003f26070 */
[----:B------:R-:W-:Y:S01]  /*01c0*/  @P1 VIADD R4, R4, 0x1 ;  /* 0x0000000104041836 */ /* 0x000fe20000000000 */
[----:B------:R-:W-:-:S04]  /*01d0*/  @!P2 LOP3.LUT R4, RZ, R6, RZ, 0x33, !PT ;  /* 0x00000006ff04a212 */ /* 0x000fc800078e33ff */
[----:B------:R-:W-:-:S05]  /*01e0*/  IADD3 R7, -R4, RZ, RZ ;  /* 0x000000ff04077210 */ /* 0x000fca0007ffe1ff */
[----:B------:R-:W-:-:S07]  /*01f0*/  IMAD R7, R6, R7, UR4 ;  /* 0x0000000406077e24 */ /* 0x000fce000f8e0207 */
.L_x_657:
[----:B------:R-:W-:Y:S01]  /*0200*/  SHF.R.S32.HI R2, RZ, 0x1f, R4 ;  /* 0x0000001fff027819 */ /* 0x000fe20000011404 */
[----:B------:R-:W0:Y:S01]  /*0210*/  LDC R0, c[0x0][0x258] ;  /* 0x00009600ff007b82 */ /* 0x000e220000000800 */
[----:B------:R-:W-:Y:S01]  /*0220*/  ULDC.64 UR4, c[0x0][0x228] ;  /* 0x00008a0000047ab9 */ /* 0x000fe20000000a00 */
[----:B------:R-:W-:Y:S01]  /*0230*/  ULDC.64 UR6, c[0x0][0x208] ;  /* 0x0000820000067ab9 */ /* 0x000fe20000000a00 */
[----:B------:R-:W-:Y:S01]  /*0240*/  BSSY B0, `(.L_x_658) ;  /* 0x0000057000007945 */ /* 0x000fe20003800000 */
[----:B------:R-:W-:Y:S01]  /*0250*/  IMAD R3, R2, UR4, RZ ;  /* 0x0000000402037c24 */ /* 0x000fe2000f8e02ff */
[----:B------:R-:W-:-:S03]  /*0260*/  SHF.R.S32.HI R2, RZ, 0x1f, R7 ;  /* 0x0000001fff027819 */ /* 0x000fc60000011407 */
[----:B------:R-:W1:Y:S01]  /*0270*/  LDC.64 R22, c[0x0][0x218] ;  /* 0x00008600ff167b82 */ /* 0x000e620000000a00 */
[C---:B------:R-:W-:Y:S02]  /*0280*/  IMAD R9, R4.reuse, UR5, R3 ;  /* 0x0000000504097c24 */ /* 0x040fe4000f8e0203 */
[----:B------:R-:W-:Y:S01]  /*0290*/  IMAD.WIDE.U32 R4, R4, UR4, RZ ;  /* 0x0000000404047c25 */ /* 0x000fe2000f8e00ff */
[----:B------:R-:W-:Y:S01]  /*02a0*/  ULDC.64 UR4, c[0x0][0x220] ;  /* 0x0000880000047ab9 */ /* 0x000fe20000000a00 */
[----:B------:R-:W2:Y:S02]  /*02b0*/  S2R R3, SR_TID.X ;  /* 0x0000000000037919 */ /* 0x000ea40000002100 */
[----:B------:R-:W-:Y:S01]  /*02c0*/  IMAD R2, R2, UR4, RZ ;  /* 0x0000000402027c24 */ /* 0x000fe2000f8e02ff */
[----:B------:R-:W-:-:S03]  /*02d0*/  IADD3 R5, R5, R9, RZ ;  /* 0x0000000905057210 */ /* 0x000fc60007ffe0ff */
[C---:B------:R-:W-:Y:S02]  /*02e0*/  IMAD R9, R7.reuse, UR5, R2 ;  /* 0x0000000507097c24 */ /* 0x040fe4000f8e0202 */
[----:B------:R-:W-:Y:S01]  /*02f0*/  IMAD.WIDE.U32 R4, R7, UR4, R4 ;  /* 0x0000000407047c25 */ /* 0x000fe2000f8e0004 */
[----:B------:R-:W3:Y:S01]  /*0300*/  LDC R2, c[0x0][RZ] ;  /* 0x00000000ff027b82 */ /* 0x000ee20000000800 */
[----:B0-----:R-:W-:-:S03]  /*0310*/  LOP3.LUT R6, R0, 0x1, RZ, 0xc0, !PT ;  /* 0x0000000100067812 */ /* 0x001fc600078ec0ff */
[----:B------:R-:W-:Y:S02]  /*0320*/  IADD3 R5, R5, R9, RZ ;  /* 0x0000000905057210 */ /* 0x000fe40007ffe0ff */
[----:B------:R-:W-:Y:S02]  /*0330*/  ISETP.NE.U32.AND P2, PT, R6, 0x1, PT ;  /* 0x000000010600780c */ /* 0x000fe40003f45070 */
[C---:B-1----:R-:W-:Y:S02]  /*0340*/  LEA R22, P1, R4.reuse, R22, 0x1 ;  /* 0x0000001604167211 */ /* 0x042fe400078208ff */
[----:B------:R-:W-:Y:S02]  /*0350*/  SHF.L.U64.HI R4, R4, 0x1, R5 ;  /* 0x0000000104047819 */ /* 0x000fe40000010205 */
[----:B------:R-:W-:-:S03]  /*0360*/  LOP3.LUT P0, RZ, R22, 0x3, RZ, 0xc0, !PT ;  /* 0x0000000316ff7812 */ /* 0x000fc6000780c0ff */
[----:B------:R-:W-:-:S10]  /*0370*/  IMAD.X R23, R4, 0x1, R23, P1 ;  /* 0x0000000104177824 */ /* 0x000fd400008e0617 */
[----:B--23--:R-:W-:Y:S05]  /*0380*/  @!P0 BRA P2, `(.L_x_659) ;  /* 0x0000000000c88947 */ /* 0x00cfea0001000000 */
[----:B------:R-:W-:Y:S01]  /*0390*/  IADD3 R5, -R22, RZ, RZ ;  /* 0x000000ff16057210 */ /* 0x000fe20007ffe1ff */
[----:B------:R-:W-:Y:S01]  /*03a0*/  BSSY B1, `(.L_x_660) ;  /* 0x0000016000017945 */ /* 0x000fe20003800000 */
[----:B------:R-:W-:Y:S02]  /*03b0*/  IMAD.MOV.U32 R6, RZ, RZ, RZ ;  /* 0x000000ffff067224 */ /* 0x000fe400078e00ff */
[----:B------:R-:W-:-:S04]  /*03c0*/  LOP3.LUT R5, R5, 0x2, RZ, 0xc0, !PT ;  /* 0x0000000205057812 */ /* 0x000fc800078ec0ff */
[----:B------:R-:W-:-:S04]  /*03d0*/  SHF.R.U64 R5, R5, 0x1, RZ ;  /* 0x0000000105057819 */ /* 0x000fc800000012ff */
[----:B------:R-:W-:-:S04]  /*03e0*/  VIMNMX R8, R5, R0, PT ;  /* 0x0000000005087248 */ /* 0x000fc80003fe0100 */
[----:B------:R-:W-:Y:S02]  /*03f0*/  IADD3 R7, -R8, R0, RZ ;  /* 0x0000000008077210 */ /* 0x000fe40007ffe1ff */
[----:B------:R-:W-:Y:S02]  /*0400*/  ISETP.GE.AND P0, PT, R3, R8, PT ;  /* 0x000000080300720c */ /* 0x000fe40003f06270 */
        /* <DEDUP_REMOVED lines=8> */
.L_x_662:
[----:B------:R-:W-:-:S06]  /*0490*/  IMAD.WIDE R4, R9, 0x2, R22 ;  /* 0x0000000209047825 */ /* 0x000fcc00078e0216 */
[----:B------:R-:W2:Y:S01]  /*04a0*/  LDG.E.U16 R4, desc[UR6][R4.64] ;  /* 0x0000000604047981 */ /* 0x000ea2000c1e1500 */
[----:B------:R-:W-:-:S04]  /*04b0*/  IADD3 R9, R2, R9, RZ ;  /* 0x0000000902097210 */ /* 0x000fc80007ffe0ff */
[----:B------:R-:W-:Y:S01]  /*04c0*/  ISETP.GE.AND P0, PT, R9, R8, PT ;  /* 0x000000080900720c */ /* 0x000fe20003f06270 */
[----:B--2---:R-:W-:-:S05]  /*04d0*/  HADD2.F32 R11, -RZ, R4.H0_H0 ;  /* 0x20000004ff0b7230 */ /* 0x004fca0000004100 */
[----:B------:R-:W-:-:S07]  /*04e0*/  FFMA.FTZ R6, R11, R11, R6 ;  /* 0x0000000b0b067223 */ /* 0x000fce0000010006 */
[----:B------:R-:W-:Y:S05]  /*04f0*/  @!P0 BRA `(.L_x_662) ;  /* 0xfffffffc00e48947 */ /* 0x000fea000383ffff */
.L_x_661:
[----:B------:R-:W-:Y:S05]  /*0500*/  BSYNC B1 ;  /* 0x0000000000017941 */ /* 0x000fea0003800000 */
.L_x_660:
[----:B------:R-:W-:Y:S01]  /*0510*/  BSSY B1, `(.L_x_663) ;  /* 0x000000e000017945 */ /* 0x000fe20003800000 */
[----:B------:R-:W-:-:S03]  /*0520*/  IMAD.WIDE R4, R8, 0x2, R22 ;  /* 0x0000000208047825 */ /* 0x000fc600078e0216 */
[----:B------:R-:W-:Y:S05]  /*0530*/  @P1 BRA `(.L_x_664) ;  /* 0x00000000002c1947 */ /* 0x000fea0003800000 */
[----:B------:R-:W-:-:S07]  /*0540*/  IMAD.MOV.U32 R11, RZ, RZ, R3 ;  /* 0x000000ffff0b7224 */ /* 0x000fce00078e0003 */
.L_x_665:
[----:B------:R-:W-:-:S05]  /*0550*/  IMAD.WIDE R8, R11, 0x4, R4 ;  /* 0x000000040b087825 */ /* 0x000fca00078e0204 */
[----:B------:R-:W2:Y:S04]  /*0560*/  LDG.E.U16 R10, desc[UR6][R8.64] ;  /* 0x00000006080a7981 */ /* 0x000ea8000c1e1500 */
[----:B------:R-:W3:Y:S01]  /*0570*/  LDG.E.U16 R12, desc[UR6][R8.64+0x2] ;  /* 0x00000206080c7981 */ /* 0x000ee2000c1e1500 */
[----:B------:R-:W-:-:S04]  /*0580*/  IADD3 R11, R2, R11, RZ ;  /* 0x0000000b020b7210 */ /* 0x000fc80007ffe0ff */
[----:B------:R-:W-:Y:S01]  /*0590*/  ISETP.GE.AND P0, PT, R11, R16, PT ;  /* 0x000000100b00720c */ /* 0x000fe20003f06270 */
[----:B--2---:R-:W-:Y:S02]  /*05a0*/  HADD2.F32 R13, -RZ, R10.H0_H0 ;  /* 0x2000000aff0d7230 */ /* 0x004fe40000004100 */
[----:B---3--:R-:W-:-:S03]  /*05b0*/  HADD2.F32 R15, -RZ, R12.H0_H0 ;  /* 0x2000000cff0f7230 */ /* 0x008fc60000004100 */
[----:B------:R-:W-:-:S04]  /*05c0*/  FFMA.FTZ R6, R13, R13, R6 ;  /* 0x0000000d0d067223 */ /* 0x000fc80000010006 */
[----:B------:R-:W-:-:S03]  /*05d0*/  FFMA.FTZ R6, R15, R15, R6 ;  /* 0x0000000f0f067223 */ /* 0x000fc60000010006 */
[----:B------:R-:W-:Y:S05]  /*05e0*/  @!P0 BRA `(.L_x_665) ;  /* 0xfffffffc00d88947 */ /* 0x000fea000383ffff */
.L_x_664:
[----:B------:R-:W-:Y:S05]  /*05f0*/  BSYNC B1 ;  /* 0x0000000000017941 */ /* 0x000fea0003800000 */
.L_x_663:
[----:B------:R-:W-:Y:S04]  /*0600*/  BSSY B1, `(.L_x_666) ;  /* 0x0000009000017945 */ /* 0x000fe80003800000 */
[----:B------:R-:W-:Y:S05]  /*0610*/  @P2 BRA `(.L_x_667) ;  /* 0x00000000001c2947 */ /* 0x000fea0003800000 */
.L_x_668:
[----:B------:R-:W-:-:S06]  /*0620*/  IMAD.WIDE R8, R14, 0x2, R4 ;  /* 0x000000020e087825 */ /* 0x000fcc00078e0204 */
[----:B------:R-:W2:Y:S01]  /*0630*/  LDG.E.U16 R8, desc[UR6][R8.64] ;  /* 0x0000000608087981 */ /* 0x000ea2000c1e1500 */
[----:B------:R-:W-:-:S04]  /*0640*/  IADD3 R14, R2, R14, RZ ;  /* 0x0000000e020e7210 */ /* 0x000fc80007ffe0ff */
[----:B------:R-:W-:Y:S01]  /*0650*/  ISETP.GE.AND P0, PT, R14, R7, PT ;  /* 0x000000070e00720c */ /* 0x000fe20003f06270 */
[----:B--2---:R-:W-:-:S05]  /*0660*/  HADD2.F32 R11, -RZ, R8.H0_H0 ;  /* 0x20000008ff0b7230 */ /* 0x004fca0000004100 */
[----:B------:R-:W-:-:S07]  /*0670*/  FFMA.FTZ R6, R11, R11, R6 ;  /* 0x0000000b0b067223 */ /* 0x000fce0000010006 */
[----:B------:R-:W-:Y:S05]  /*0680*/  @!P0 BRA `(.L_x_668) ;  /* 0xfffffffc00e48947 */ /* 0x000fea000383ffff */
.L_x_667:
[----:B------:R-:W-:Y:S05]  /*0690*/  BSYNC B1 ;  /* 0x0000000000017941 */ /* 0x000fea0003800000 */
.L_x_666:
[----:B------:R-:W-:Y:S05]  /*06a0*/  BRA `(.L_x_669) ;  /* 0x0000000000407947 */ /* 0x000fea0003800000 */
.L_x_659:
[----:B------:R-:W-:Y:S01]  /*06b0*/  LEA.HI R4, R0, R0, RZ, 0x1 ;  /* 0x0000000000047211 */ /* 0x000fe200078f08ff */
[----:B------:R-:W-:-:S03]  /*06c0*/  HFMA2.MMA R6, -RZ, RZ, 0, 0 ;  /* 0x00000000ff067435 */ /* 0x000fc600000001ff */
[----:B------:R-:W-:-:S04]  /*06d0*/  SHF.R.S32.HI R8, RZ, 0x1, R4 ;  /* 0x00000001ff087819 */ /* 0x000fc80000011404 */
[----:B------:R-:W-:-:S13]  /*06e0*/  ISETP.GE.AND P0, PT, R3, R8, PT ;  /* 0x000000080300720c */ /* 0x000fda0003f06270 */
[----:B------:R-:W-:Y:S05]  /*06f0*/  @P0 BRA `(.L_x_669) ;  /* 0x00000000002c0947 */ /* 0x000fea0003800000 */
[----:B------:R-:W-:Y:S01]  /*0700*/  IMAD.MOV.U32 R6, RZ, RZ, RZ ;  /* 0x000000ffff067224 */ /* 0x000fe200078e00ff */
[----:B------:R-:W-:-:S07]  /*0710*/  MOV R7, R3 ;  /* 0x0000000300077202 */ /* 0x000fce0000000f00 */
.L_x_670:
[----:B------:R-:W-:-:S06]  /*0720*/  IMAD.WIDE R4, R7, 0x4, R22 ;  /* 0x0000000407047825 */ /* 0x000fcc00078e0216 */
[----:B------:R-:W2:Y:S01]  /*0730*/  LDG.E R4, desc[UR6][R4.64] ;  /* 0x0000000604047981 */ /* 0x000ea2000c1e1900 */
[----:B------:R-:W-:-:S04]  /*0740*/  IADD3 R7, R2, R7, RZ ;  /* 0x0000000702077210 */ /* 0x000fc80007ffe0ff */
[----:B------:R-:W-:Y:S01]  /*0750*/  ISETP.GE.AND P0, PT, R7, R8, PT ;  /* 0x000000080700720c */ /* 0x000fe20003f06270 */
[--C-:B--2---:R-:W-:Y:S02]  /*0760*/  HADD2.F32 R9, -RZ, R4.reuse.H0_H0 ;  /* 0x20000004ff097230 */ /* 0x104fe40000004100 */
[----:B------:R-:W-:-:S03]  /*0770*/  HADD2.F32 R11, -RZ, R4.H1_H1 ;  /* 0x30000004ff0b7230 */ /* 0x000fc60000004100 */
[----:B------:R-:W-:-:S04]  /*0780*/  FFMA.FTZ R6, R9, R9, R6 ;  /* 0x0000000909067223 */ /* 0x000fc80000010006 */
[----:B------:R-:W-:-:S03]  /*0790*/  FFMA.FTZ R6, R11, R11, R6 ;  /* 0x0000000b0b067223 */ /* 0x000fc60000010006 */
[----:B------:R-:W-:Y:S05]  /*07a0*/  @!P0 BRA `(.L_x_670) ;  /* 0xfffffffc00dc8947 */ /* 0x000fea000383ffff */
.L_x_669:
[----:B------:R-:W-:Y:S05]  /*07b0*/  BSYNC B0 ;  /* 0x0000000000007941 */ /* 0x000fea0003800000 */
.L_x_658:
        /* <DEDUP_REMOVED lines=109> */
.L_x_672:
        /* <DEDUP_REMOVED lines=23> */
.L_x_675:
[----:B------:R-:W-:Y:S05]  /*1000*/  BSYNC B1 ;  /* 0x0000000000017941 */ /* 0x000fea0003800000 */
.L_x_674:
        /* <DEDUP_REMOVED lines=46> */
.L_x_673:
[----:B------:R-:W-:Y:S05]  /*12f0*/  BSYNC B0 ;  /* 0x0000000000007941 */ /* 0x000fea0003800000 */
.L_x_671:
        /* <DEDUP_REMOVED lines=14> */
.L_x_677:
[----:B------:R-:W-:Y:S05]  /*13e0*/  BSYNC B0 ;  /* 0x0000000000007941 */ /* 0x000fea0003800000 */
.L_x_676:
        /* <DEDUP_REMOVED lines=11> */
.L_x_678:
        /* <DEDUP_REMOVED lines=23> */
        .weak           $__internal_21_$__cuda_sm20_div_s64
        .type           $__internal_21_$__cuda_sm20_div_s64,@function
        .size           $__internal_21_$__cuda_sm20_div_s64,(.L_x_1332 - $__internal_21_$__cuda_sm20_div_s64)
$__internal_21_$__cuda_sm20_div_s64:
        /* <DEDUP_REMOVED lines=29> */
[----:B------:R-:W-:Y:S01]  /*17e0*/  IADD3.X R6, RZ, ~R7, RZ, P0, !PT ;  /* 0x80000007ff067210 */ /* 0x000fe200007fe4ff */
[----:B------:R-:W-:-:S04]  /*17f0*/  IMAD.MOV.U32 R7, RZ, RZ, RZ ;  /* 0x000000ffff077224 */ /* 0x000fc800078e00ff */
        /* <DEDUP_REMOVED lines=12> */
[----:B------:R-:W-:Y:S01]  /*18c0*/  IMAD.WIDE.U32 R6, R9, R4, RZ ;  /* 0x0000000409067225 */ /* 0x000fe200078e00ff */
[----:B------:R-:W-:-:S03]  /*18d0*/  IADD3.X R11, RZ, R8, RZ, P2, !PT ;  /* 0x00000008ff0b7210 */ /* 0x000fc600017fe4ff */
[C---:B------:R-:W-:Y:S01]  /*18e0*/  IMAD R7, R9.reuse, R5, R7 ;  /* 0x0000000509077224 */ /* 0x040fe200078e0207 */
[----:B------:R-:W-:Y:S01]  /*18f0*/  IADD3 R13, P2, -R6, UR4, RZ ;  /* 0x00000004060d7c10 */ /* 0x000fe2000ff5e1ff */
[----:B------:R-:W-:Y:S02]  /*1900*/  VIADD R6, R9, 0x1 ;  /* 0x0000000109067836 */ /* 0x000fe40000000000 */
[-C--:B------:R-:W-:Y:S01]  /*1910*/  IMAD R7, R11, R4.reuse, R7 ;  /* 0x000000040b077224 */ /* 0x080fe200078e0207 */
[----:B------:R-:W-:-:S04]  /*1920*/  ISETP.GE.U32.AND P0, PT, R13, R4, PT ;  /* 0x000000040d00720c */ /* 0x000fc80003f06070 */
[----:B------:R-:W-:Y:S02]  /*1930*/  IADD3.X R15, RZ, ~R7, RZ, P2, !PT ;  /* 0x80000007ff0f7210 */ /* 0x000fe400017fe4ff */
        /* <DEDUP_REMOVED lines=8> */
[----:B------:R-:W-:-:S04]  /*19c0*/  ISETP.GE.U32.AND.EX P0, PT, R11, R5, PT, P0 ;  /* 0x000000050b00720c */ /* 0x000fc80003f06100 */
[----:B------:R-:W-:Y:S02]  /*19d0*/  SEL R4, R4, R9, P0 ;  /* 0x0000000904047207 */ /* 0x000fe40000000000 */
[----:B------:R-:W-:Y:S02]  /*19e0*/  ISETP.NE.U32.AND P0, PT, R2, RZ, PT ;  /* 0x000000ff0200720c */ /* 0x000fe40003f05070 */
[----:B------:R-:W-:Y:S02]  /*19f0*/  IADD3 R5, RZ, -R4, RZ ;  /* 0x80000004ff057210 */ /* 0x000fe40007ffe0ff */
[----:B------:R-:W-:Y:S01]  /*1a00*/  ISETP.NE.AND.EX P0, PT, R3, RZ, PT, P0 ;  /* 0x000000ff0300720c */ /* 0x000fe20003f05300 */
[----:B------:R-:W-:Y:S01]  /*1a10*/  HFMA2.MMA R3, -RZ, RZ, 0, 0 ;  /* 0x00000000ff037435 */ /* 0x000fe200000001ff */
[----:B------:R-:W-:Y:S02]  /*1a20*/  MOV R2, R0 ;  /* 0x0000000000027202 */ /* 0x000fe40000000f00 */
[----:B------:R-:W-:-:S04]  /*1a30*/  SEL R4, R5, R4, !P1 ;  /* 0x0000000405047207 */ /* 0x000fc80004800000 */
[----:B------:R-:W-:Y:S01]  /*1a40*/  SEL R4, R4, 0xffffffff, P0 ;  /* 0xffffffff04047807 */ /* 0x000fe20000000000 */
[----:B------:R-:W-:Y:S06]  /*1a50*/  RET.REL.NODEC R2 `(_ZN4vllm15rms_norm_kernelIN3c104HalfELi2ELi3EEEvPT_PKS3_lllllS6_fii) ;  /* 0xffffffe402687950 */ /* 0x000fec0003c3ffff */
.L_x_679:
        /* <DEDUP_REMOVED lines=10> */
.L_x_1332:


//--------------------- .text._ZN4vllm15rms_norm_kernelIN3c104HalfELi4ELi3EEEvPT_PKS3_lllllS6_fii --------------------------
	.section	.text._ZN4vllm15rms_norm_kernelIN3c104HalfELi4ELi3EEEvPT_PKS3_lllllS6_fii,"ax",@progbits
	.align	128
        .global         _ZN4vllm15rms_norm_kernelIN3c104HalfELi4ELi3EEEvPT_PKS3_lllllS6_fii
        .type           _ZN4vllm15rms_norm_kernelIN3c104HalfELi4ELi3EEEvPT_PKS3_lllllS6_fii,@function
        .size           _ZN4vllm15rms_norm_kernelIN3c104HalfELi4ELi3EEEvPT_PKS3_lllllS6_fii,(.L_x_1333 - _ZN4vllm15rms_norm_kernelIN3c104HalfELi4ELi3EEEvPT_PKS3_lllllS6_fii)
        .other          _ZN4vllm15rms_norm_kernelIN3c104HalfELi4ELi3EEEvPT_PKS3_lllllS6_fii,@"STO_CUDA_ENTRY STV_DEFAULT"
_ZN4vllm15rms_norm_kernelIN3c104HalfELi4ELi3EEEvPT_PKS3_lllllS6_fii:
.text._ZN4vllm15rms_norm_kernelIN3c104HalfELi4ELi3EEEvPT_PKS3_lllllS6_fii:
[----:B------:R-:W-:Y:S01]  /*0000*/  LDC R1, c[0x0][0x28] ;  /* 0x00000a00ff017b82 */ /* 0x000fe20000000800 */
[----:B------:R-:W-:-:S07]  /*0010*/  ULDC UR5, c[0x0][0x23c] ;  /* 0x00008f0000057ab9 */ /* 0x000fce0000000800 */
[----:B------:R-:W0:Y:S01]  /*0020*/  S2UR UR4, SR_CTAID.X ;  /* 0x00000000000479c3 */ /* 0x000e220000002500 */
[----:B------:R-:W-:-:S13]  /*0030*/  ISETP.NE.U32.AND P0, PT, RZ, UR5, PT ;  /* 0x00000005ff007c0c */ /* 0x000fda000bf05070 */
[----:B------:R-:W-:Y:S05]  /*0040*/  @!P0 BRA `(.L_x_680) ;  /* 0x0000000000188947 */ /* 0x000fea0003800000 */
[----:B------:R-:W-:-:S07]  /*0050*/  MOV R0, 0x70 ;  /* 0x0000007000007802 */ /* 0x000fce0000000f00 */
[----:B0-----:R-:W-:Y:S05]  /*0060*/  CALL.REL.NOINC `($__internal_22_$__cuda_sm20_div_s64) ;  /* 0x0000001400d07944 */ /* 0x001fea0003c00000 */
[----:B------:R-:W0:Y:S01]  /*0070*/  LDC R0, c[0x0][0x238] ;  /* 0x00008e00ff007b82 */ /* 0x000e220000000800 */
[----:B------:R-:W-:-:S05]  /*0080*/  IADD3 R7, -R4, RZ, RZ ;  /* 0x000000ff04077210 */ /* 0x000fca0007ffe1ff */
[----:B0-----:R-:W-:Y:S01]  /*0090*/  IMAD R7, R7, R0, UR4 ;  /* 0x0000000407077e24 */ /* 0x001fe2000f8e0200 */
[----:B------:R-:W-:Y:S06]  /*00a0*/  BRA `(.L_x_681) ;  /* 0x0000000000547947 */ /* 0x000fec0003800000 */
.L_x_680:
[----:B------:R-:W1:Y:S02]  /*00b0*/  LDC R6, c[0x0][0x238] ;  /* 0x00008e00ff067b82 */ /* 0x000e640000000800 */
[----:B-1----:R-:W1:Y:S01]  /*00c0*/  I2F.U32.RP R0, R6 ;  /* 0x0000000600007306 */ /* 0x002e620000209000 */
[----:B------:R-:W-:-:S07]  /*00d0*/  ISETP.NE.U32.AND P2, PT, R6, RZ, PT ;  /* 0x000000ff0600720c */ /* 0x000fce0003f45070 */
[----:B-1----:R-:W1:Y:S02]  /*00e0*/  MUFU.RCP R0, R0 ;  /* 0x0000000000007308 */ /* 0x002e640000001000 */
[----:B-1----:R-:W-:-:S06]  /*00f0*/  IADD3 R2, R0, 0xffffffe, RZ ;  /* 0x0ffffffe00027810 */ /* 0x002fcc0007ffe0ff */
[----:B------:R1:W2:Y:S02]  /*0100*/  F2I.FTZ.U32.TRUNC.NTZ R3, R2 ;  /* 0x0000000200037305 */ /* 0x0002a4000021f000 */
[----:B-1----:R-:W-:Y:S01]  /*0110*/  HFMA2.MMA R2, -RZ, RZ, 0, 0 ;  /* 0x00000000ff027435 */ /* 0x002fe200000001ff */
        /* <DEDUP_REMOVED lines=14> */
.L_x_681:
        /* <DEDUP_REMOVED lines=22> */
[----:B------:R-:W-:Y:S02]  /*0360*/  LOP3.LUT P0, RZ, R22, 0x7, RZ, 0xc0, !PT ;  /* 0x0000000716ff7812 */ /* 0x000fe4000780c0ff */
[----:B------:R-:W-:-:S11]  /*0370*/  IADD3.X R23, R4, R23, RZ, P1, !PT ;  /* 0x0000001704177210 */ /* 0x000fd60000ffe4ff */
        /* <DEDUP_REMOVED lines=18> */
.L_x_686:
[----:B------:R-:W-:-:S06]  /*04a0*/  IMAD.WIDE R4, R9, 0x2, R22 ;  /* 0x0000000209047825 */ /* 0x000fcc00078e0216 */
[----:B------:R-:W2:Y:S01]  /*04b0*/  LDG.E.U16 R4, desc[UR6][R4.64] ;  /* 0x0000000604047981 */ /* 0x000ea2000c1e1500 */
[----:B0-----:R-:W-:-:S04]  /*04c0*/  IADD3 R9, R2, R9, RZ ;  /* 0x0000000902097210 */ /* 0x001fc80007ffe0ff */
[----:B------:R-:W-:Y:S01]  /*04d0*/  ISETP.GE.AND P0, PT, R9, R12, PT ;  /* 0x0000000c0900720c */ /* 0x000fe20003f06270 */
[----:B--2---:R-:W-:-:S05]  /*04e0*/  HADD2.F32 R11, -RZ, R4.H0_H0 ;  /* 0x20000004ff0b7230 */ /* 0x004fca0000004100 */
[----:B------:R-:W-:-:S07]  /*04f0*/  FFMA.FTZ R6, R11, R11, R6 ;  /* 0x0000000b0b067223 */ /* 0x000fce0000010006 */
[----:B------:R-:W-:Y:S05]  /*0500*/  @!P0 BRA `(.L_x_686) ;  /* 0xfffffffc00e48947 */ /* 0x000fea000383ffff */
.L_x_685:
[----:B------:R-:W-:Y:S05]  /*0510*/  BSYNC B1 ;  /* 0x0000000000017941 */ /* 0x000fea0003800000 */
.L_x_684:
[----:B------:R-:W-:Y:S01]  /*0520*/  BSSY B1, `(.L_x_687) ;  /* 0x0000014000017945 */ /* 0x000fe20003800000 */
[----:B------:R-:W-:-:S03]  /*0530*/  IMAD.WIDE R4, R12, 0x2, R22 ;  /* 0x000000020c047825 */ /* 0x000fc600078e0216 */
[----:B------:R-:W-:Y:S05]  /*0540*/  @P1 BRA `(.L_x_688) ;  /* 0x0000000000441947 */ /* 0x000fea0003800000 */
[----:B------:R-:W-:-:S07]  /*0550*/  MOV R9, R3 ;  /* 0x0000000300097202 */ /* 0x000fce0000000f00 */
.L_x_689:
        /* <DEDUP_REMOVED lines=16> */
.L_x_688:
[----:B------:R-:W-:Y:S05]  /*0660*/  BSYNC B1 ;  /* 0x0000000000017941 */ /* 0x000fea0003800000 */
.L_x_687:
[----:B------:R-:W-:Y:S04]  /*0670*/  BSSY B1, `(.L_x_690) ;  /* 0x0000009000017945 */ /* 0x000fe80003800000 */
[----:B------:R-:W-:Y:S05]  /*0680*/  @P2 BRA `(.L_x_691) ;  /* 0x00000000001c2947 */ /* 0x000fea0003800000 */
.L_x_692:
[----:B------:R-:W-:-:S06]  /*0690*/  IMAD.WIDE R8, R10, 0x2, R4 ;  /* 0x000000020a087825 */ /* 0x000fcc00078e0204 */
[----:B------:R-:W2:Y:S01]  /*06a0*/  LDG.E.U16 R8, desc[UR6][R8.64] ;  /* 0x0000000608087981 */ /* 0x000ea2000c1e1500 */
[----:B0-----:R-:W-:-:S04]  /*06b0*/  IADD3 R10, R2, R10, RZ ;  /* 0x0000000a020a7210 */ /* 0x001fc80007ffe0ff */
[----:B------:R-:W-:Y:S01]  /*06c0*/  ISETP.GE.AND P0, PT, R10, R7, PT ;  /* 0x000000070a00720c */ /* 0x000fe20003f06270 */
[----:B--2---:R-:W-:-:S05]  /*06d0*/  HADD2.F32 R11, -RZ, R8.H0_H0 ;  /* 0x20000008ff0b7230 */ /* 0x004fca0000004100 */
[----:B------:R-:W-:-:S07]  /*06e0*/  FFMA.FTZ R6, R11, R11, R6 ;  /* 0x0000000b0b067223 */ /* 0x000fce0000010006 */
[----:B------:R-:W-:Y:S05]  /*06f0*/  @!P0 BRA `(.L_x_692) ;  /* 0xfffffffc00e48947 */ /* 0x000fea000383ffff */
.L_x_691:
[----:B------:R-:W-:Y:S05]  /*0700*/  BSYNC B1 ;  /* 0x0000000000017941 */ /* 0x000fea0003800000 */
.L_x_690:
[----:B------:R-:W-:Y:S05]  /*0710*/  BRA `(.L_x_693) ;  /* 0x0000000000547947 */ /* 0x000fea0003800000 */
.L_x_683:
        /* <DEDUP_REMOVED lines=8> */
.L_x_694:
[----:B------:R-:W-:-:S06]  /*07a0*/  IMAD.WIDE R4, R7, 0x8, R22 ;  /* 0x0000000807047825 */ /* 0x000fcc00078e0216 */
[----:B------:R-:W2:Y:S01]  /*07b0*/  LDG.E.64 R4, desc[UR6][R4.64] ;  /* 0x0000000604047981 */ /* 0x000ea2000c1e1b00 */
[----:B0-----:R-:W-:-:S05]  /*07c0*/  IMAD.IADD R7, R2, 0x1, R7 ;  /* 0x0000000102077824 */ /* 0x001fca00078e0207 */
        /* <DEDUP_REMOVED lines=10> */
.L_x_693:
[----:B------:R-:W-:Y:S05]  /*0870*/  BSYNC B0 ;  /* 0x0000000000007941 */ /* 0x000fea0003800000 */
.L_x_682:
        /* <DEDUP_REMOVED lines=109> */
.L_x_696:
        /* <DEDUP_REMOVED lines=23> */
.L_x_699:
[----:B------:R-:W-:Y:S05]  /*10c0*/  BSYNC B1 ;  /* 0x0000000000017941 */ /* 0x000fea0003800000 */
.L_x_698:
        /* <DEDUP_REMOVED lines=46> */
.L_x_697:
[----:B------:R-:W-:Y:S05]  /*13b0*/  BSYNC B0 ;  /* 0x0000000000007941 */ /* 0x000fea0003800000 */
.L_x_695:
        /* <DEDUP_REMOVED lines=15> */
.L_x_701:
[----:B------:R-:W-:Y:S05]  /*14b0*/  BSYNC B0 ;  /* 0x0000000000007941 */ /* 0x000fea0003800000 */
.L_x_700:
        /* <DEDUP_REMOVED lines=11> */
.L_x_702:
        /* <DEDUP_REMOVED lines=36> */
        .weak           $__internal_22_$__cuda_sm20_div_s64
        .type           $__internal_22_$__cuda_sm20_div_s64,@function
        .size           $__internal_22_$__cuda_sm20_div_s64,(.L_x_1333 - $__internal_22_$__cuda_sm20_div_s64)
$__internal_22_$__cuda_sm20_div_s64:
[----:B------:R-:W0:Y:S02]  /*17b0*/  LDC.64 R2, c[0x0][0x238] ;  /* 0x00008e00ff027b82 */ /* 0x000e240000000a00 */
[----:B0-----:R-:W-:Y:S02]  /*17c0*/  IADD3 R5, P0, RZ, -R2, RZ ;  /* 0x80000002ff057210 */ /* 0x001fe40007f1e0ff */
[----:B------:R-:W-:-:S03]  /*17d0*/  ISETP.GE.AND P1, PT, R3, RZ, PT ;  /* 0x000000ff0300720c */ /* 0x000fc60003f26270 */
        /* <DEDUP_REMOVED lines=27> */
[----:B------:R-:W-:-:S04]  /*1990*/  HFMA2.MMA R7, -RZ, RZ, 0, 0 ;  /* 0x00000000ff077435 */ /* 0x000fc800000001ff */
        /* <DEDUP_REMOVED lines=37> */
[----:B------:R-:W-:Y:S06]  /*1bf0*/  RET.REL.NODEC R2 `(_ZN4vllm15rms_norm_kernelIN3c104HalfELi4ELi3EEEvPT_PKS3_lllllS6_fii) ;  /* 0xffffffe402007950 */ /* 0x000fec0003c3ffff */
.L_x_703:
        /* <DEDUP_REMOVED lines=16> */
.L_x_1333:


//--------------------- .text._ZN4vllm15rms_norm_kernelIN3c104HalfELi8ELi3EEEvPT_PKS3_lllllS6_fii --------------------------
	.section	.text._ZN4vllm15rms_norm_kernelIN3c104HalfELi8ELi3EEEvPT_PKS3_lllllS6_fii,"ax",@progbits
	.align	128
        .global         _ZN4vllm15rms_norm_kernelIN3c104HalfELi8ELi3EEEvPT_PKS3_lllllS6_fii
        .type           _ZN4vllm15rms_norm_kernelIN3c104HalfELi8ELi3EEEvPT_PKS3_lllllS6_fii,@function
        .size           _ZN4vllm15rms_norm_kernelIN3c104HalfELi8ELi3EEEvPT_PKS3_lllllS6_fii,(.L_x_1334 - _ZN4vllm15rms_norm_kernelIN3c104HalfELi8ELi3EEEvPT_PKS3_lllllS6_fii)
        .other          _ZN4vllm15rms_norm_kernelIN3c104HalfELi8ELi3EEEvPT_PKS3_lllllS6_fii,@"STO_CUDA_ENTRY STV_DEFAULT"
_ZN4vllm15rms_norm_kernelIN3c104HalfELi8ELi3EEEvPT_PKS3_lllllS6_fii:
.text._ZN4vllm15rms_norm_kernelIN3c104HalfELi8ELi3EEEvPT_PKS3_lllllS6_fii:
[----:B------:R-:W-:Y:S01]  /*0000*/  LDC R1, c[0x0][0x28] ;  /* 0x00000a00ff017b82 */ /* 0x000fe20000000800 */
[----:B------:R-:W-:-:S07]  /*0010*/  ULDC UR5, c[0x0][0x23c] ;  /* 0x00008f0000057ab9 */ /* 0x000fce0000000800 */
[----:B------:R-:W0:Y:S01]  /*0020*/  S2UR UR4, SR_CTAID.X ;  /* 0x00000000000479c3 */ /* 0x000e220000002500 */
[----:B------:R-:W-:-:S13]  /*0030*/  ISETP.NE.U32.AND P0, PT, RZ, UR5, PT ;  /* 0x00000005ff007c0c */ /* 0x000fda000bf05070 */
[----:B------:R-:W-:Y:S05]  /*0040*/  @!P0 BRA `(.L_x_704) ;  /* 0x0000000000188947 */ /* 0x000fea0003800000 */
[----:B------:R-:W-:-:S07]  /*0050*/  MOV R0, 0x70 ;  /* 0x0000007000007802 */ /* 0x000fce0000000f00 */
[----:B0-----:R-:W-:Y:S05]  /*0060*/  CALL.REL.NOINC `($__internal_23_$__cuda_sm20_div_s64) ;  /* 0x0000001800887944 */ /* 0x001fea0003c00000 */
[----:B------:R-:W0:Y:S01]  /*0070*/  LDC R0, c[0x0][0x238] ;  /* 0x00008e00ff007b82 */ /* 0x000e220000000800 */
[----:B------:R-:W-:-:S05]  /*0080*/  IADD3 R7, -R4, RZ, RZ ;  /* 0x000000ff04077210 */ /* 0x000fca0007ffe1ff */
[----:B0-----:R-:W-:Y:S01]  /*0090*/  IMAD R7, R7, R0, UR4 ;  /* 0x0000000407077e24 */ /* 0x001fe2000f8e0200 */
[----:B------:R-:W-:Y:S06]  /*00a0*/  BRA `(.L_x_705) ;  /* 0x0000000000547947 */ /* 0x000fec0003800000 */
.L_x_704:
        /* <DEDUP_REMOVED lines=21> */
.L_x_705:
        /* <DEDUP_REMOVED lines=19> */
[----:B------:R-:W-:Y:S02]  /*0330*/  ISETP.NE.AND P2, PT, R6, RZ, PT ;  /* 0x000000ff0600720c */ /* 0x000fe40003f45270 */
[C---:B-1----:R-:W-:Y:S02]  /*0340*/  LEA R22, P1, R4.reuse, R22, 0x1 ;  /* 0x0000001604167211 */ /* 0x042fe400078208ff */
[----:B------:R-:W-:Y:S02]  /*0350*/  SHF.L.U64.HI R4, R4, 0x1, R5 ;  /* 0x0000000104047819 */ /* 0x000fe40000010205 */
[----:B------:R-:W-:Y:S02]  /*0360*/  LOP3.LUT P0, RZ, R22, 0xf, RZ, 0xc0, !PT ;  /* 0x0000000f16ff7812 */ /* 0x000fe4000780c0ff */
[----:B------:R-:W-:-:S11]  /*0370*/  IADD3.X R23, R4, R23, RZ, P1, !PT ;  /* 0x0000001704177210 */ /* 0x000fd60000ffe4ff */
[----:B--23--:R-:W-:Y:S05]  /*0380*/  @!P0 BRA !P2, `(.L_x_707) ;  /* 0x0000000400148947 */ /* 0x00cfea0005000000 */
        /* <DEDUP_REMOVED lines=17> */
.L_x_710:
[----:B------:R-:W-:-:S06]  /*04a0*/  IMAD.WIDE R4, R9, 0x2, R22 ;  /* 0x0000000209047825 */ /* 0x000fcc00078e0216 */
[----:B------:R-:W2:Y:S01]  /*04b0*/  LDG.E.U16 R4, desc[UR6][R4.64] ;  /* 0x0000000604047981 */ /* 0x000ea2000c1e1500 */
[----:B------:R-:W-:-:S04]  /*04c0*/  IADD3 R9, R2, R9, RZ ;  /* 0x0000000902097210 */ /* 0x000fc80007ffe0ff */
[----:B------:R-:W-:Y:S01]  /*04d0*/  ISETP.GE.AND P0, PT, R9, R10, PT ;  /* 0x0000000a0900720c */ /* 0x000fe20003f06270 */
[----:B--2---:R-:W-:-:S05]  /*04e0*/  HADD2.F32 R11, -RZ, R4.H0_H0 ;  /* 0x20000004ff0b7230 */ /* 0x004fca0000004100 */
[----:B------:R-:W-:-:S07]  /*04f0*/  FFMA.FTZ R8, R11, R11, R8 ;  /* 0x0000000b0b087223 */ /* 0x000fce0000010008 */
[----:B------:R-:W-:Y:S05]  /*0500*/  @!P0 BRA `(.L_x_710) ;  /* 0xfffffffc00e48947 */ /* 0x000fea000383ffff */
.L_x_709:
[----:B------:R-:W-:Y:S05]  /*0510*/  BSYNC B1 ;  /* 0x0000000000017941 */ /* 0x000fea0003800000 */
.L_x_708:
[----:B------:R-:W-:Y:S01]  /*0520*/  BSSY B1, `(.L_x_711) ;  /* 0x0000020000017945 */ /* 0x000fe20003800000 */
[----:B------:R-:W-:-:S03]  /*0530*/  IMAD.WIDE R4, R10, 0x2, R22 ;  /* 0x000000020a047825 */ /* 0x000fc600078e0216 */
[----:B------:R-:W-:Y:S05]  /*0540*/  @P1 BRA `(.L_x_712) ;  /* 0x0000000000741947 */ /* 0x000fea0003800000 */
[----:B------:R-:W-:-:S07]  /*0550*/  MOV R9, R3 ;  /* 0x0000000300097202 */ /* 0x000fce0000000f00 */
.L_x_713:
        /* <DEDUP_REMOVED lines=9> */
[----:B------:R-:W-:-:S04]  /*05f0*/  IADD3 R9, R2, R9, RZ ;  /* 0x0000000902097210 */ /* 0x000fc80007ffe0ff */
        /* <DEDUP_REMOVED lines=12> */
[----:B0-----:R-:W-:-:S03]  /*06c0*/  HADD2.F32 R11, -RZ, R14.H0_H0 ;  /* 0x2000000eff0b7230 */ /* 0x001fc60000004100 */
[----:B------:R-:W-:Y:S01]  /*06d0*/  FFMA.FTZ R8, R13, R13, R8 ;  /* 0x0000000d0d087223 */ /* 0x000fe20000010008 */
[----:B------:R-:W-:-:S03]  /*06e0*/  HADD2.F32 R15, -RZ, R15.H0_H0 ;  /* 0x2000000fff0f7230 */ /* 0x000fc60000004100 */
[----:B------:R-:W-:-:S04]  /*06f0*/  FFMA.FTZ R8, R11, R11, R8 ;  /* 0x0000000b0b087223 */ /* 0x000fc80000010008 */
[----:B------:R-:W-:Y:S01]  /*0700*/  FFMA.FTZ R8, R15, R15, R8 ;  /* 0x0000000f0f087223 */ /* 0x000fe20000010008 */
[----:B------:R-:W-:Y:S06]  /*0710*/  @!P0 BRA `(.L_x_713) ;  /* 0xfffffffc00908947 */ /* 0x000fec000383ffff */
.L_x_712:
[----:B------:R-:W-:Y:S05]  /*0720*/  BSYNC B1 ;  /* 0x0000000000017941 */ /* 0x000fea0003800000 */
.L_x_711:
[----:B------:R-:W-:Y:S04]  /*0730*/  BSSY B1, `(.L_x_714) ;  /* 0x0000009000017945 */ /* 0x000fe80003800000 */
[----:B------:R-:W-:Y:S05]  /*0740*/  @P2 BRA `(.L_x_715) ;  /* 0x00000000001c2947 */ /* 0x000fea0003800000 */
.L_x_716:
[----:B------:R-:W-:-:S06]  /*0750*/  IMAD.WIDE R10, R7, 0x2, R4 ;  /* 0x00000002070a7825 */ /* 0x000fcc00078e0204 */
[----:B------:R-:W2:Y:S01]  /*0760*/  LDG.E.U16 R10, desc[UR6][R10.64] ;  /* 0x000000060a0a7981 */ /* 0x000ea2000c1e1500 */
[----:B------:R-:W-:-:S04]  /*0770*/  IADD3 R7, R2, R7, RZ ;  /* 0x0000000702077210 */ /* 0x000fc80007ffe0ff */
[----:B------:R-:W-:Y:S01]  /*0780*/  ISETP.GE.AND P0, PT, R7, R6, PT ;  /* 0x000000060700720c */ /* 0x000fe20003f06270 */
[----:B--2---:R-:W-:-:S05]  /*0790*/  HADD2.F32 R9, -RZ, R10.H0_H0 ;  /* 0x2000000aff097230 */ /* 0x004fca0000004100 */
[----:B------:R-:W-:-:S07]  /*07a0*/  FFMA.FTZ R8, R9, R9, R8 ;  /* 0x0000000909087223 */ /* 0x000fce0000010008 */
[----:B------:R-:W-:Y:S05]  /*07b0*/  @!P0 BRA `(.L_x_716) ;  /* 0xfffffffc00e48947 */ /* 0x000fea000383ffff */
.L_x_715:
[----:B------:R-:W-:Y:S05]  /*07c0*/  BSYNC B1 ;  /* 0x0000000000017941 */ /* 0x000fea0003800000 */
.L_x_714:
[----:B------:R-:W-:Y:S05]  /*07d0*/  BRA `(.L_x_717) ;  /* 0x0000000000747947 */ /* 0x000fea0003800000 */
.L_x_707:
        /* <DEDUP_REMOVED lines=8> */
.L_x_718:
[----:B------:R-:W-:-:S06]  /*0860*/  IMAD.WIDE R4, R9, 0x10, R22 ;  /* 0x0000001009047825 */ /* 0x000fcc00078e0216 */
[----:B------:R-:W2:Y:S01]  /*0870*/  LDG.E.128 R4, desc[UR6][R4.64] ;  /* 0x0000000604047981 */ /* 0x000ea2000c1e1d00 */
[----:B------:R-:W-:-:S04]  /*0880*/  IADD3 R9, R2, R9, RZ ;  /* 0x0000000902097210 */ /* 0x000fc80007ffe0ff */
        /* <DEDUP_REMOVED lines=18> */
.L_x_717:
[----:B------:R-:W-:Y:S05]  /*09b0*/  BSYNC B0 ;  /* 0x0000000000007941 */ /* 0x000fea0003800000 */
.L_x_706:
        /* <DEDUP_REMOVED lines=109> */
.L_x_720:
        /* <DEDUP_REMOVED lines=23> */
.L_x_723:
[----:B------:R-:W-:Y:S05]  /*1200*/  BSYNC B1 ;  /* 0x0000000000017941 */ /* 0x000fea0003800000 */
.L_x_722:
        /* <DEDUP_REMOVED lines=46> */
.L_x_721:
[----:B------:R-:W-:Y:S05]  /*14f0*/  BSYNC B0 ;  /* 0x0000000000007941 */ /* 0x000fea0003800000 */
.L_x_719:
        /* <DEDUP_REMOVED lines=15> */
.L_x_725:
[----:B------:R-:W-:Y:S05]  /*15f0*/  BSYNC B0 ;  /* 0x0000000000007941 */ /* 0x000fea0003800000 */
.L_x_724:
        /* <DEDUP_REMOVED lines=11> */
.L_x_726:
        /* <DEDUP_REMOVED lines=62> */
        .weak           $__internal_23_$__cuda_sm20_div_s64
        .type           $__internal_23_$__cuda_sm20_div_s64,@function
        .size           $__internal_23_$__cuda_sm20_div_s64,(.L_x_1334 - $__internal_23_$__cuda_sm20_div_s64)
$__internal_23_$__cuda_sm20_div_s64:
        /* <DEDUP_REMOVED lines=68> */
[----:B------:R-:W-:Y:S06]  /*1ed0*/  RET.REL.NODEC R2 `(_ZN4vllm15rms_norm_kernelIN3c104HalfELi8ELi3EEEvPT_PKS3_lllllS6_fii) ;  /* 0xffffffe002487950 */ /* 0x000fec0003c3ffff */
.L_x_727:
        /* <DEDUP_REMOVED lines=10> */
.L_x_1334:


//--------------------- .text._ZN4vllm15rms_norm_kernelIN3c104HalfELi16ELi3EEEvPT_PKS3_lllllS6_fii --------------------------
	.section	.text._ZN4vllm15rms_norm_kernelIN3c104HalfELi16ELi3EEEvPT_PKS3_lllllS6_fii,"ax",@progbits
	.align	128
        .global         _ZN4vllm15rms_norm_kernelIN3c104HalfELi16ELi3EEEvPT_PKS3_lllllS6_fii
        .type           _ZN4vllm15rms_norm_kernelIN3c104HalfELi16ELi3EEEvPT_PKS3_lllllS6_fii,@function
        .size           _ZN4vllm15rms_norm_kernelIN3c104HalfELi16ELi3EEEvPT_PKS3_lllllS6_fii,(.L_x_1335 - _ZN4vllm15rms_norm_kernelIN3c104HalfELi16ELi3EEEvPT_PKS3_lllllS6_fii)
        .other          _ZN4vllm15rms_norm_kernelIN3c104HalfELi16ELi3EEEvPT_PKS3_lllllS6_fii,@"STO_CUDA_ENTRY STV_DEFAULT"
_ZN4vllm15rms_norm_kernelIN3c104HalfELi16ELi3EEEvPT_PKS3_lllllS6_fii:
.text._ZN4vllm15rms_norm_kernelIN3c104HalfELi16ELi3EEEvPT_PKS3_lllllS6_fii:
[----:B------:R-:W-:Y:S01]  /*0000*/  LDC R1, c[0x0][0x28] ;  /* 0x00000a00ff017b82 */ /* 0x000fe20000000800 */
[----:B------:R-:W-:-:S07]  /*0010*/  ULDC UR5, c[0x0][0x23c] ;  /* 0x00008f0000057ab9 */ /* 0x000fce0000000800 */
[----:B------:R-:W0:Y:S01]  /*0020*/  S2UR UR4, SR_CTAID.X ;  /* 0x00000000000479c3 */ /* 0x000e220000002500 */
[----:B------:R-:W-:-:S13]  /*0030*/  ISETP.NE.U32.AND P0, PT, RZ, UR5, PT ;  /* 0x00000005ff007c0c */ /* 0x000fda000bf05070 */
[----:B------:R-:W-:Y:S05]  /*0040*/  @!P0 BRA `(.L_x_728) ;  /* 0x0000000000188947 */ /* 0x000fea0003800000 */
[----:B------:R-:W-:-:S07]  /*0050*/  MOV R0, 0x70 ;  /* 0x0000007000007802 */ /* 0x000fce0000000f00 */
[----:B0-----:R-:W-:Y:S05]  /*0060*/  CALL.REL.NOINC `($__internal_24_$__cuda_sm20_div_s64) ;  /* 0x0000002000087944 */ /* 0x001fea0003c00000 */
[----:B------:R-:W0:Y:S01]  /*0070*/  LDC R0, c[0x0][0x238] ;  /* 0x00008e00ff007b82 */ /* 0x000e220000000800 */
[----:B------:R-:W-:-:S05]  /*0080*/  IADD3 R7, -R4, RZ, RZ ;  /* 0x000000ff04077210 */ /* 0x000fca0007ffe1ff */
[----:B0-----:R-:W-:Y:S01]  /*0090*/  IMAD R7, R7, R0, UR4 ;  /* 0x0000000407077e24 */ /* 0x001fe2000f8e0200 */
[----:B------:R-:W-:Y:S06]  /*00a0*/  BRA `(.L_x_729) ;  /* 0x0000000000547947 */ /* 0x000fec0003800000 */
.L_x_728:
        /* <DEDUP_REMOVED lines=21> */
.L_x_729:
        /* <DEDUP_REMOVED lines=42> */
.L_x_734:
[----:B------:R-:W-:-:S06]  /*04a0*/  IMAD.WIDE R4, R7, 0x2, R22 ;  /* 0x0000000207047825 */ /* 0x000fcc00078e0216 */
[----:B------:R-:W2:Y:S01]  /*04b0*/  LDG.E.U16 R4, desc[UR6][R4.64] ;  /* 0x0000000604047981 */ /* 0x000ea2000c1e1500 */
[----:B------:R-:W-:-:S04]  /*04c0*/  IADD3 R7, R2, R7, RZ ;  /* 0x0000000702077210 */ /* 0x000fc80007ffe0ff */
[----:B------:R-:W-:Y:S01]  /*04d0*/  ISETP.GE.AND P0, PT, R7, R6, PT ;  /* 0x000000060700720c */ /* 0x000fe20003f06270 */
[----:B--2---:R-:W-:-:S05]  /*04e0*/  HADD2.F32 R11, -RZ, R4.H0_H0 ;  /* 0x20000004ff0b7230 */ /* 0x004fca0000004100 */
[----:B------:R-:W-:-:S07]  /*04f0*/  FFMA.FTZ R12, R11, R11, R12 ;  /* 0x0000000b0b0c7223 */ /* 0x000fce000001000c */
[----:B------:R-:W-:Y:S05]  /*0500*/  @!P0 BRA `(.L_x_734) ;  /* 0xfffffffc00e48947 */ /* 0x000fea000383ffff */
.L_x_733:
[----:B------:R-:W-:Y:S05]  /*0510*/  BSYNC B1 ;  /* 0x0000000000017941 */ /* 0x000fea0003800000 */
.L_x_732:
[----:B------:R-:W-:Y:S01]  /*0520*/  BSSY B1, `(.L_x_735) ;  /* 0x0000038000017945 */ /* 0x000fe20003800000 */
[----:B------:R-:W-:-:S03]  /*0530*/  IMAD.WIDE R6, R6, 0x2, R22 ;  /* 0x0000000206067825 */ /* 0x000fc600078e0216 */
[----:B------:R-:W-:Y:S05]  /*0540*/  @P1 BRA `(.L_x_736) ;  /* 0x0000000000d41947 */ /* 0x000fea0003800000 */
[----:B------:R-:W-:-:S07]  /*0550*/  MOV R13, R3 ;  /* 0x00000003000d7202 */ /* 0x000fce0000000f00 */
.L_x_737:
        /* <DEDUP_REMOVED lines=35> */
[----:B------:R-:W-:-:S04]  /*0790*/  IADD3 R13, R2, R13, RZ ;  /* 0x0000000d020d7210 */ /* 0x000fc80007ffe0ff */
        /* <DEDUP_REMOVED lines=16> */
.L_x_736:
[----:B------:R-:W-:Y:S05]  /*08a0*/  BSYNC B1 ;  /* 0x0000000000017941 */ /* 0x000fea0003800000 */
.L_x_735:
[----:B------:R-:W-:Y:S04]  /*08b0*/  BSSY B1, `(.L_x_738) ;  /* 0x0000009000017945 */ /* 0x000fe80003800000 */
[----:B------:R-:W-:Y:S05]  /*08c0*/  @P2 BRA `(.L_x_739) ;  /* 0x00000000001c2947 */ /* 0x000fea0003800000 */
.L_x_740:
[----:B------:R-:W-:-:S06]  /*08d0*/  IMAD.WIDE R4, R9, 0x2, R6 ;  /* 0x0000000209047825 */ /* 0x000fcc00078e0206 */
[----:B------:R-:W2:Y:S01]  /*08e0*/  LDG.E.U16 R4, desc[UR6][R4.64] ;  /* 0x0000000604047981 */ /* 0x000ea2000c1e1500 */
[----:B------:R-:W-:-:S04]  /*08f0*/  IADD3 R9, R2, R9, RZ ;  /* 0x0000000902097210 */ /* 0x000fc80007ffe0ff */
[----:B------:R-:W-:Y:S01]  /*0900*/  ISETP.GE.AND P0, PT, R9, R8, PT ;  /* 0x000000080900720c */ /* 0x000fe20003f06270 */
[----:B--2---:R-:W-:-:S05]  /*0910*/  HADD2.F32 R11, -RZ, R4.H0_H0 ;  /* 0x20000004ff0b7230 */ /* 0x004fca0000004100 */
[----:B------:R-:W-:-:S07]  /*0920*/  FFMA.FTZ R12, R11, R11, R12 ;  /* 0x0000000b0b0c7223 */ /* 0x000fce000001000c */
[----:B------:R-:W-:Y:S05]  /*0930*/  @!P0 BRA `(.L_x_740) ;  /* 0xfffffffc00e48947 */ /* 0x000fea000383ffff */
.L_x_739:
[----:B------:R-:W-:Y:S05]  /*0940*/  BSYNC B1 ;  /* 0x0000000000017941 */ /* 0x000fea0003800000 */
.L_x_738:
[----:B------:R-:W-:Y:S05]  /*0950*/  BRA `(.L_x_741) ;  /* 0x0000000000b87947 */ /* 0x000fea0003800000 */
.L_x_731:
        /* <DEDUP_REMOVED lines=8> */
.L_x_742:
[----:B------:R-:W-:-:S05]  /*09e0*/  IMAD.WIDE R16, R13, 0x20, R22 ;  /* 0x000000200d107825 */ /* 0x000fca00078e0216 */
[----:B------:R-:W2:Y:S04]  /*09f0*/  LDG.E.128 R4, desc[UR6][R16.64] ;  /* 0x0000000610047981 */ /* 0x000ea8000c1e1d00 */
[----:B------:R-:W3:Y:S01]  /*0a00*/  LDG.E.128 R8, desc[UR6][R16.64+0x10] ;  /* 0x0000100610087981 */ /* 0x000ee2000c1e1d00 */
[----:B------:R-:W-:-:S04]  /*0a10*/  IADD3 R13, R2, R13, RZ ;  /* 0x0000000d020d7210 */ /* 0x000fc80007ffe0ff */
        /* <DEDUP_REMOVED lines=34> */
.L_x_741:
[----:B------:R-:W-:Y:S05]  /*0c40*/  BSYNC B0 ;  /* 0x0000000000007941 */ /* 0x000fea0003800000 */
.L_x_730:
        /* <DEDUP_REMOVED lines=109> */
.L_x_744:
        /* <DEDUP_REMOVED lines=23> */
.L_x_747:
[----:B------:R-:W-:Y:S05]  /*1490*/  BSYNC B1 ;  /* 0x0000000000017941 */ /* 0x000fea0003800000 */
.L_x_746:
        /* <DEDUP_REMOVED lines=46> */
.L_x_745:
[----:B------:R-:W-:Y:S05]  /*1780*/  BSYNC B0 ;  /* 0x0000000000007941 */ /* 0x000fea0003800000 */
.L_x_743:
        /* <DEDUP_REMOVED lines=15> */
.L_x_749:
[----:B------:R-:W-:Y:S05]  /*1880*/  BSYNC B0 ;  /* 0x0000000000007941 */ /* 0x000fea0003800000 */
.L_x_748:
        /* <DEDUP_REMOVED lines=10> */
.L_x_750:
        /* <DEDUP_REMOVED lines=118> */
        .weak           $__internal_24_$__cuda_sm20_div_s64
        .type           $__internal_24_$__cuda_sm20_div_s64,@function
        .size           $__internal_24_$__cuda_sm20_div_s64,(.L_x_1335 - $__internal_24_$__cuda_sm20_div_s64)
$__internal_24_$__cuda_sm20_div_s64:
        /* <DEDUP_REMOVED lines=68> */
[----:B------:R-:W-:Y:S06]  /*24d0*/  RET.REL.NODEC R2 `(_ZN4vllm15rms_norm_kernelIN3c104HalfELi16ELi3EEEvPT_PKS3_lllllS6_fii) ;  /* 0xffffffd802c87950 */ /* 0x000fec0003c3ffff */
.L_x_751:
        /* <DEDUP_REMOVED lines=10> */
.L_x_1335:


//--------------------- .text._ZN4vllm15rms_norm_kernelIfLi1ELi3EEEvPT_PKS1_lllllS4_fii --------------------------
	.section	.text._ZN4vllm15rms_norm_kernelIfLi1ELi3EEEvPT_PKS1_lllllS4_fii,"ax",@progbits
	.align	128
        .global         _ZN4vllm15rms_norm_kernelIfLi1ELi3EEEvPT_PKS1_lllllS4_fii
        .type           _ZN4vllm15rms_norm_kernelIfLi1ELi3EEEvPT_PKS1_lllllS4_fii,@function
        .size           _ZN4vllm15rms_norm_kernelIfLi1ELi3EEEvPT_PKS1_lllllS4_fii,(.L_x_1336 - _ZN4vllm15rms_norm_kernelIfLi1ELi3EEEvPT_PKS1_lllllS4_fii)
        .other          _ZN4vllm15rms_norm_kernelIfLi1ELi3EEEvPT_PKS1_lllllS4_fii,@"STO_CUDA_ENTRY STV_DEFAULT"
_ZN4vllm15rms_norm_kernelIfLi1ELi3EEEvPT_PKS1_lllllS4_fii:
.text._ZN4vllm15rms_norm_kernelIfLi1ELi3EEEvPT_PKS1_lllllS4_fii:
[----:B------:R-:W-:Y:S01]  /*0000*/  LDC R1, c[0x0][0x28] ;  /* 0x00000a00ff017b82 */ /* 0x000fe20000000800 */
[----:B------:R-:W-:-:S07]  /*0010*/  ULDC UR5, c[0x0][0x23c] ;  /* 0x00008f0000057ab9 */ /* 0x000fce0000000800 */
[----:B------:R-:W0:Y:S01]  /*0020*/  S2UR UR4, SR_CTAID.X ;  /* 0x00000000000479c3 */ /* 0x000e220000002500 */
[----:B------:R-:W-:-:S13]  /*0030*/  ISETP.NE.U32.AND P0, PT, RZ, UR5, PT ;  /* 0x00000005ff007c0c */ /* 0x000fda000bf05070 */
[----:B------:R-:W-:Y:S05]  /*0040*/  @!P0 BRA `(.L_x_752) ;  /* 0x0000000000188947 */ /* 0x000fea0003800000 */
[----:B------:R-:W-:-:S07]  /*0050*/  MOV R0, 0x70 ;  /* 0x0000007000007802 */ /* 0x000fce0000000f00 */
[----:B0-----:R-:W-:Y:S05]  /*0060*/  CALL.REL.NOINC `($__internal_25_$__cuda_sm20_div_s64) ;  /* 0x0000002400387944 */ /* 0x001fea0003c00000 */
[----:B------:R-:W0:Y:S01]  /*0070*/  LDC R0, c[0x0][0x238] ;  /* 0x00008e00ff007b82 */ /* 0x000e220000000800 */
[----:B------:R-:W-:-:S04]  /*0080*/  IMAD.MOV R7, RZ, RZ, -R8 ;  /* 0x000000ffff077224 */ /* 0x000fc800078e0a08 */
[----:B0-----:R-:W-:Y:S01]  /*0090*/  IMAD R7, R7, R0, UR4 ;  /* 0x0000000407077e24 */ /* 0x001fe2000f8e0200 */
[----:B------:R-:W-:Y:S06]  /*00a0*/  BRA `(.L_x_753) ;  /* 0x0000000000547947 */ /* 0x000fec0003800000 */
.L_x_752:
        /* <DEDUP_REMOVED lines=21> */
.L_x_753:
[----:B------:R-:W0:Y:S01]  /*0200*/  LDC R0, c[0x0][0x218] ;  /* 0x00008600ff007b82 */ /* 0x000e220000000800 */
[----:B------:R-:W-:Y:S01]  /*0210*/  SHF.R.S32.HI R6, RZ, 0x1f, R8 ;  /* 0x0000001fff067819 */ /* 0x000fe20000011408 */
[----:B------:R-:W1:Y:S01]  /*0220*/  S2R R20, SR_TID.X ;  /* 0x0000000000147919 */ /* 0x000e620000002100 */
[----:B------:R-:W-:Y:S01]  /*0230*/  ULDC.64 UR10, c[0x0][0x228] ;  /* 0x00008a00000a7ab9 */ /* 0x000fe20000000a00 */
[----:B------:R-:W-:Y:S01]  /*0240*/  SHF.R.S32.HI R5, RZ, 0x1f, R7 ;  /* 0x0000001fff057819 */ /* 0x000fe20000011407 */
[----:B------:R-:W-:Y:S01]  /*0250*/  IMAD.WIDE.U32 R10, R8, UR10, RZ ;  /* 0x0000000a080a7c25 */ /* 0x000fe2000f8e00ff */
[----:B------:R-:W-:Y:S01]  /*0260*/  ULDC.64 UR12, c[0x0][0x220] ;  /* 0x00008800000c7ab9 */ /* 0x000fe20000000a00 */
[----:B------:R-:W-:Y:S01]  /*0270*/  ULDC.64 UR6, c[0x0][0x208] ;  /* 0x0000820000067ab9 */ /* 0x000fe20000000a00 */
[----:B------:R-:W2:Y:S01]  /*0280*/  LDC R3, c[0x0][RZ] ;  /* 0x00000000ff037b82 */ /* 0x000ea20000000800 */
[----:B------:R-:W-:Y:S01]  /*0290*/  IMAD R9, R6, UR10, RZ ;  /* 0x0000000a06097c24 */ /* 0x000fe2000f8e02ff */
[----:B------:R-:W-:Y:S01]  /*02a0*/  BSSY B0, `(.L_x_754) ;  /* 0x000014b000007945 */ /* 0x000fe20003800000 */
[----:B------:R-:W-:-:S02]  /*02b0*/  IMAD R2, R5, UR12, RZ ;  /* 0x0000000c05027c24 */ /* 0x000fc4000f8e02ff */
[----:B------:R-:W-:Y:S02]  /*02c0*/  IMAD R9, R8, UR11, R9 ;  /* 0x0000000b08097c24 */ /* 0x000fe4000f8e0209 */
[----:B------:R-:W-:Y:S02]  /*02d0*/  IMAD.MOV.U32 R22, RZ, RZ, R10 ;  /* 0x000000ffff167224 */ /* 0x000fe400078e000a */
[----:B------:R-:W-:Y:S02]  /*02e0*/  IMAD.IADD R23, R11, 0x1, R9 ;  /* 0x000000010b177824 */ /* 0x000fe400078e0209 */
[C---:B------:R-:W-:Y:S02]  /*02f0*/  IMAD R11, R7.reuse, UR13, R2 ;  /* 0x0000000d070b7c24 */ /* 0x040fe4000f8e0202 */
[----:B------:R-:W-:Y:S01]  /*0300*/  IMAD.WIDE.U32 R22, R7, UR12, R22 ;  /* 0x0000000c07167c25 */ /* 0x000fe2000f8e0016 */
[----:B0-----:R-:W-:-:S04]  /*0310*/  LOP3.LUT P0, RZ, R0, 0x3, RZ, 0xc0, !PT ;  /* 0x0000000300ff7812 */ /* 0x001fc8000780c0ff */
[----:B------:R-:W-:-:S09]  /*0320*/  IADD3 R2, R23, R11, RZ ;  /* 0x0000000b17027210 */ /* 0x000fd20007ffe0ff */
[----:B-12---:R-:W-:Y:S05]  /*0330*/  @!P0 BRA `(.L_x_755) ;  /* 0x0000000c00dc8947 */ /* 0x006fea0003800000 */
[----:B------:R-:W-:Y:S01]  /*0340*/  ULDC UR9, c[0x0][0x258] ;  /* 0x0000960000097ab9 */ /* 0x000fe20000000800 */
[----:B------:R-:W-:Y:S01]  /*0350*/  ULDC UR8, c[0x0][0x21c] ;  /* 0x0000870000087ab9 */ /* 0x000fe20000000800 */
[----:B------:R-:W-:Y:S01]  /*0360*/  UISETP.LT.AND UP0, UPT, URZ, UR9, UPT ;  /* 0x000000093f00728c */ /* 0x000fe2000bf01270 */
[----:B------:R-:W-:Y:S01]  /*0370*/  BSSY B1, `(.L_x_756) ;  /* 0x000004b000017945 */ /* 0x000fe20003800000 */
[----:B------:R-:W-:Y:S02]  /*0380*/  IMAD.MOV.U32 R4, RZ, RZ, RZ ;  /* 0x000000ffff047224 */ /* 0x000fe400078e00ff */
[----:B------:R-:W-:-:S06]  /*0390*/  USEL UR4, URZ, UR9, UP0 ;  /* 0x000000093f047287 */ /* 0x000fcc0008000000 */
[----:B------:R-:W-:-:S13]  /*03a0*/  ISETP.GE.AND P0, PT, R20, UR4, PT ;  /* 0x0000000414007c0c */ /* 0x000fda000bf06270 */
[----:B------:R-:W-:Y:S05]  /*03b0*/  @P0 BRA `(.L_x_757) ;  /* 0x0000000400180947 */ /* 0x000fea0003800000 */
[----:B------:R-:W0:Y:S01]  /*03c0*/  I2F.U32.RP R10, R3 ;  /* 0x00000003000a7306 */ /* 0x000e220000209000 */
[----:B------:R-:W-:Y:S01]  /*03d0*/  LOP3.LUT R4, RZ, UR9, RZ, 0x33, !PT ;  /* 0x00000009ff047c12 */ /* 0x000fe2000f8e33ff */
[----:B------:R-:W-:Y:S01]  /*03e0*/  BSSY B2, `(.L_x_758) ;  /* 0x000002f000027945 */ /* 0x000fe20003800000 */
[----:B------:R-:W-:Y:S02]  /*03f0*/  ISETP.NE.U32.AND P2, PT, R3, RZ, PT ;  /* 0x000000ff0300720c */ /* 0x000fe40003f45070 */
[----:B------:R-:W-:-:S04]  /*0400*/  VIMNMX R15, R4, -0x1, !PT ;  /* 0xffffffff040f7848 */ /* 0x000fc80007fe0100 */
[----:B------:R-:W-:Y:S01]  /*0410*/  IADD3 R4, -R20, -0x2, -R15 ;  /* 0xfffffffe14047810 */ /* 0x000fe20007ffe90f */
        /* <DEDUP_REMOVED lines=9> */
[----:B------:R-:W-:Y:S02]  /*04b0*/  IMAD R4, R3, R10, R4 ;  /* 0x0000000a03047224 */ /* 0x000fe400078e0204 */
[----:B------:R-:W-:-:S03]  /*04c0*/  IMAD.MOV.U32 R10, RZ, RZ, R20 ;  /* 0x000000ffff0a7224 */ /* 0x000fc600078e0014 */
[----:B------:R-:W-:-:S13]  /*04d0*/  ISETP.GE.U32.AND P0, PT, R4, R3, PT ;  /* 0x000000030400720c */ /* 0x000fda0003f06070 */
[----:B------:R-:W-:Y:S01]  /*04e0*/  @P0 IADD3 R4, R4, -R3, RZ ;  /* 0x8000000304040210 */ /* 0x000fe20007ffe0ff */
[----:B------:R-:W-:-:S03]  /*04f0*/  @P0 VIADD R13, R13, 0x1 ;  /* 0x000000010d0d0836 */ /* 0x000fc60000000000 */
[----:B------:R-:W-:-:S13]  /*0500*/  ISETP.GE.U32.AND P1, PT, R4, R3, PT ;  /* 0x000000030400720c */ /* 0x000fda0003f26070 */
[----:B------:R-:W-:Y:S01]  /*0510*/  @P1 VIADD R13, R13, 0x1 ;  /* 0x000000010d0d1836 */ /* 0x000fe20000000000 */
[----:B------:R-:W-:-:S04]  /*0520*/  @!P2 LOP3.LUT R13, RZ, R3, RZ, 0x33, !PT ;  /* 0x00000003ff0da212 */ /* 0x000fc800078e33ff */
[C---:B------:R-:W-:Y:S02]  /*0530*/  IADD3 R4, R13.reuse, 0x1, RZ ;  /* 0x000000010d047810 */ /* 0x040fe40007ffe0ff */
[----:B------:R-:W-:Y:S02]  /*0540*/  ISETP.GE.U32.AND P1, PT, R13, 0x3, PT ;  /* 0x000000030d00780c */ /* 0x000fe40003f26070 */
[----:B------:R-:W-:Y:S01]  /*0550*/  LOP3.LUT P0, R14, R4, 0x3, RZ, 0xc0, !PT ;  /* 0x00000003040e7812 */ /* 0x000fe2000780c0ff */
[----:B------:R-:W-:-:S12]  /*0560*/  IMAD.MOV.U32 R4, RZ, RZ, RZ ;  /* 0x000000ffff047224 */ /* 0x000fd800078e00ff */
[----:B------:R-:W-:Y:S05]  /*0570*/  @!P0 BRA `(.L_x_759) ;  /* 0x0000000000548947 */ /* 0x000fea0003800000 */
[----:B------:R-:W-:Y:S01]  /*0580*/  IMAD.WIDE.U32 R12, R7, UR12, RZ ;  /* 0x0000000c070c7c25 */ /* 0x000fe2000f8e00ff */
[----:B------:R-:W-:-:S03]  /*0590*/  ULDC UR5, c[0x0][0x21c] ;  /* 0x0000870000057ab9 */ /* 0x000fc60000000800 */
[----:B------:R-:W-:Y:S01]  /*05a0*/  IMAD.MOV.U32 R4, RZ, RZ, RZ ;  /* 0x000000ffff047224 */ /* 0x000fe200078e00ff */
[----:B------:R-:W-:-:S03]  /*05b0*/  IADD3 R13, R11, R13, RZ ;  /* 0x0000000d0b0d7210 */ /* 0x000fc60007ffe0ff */
[----:B------:R-:W-:-:S03]  /*05c0*/  IMAD.WIDE.U32 R10, R8, UR10, R12 ;  /* 0x0000000a080a7c25 */ /* 0x000fc6000f8e000c */
[----:B------:R-:W-:Y:S02]  /*05d0*/  IADD3 R13, P0, R20, R10, RZ ;  /* 0x0000000a140d7210 */ /* 0x000fe40007f1e0ff */
[----:B------:R-:W-:Y:S02]  /*05e0*/  SHF.R.S32.HI R10, RZ, 0x1f, R20 ;  /* 0x0000001fff0a7819 */ /* 0x000fe40000011414 */
[----:B------:R-:W-:Y:S02]  /*05f0*/  LEA R12, P2, R13, R0, 0x2 ;  /* 0x000000000d0c7211 */ /* 0x000fe400078410ff */
[----:B------:R-:W-:Y:S01]  /*0600*/  IADD3.X R10, R10, R9, R11, P0, !PT ;  /* 0x000000090a0a7210 */ /* 0x000fe200007fe40b */
[----:B------:R-:W-:-:S03]  /*0610*/  IMAD.MOV.U32 R9, RZ, RZ, R14 ;  /* 0x000000ffff097224 */ /* 0x000fc600078e000e */
[----:B------:R-:W-:Y:S02]  /*0620*/  LEA.HI.X R13, R13, UR5, R10, 0x2, P2 ;  /* 0x000000050d0d7c11 */ /* 0x000fe400090f140a */
[----:B------:R-:W-:-:S07]  /*0630*/  MOV R10, R20 ;  /* 0x00000014000a7202 */ /* 0x000fce0000000f00 */
.L_x_760:
[----:B------:R-:W-:Y:S02]  /*0640*/  IMAD.MOV.U32 R14, RZ, RZ, R12 ;  /* 0x000000ffff0e7224 */ /* 0x000fe400078e000c */
        /* <DEDUP_REMOVED lines=8> */
.L_x_759:
[----:B------:R-:W-:Y:S05]  /*06d0*/  BSYNC B2 ;  /* 0x0000000000027941 */ /* 0x000fea0003800000 */
.L_x_758:
[----:B------:R-:W-:Y:S05]  /*06e0*/  @!P1 BRA `(.L_x_757) ;  /* 0x00000000004c9947 */ /* 0x000fea0003800000 */
.L_x_761:
[----:B------:R-:W-:-:S04]  /*06f0*/  IADD3 R9, P0, R10, R22, RZ ;  /* 0x000000160a097210 */ /* 0x000fc80007f1e0ff */
[----:B------:R-:W-:Y:S02]  /*0700*/  LEA.HI.X.SX32 R12, R10, R2, 0x1, P0 ;  /* 0x000000020a0c7211 */ /* 0x000fe400000f0eff */
[----:B------:R-:W-:-:S04]  /*0710*/  LEA R18, P0, R9, R0, 0x2 ;  /* 0x0000000009127211 */ /* 0x000fc800078010ff */
[----:B------:R-:W-:-:S03]  /*0720*/  LEA.HI.X R19, R9, UR8, R12, 0x2, P0 ;  /* 0x0000000809137c11 */ /* 0x000fc600080f140c */
[----:B------:R-:W-:-:S03]  /*0730*/  IMAD.WIDE R12, R3, 0x4, R18 ;  /* 0x00000004030c7825 */ /* 0x000fc600078e0212 */
[----:B------:R-:W2:Y:S01]  /*0740*/  LDG.E R19, desc[UR6][R18.64] ;  /* 0x0000000612137981 */ /* 0x000ea2000c1e1900 */
[----:B------:R-:W-:-:S03]  /*0750*/  IMAD.WIDE R14, R3, 0x4, R12 ;  /* 0x00000004030e7825 */ /* 0x000fc600078e020c */
[----:B------:R-:W3:Y:S01]  /*0760*/  LDG.E R13, desc[UR6][R12.64] ;  /* 0x000000060c0d7981 */ /* 0x000ee2000c1e1900 */
[----:B------:R-:W-:-:S03]  /*0770*/  IMAD.WIDE R16, R3, 0x4, R14 ;  /* 0x0000000403107825 */ /* 0x000fc600078e020e */
        /* <DEDUP_REMOVED lines=10> */
.L_x_757:
[----:B------:R-:W-:Y:S05]  /*0820*/  BSYNC B1 ;  /* 0x0000000000017941 */ /* 0x000fea0003800000 */
.L_x_756:
[----:B------:R-:W-:Y:S01]  /*0830*/  UIADD3 UR5, -UR4, UR9, URZ ;  /* 0x0000000904057290 */ /* 0x000fe2000fffe13f */
[----:B------:R-:W-:Y:S01]  /*0840*/  BSSY B1, `(.L_x_762) ;  /* 0x0000050000017945 */ /* 0x000fe20003800000 */
[----:B------:R-:W-:Y:S01]  /*0850*/  USHF.R.S32.HI UR8, URZ, 0x1f, UR4 ;  /* 0x0000001f3f087899 */ /* 0x000fe20008011404 */
[----:B------:R-:W-:-:S03]  /*0860*/  ULDC UR15, c[0x0][0x21c] ;  /* 0x00008700000f7ab9 */ /* 0x000fc60000000800 */
[----:B------:R-:W-:-:S13]  /*0870*/  ISETP.GE.AND P0, PT, R20, UR5, PT ;  /* 0x0000000514007c0c */ /* 0x000fda000bf06270 */
[----:B------:R-:W-:Y:S05]  /*0880*/  @P0 BRA `(.L_x_763) ;  /* 0x00000004002c0947 */ /* 0x000fea0003800000 */
[----:B------:R-:W0:Y:S01]  /*0890*/  I2F.U32.RP R12, R3 ;  /* 0x00000003000c7306 */ /* 0x000e220000209000 */
[----:B------:R-:W-:Y:S01]  /*08a0*/  LOP3.LUT R9, RZ, UR9, RZ, 0x33, !PT ;  /* 0x00000009ff097c12 */ /* 0x000fe2000f8e33ff */
[----:B------:R-:W-:Y:S01]  /*08b0*/  BSSY B2, `(.L_x_764) ;  /* 0x0000032000027945 */ /* 0x000fe20003800000 */
[----:B------:R-:W-:Y:S02]  /*08c0*/  ISETP.NE.U32.AND P2, PT, R3, RZ, PT ;  /* 0x000000ff0300720c */ /* 0x000fe40003f45070 */
[----:B------:R-:W-:Y:S02]  /*08d0*/  VIMNMX R9, R9, -0x1, !PT ;  /* 0xffffffff09097848 */ /* 0x000fe40007fe0100 */
[----:B------:R-:W-:Y:S01]  /*08e0*/  MOV R18, R20 ;  /* 0x0000001400127202 */ /* 0x000fe20000000f00 */
[----:B0-----:R-:W0:Y:S02]  /*08f0*/  MUFU.RCP R12, R12 ;  /* 0x0000000c000c7308 */ /* 0x001e240000001000 */
[----:B0-----:R-:W-:-:S06]  /*0900*/  VIADD R13, R12, 0xffffffe ;  /* 0x0ffffffe0c0d7836 */ /* 0x001fcc0000000000 */
[----:B------:R-:W0:Y:S02]  /*0910*/  F2I.FTZ.U32.TRUNC.NTZ R11, R13 ;  /* 0x0000000d000b7305 */ /* 0x000e24000021f000 */
[----:B0-----:R-:W-:-:S05]  /*0920*/  IADD3 R10, RZ, -R11, RZ ;  /* 0x8000000bff0a7210 */ /* 0x001fca0007ffe0ff */
[----:B------:R-:W-:Y:S02]  /*0930*/  IMAD R15, R10, R3, RZ ;  /* 0x000000030a0f7224 */ /* 0x000fe400078e02ff */
[----:B------:R-:W-:-:S04]  /*0940*/  IMAD.MOV.U32 R10, RZ, RZ, RZ ;  /* 0x000000ffff0a7224 */ /* 0x000fc800078e00ff */
[----:B------:R-:W-:Y:S01]  /*0950*/  IMAD.HI.U32 R15, R11, R15, R10 ;  /* 0x0000000f0b0f7227 */ /* 0x000fe200078e000a */
[----:B------:R-:W-:-:S05]  /*0960*/  IADD3 R10, -R20, UR9, R9 ;  /* 0x00000009140a7c10 */ /* 0x000fca000fffe109 */
        /* <DEDUP_REMOVED lines=10> */
[----:B------:R-:W-:-:S05]  /*0a10*/  VIADD R10, R9, 0x1 ;  /* 0x00000001090a7836 */ /* 0x000fca0000000000 */
[----:B------:R-:W-:-:S13]  /*0a20*/  LOP3.LUT P1, R12, R10, 0x3, RZ, 0xc0, !PT ;  /* 0x000000030a0c7812 */ /* 0x000fda000782c0ff */
[----:B------:R-:W-:Y:S05]  /*0a30*/  @!P1 BRA `(.L_x_765) ;  /* 0x0000000000649947 */ /* 0x000fea0003800000 */
[----:B------:R-:W-:Y:S01]  /*0a40*/  IMAD R14, R5, UR12, RZ ;  /* 0x0000000c050e7c24 */ /* 0x000fe2000f8e02ff */
[----:B------:R-:W-:Y:S01]  /*0a50*/  ULDC UR14, c[0x0][0x21c] ;  /* 0x00008700000e7ab9 */ /* 0x000fe20000000800 */
[----:B------:R-:W-:Y:S01]  /*0a60*/  IMAD.WIDE.U32 R10, R7, UR12, RZ ;  /* 0x0000000c070a7c25 */ /* 0x000fe2000f8e00ff */
[----:B------:R-:W-:-:S03]  /*0a70*/  MOV R18, R20 ;  /* 0x0000001400127202 */ /* 0x000fc60000000f00 */
[----:B------:R-:W-:Y:S01]  /*0a80*/  IMAD R9, R7, UR13, R14 ;  /* 0x0000000d07097c24 */ /* 0x000fe2000f8e020e */
[----:B------:R-:W-:-:S03]  /*0a90*/  SHF.R.S32.HI R14, RZ, 0x1f, R20 ;  /* 0x0000001fff0e7819 */ /* 0x000fc60000011414 */
[----:B------:R-:W-:Y:S02]  /*0aa0*/  IMAD.IADD R11, R9, 0x1, R11 ;  /* 0x00000001090b7824 */ /* 0x000fe400078e020b */
[----:B------:R-:W-:Y:S02]  /*0ab0*/  IMAD R9, R6, UR10, RZ ;  /* 0x0000000a06097c24 */ /* 0x000fe4000f8e02ff */
[----:B------:R-:W-:-:S04]  /*0ac0*/  IMAD.WIDE.U32 R10, R8, UR10, R10 ;  /* 0x0000000a080a7c25 */ /* 0x000fc8000f8e000a */
[----:B------:R-:W-:Y:S01]  /*0ad0*/  IMAD R9, R8, UR11, R9 ;  /* 0x0000000b08097c24 */ /* 0x000fe2000f8e0209 */
[----:B------:R-:W-:-:S04]  /*0ae0*/  IADD3 R13, P1, P2, R10, UR4, R20 ;  /* 0x000000040a0d7c10 */ /* 0x000fc8000fa3e014 */
[----:B------:R-:W-:Y:S02]  /*0af0*/  IADD3 R9, R9, R11, RZ ;  /* 0x0000000b09097210 */ /* 0x000fe40007ffe0ff */
[----:B------:R-:W-:Y:S02]  /*0b00*/  LEA R10, P3, R13, R0, 0x2 ;  /* 0x000000000d0a7211 */ /* 0x000fe400078610ff */
[----:B------:R-:W-:Y:S01]  /*0b10*/  IADD3.X R14, R9, UR8, R14, P1, P2 ;  /* 0x00000008090e7c10 */ /* 0x000fe20008fe440e */
[----:B------:R-:W-:-:S03]  /*0b20*/  IMAD.MOV.U32 R9, RZ, RZ, R12 ;  /* 0x000000ffff097224 */ /* 0x000fc600078e000c */
[----:B------:R-:W-:-:S07]  /*0b30*/  LEA.HI.X R11, R13, UR14, R14, 0x2, P3 ;  /* 0x0000000e0d0b7c11 */ /* 0x000fce00098f140e */
.L_x_766:
        /* <DEDUP_REMOVED lines=9> */
.L_x_765:
[----:B------:R-:W-:Y:S05]  /*0bd0*/  BSYNC B2 ;  /* 0x0000000000027941 */ /* 0x000fea0003800000 */
.L_x_764:
[----:B------:R-:W-:Y:S05]  /*0be0*/  @!P0 BRA `(.L_x_763) ;  /* 0x0000000000548947 */ /* 0x000fea0003800000 */
[----:B------:R-:W-:-:S04]  /*0bf0*/  IADD3 R19, P0, R22, UR4, RZ ;  /* 0x0000000416137c10 */ /* 0x000fc8000ff1e0ff */
[----:B------:R-:W-:-:S09]  /*0c00*/  IADD3.X R9, R2, UR8, RZ, P0, !PT ;  /* 0x0000000802097c10 */ /* 0x000fd200087fe4ff */
.L_x_767:
        /* <DEDUP_REMOVED lines=19> */
.L_x_763:
[----:B------:R-:W-:Y:S05]  /*0d40*/  BSYNC B1 ;  /* 0x0000000000017941 */ /* 0x000fea0003800000 */
.L_x_762:
[----:B------:R-:W-:Y:S01]  /*0d50*/  ISETP.GT.AND P0, PT, R20, -0x1, PT ;  /* 0xffffffff1400780c */ /* 0x000fe20003f04270 */
[----:B------:R-:W-:-:S12]  /*0d60*/  ULDC UR15, c[0x0][0x21c] ;  /* 0x00008700000f7ab9 */ /* 0x000fd80000000800 */
[----:B------:R-:W-:Y:S05]  /*0d70*/  @P0 BRA `(.L_x_768) ;  /* 0x0000000800740947 */ /* 0x000fea0003800000 */
[----:B------:R-:W0:Y:S01]  /*0d80*/  I2F.U32.RP R14, R3 ;  /* 0x00000003000e7306 */ /* 0x000e220000209000 */
        /* <DEDUP_REMOVED lines=32> */
[----:B------:R-:W-:Y:S01]  /*0f90*/  IADD3 R9, R9, UR9, R20 ;  /* 0x0000000909097c10 */ /* 0x000fe2000fffe014 */
[----:B------:R-:W-:Y:S01]  /*0fa0*/  IMAD.WIDE.U32 R12, R7, UR12, RZ ;  /* 0x0000000c070c7c25 */ /* 0x000fe2000f8e00ff */
[----:B------:R-:W-:-:S03]  /*0fb0*/  ULDC UR14, c[0x0][0x21c] ;  /* 0x00008700000e7ab9 */ /* 0x000fc60000000800 */
[----:B------:R-:W-:Y:S02]  /*0fc0*/  IMAD R7, R7, UR13, R14 ;  /* 0x0000000d07077c24 */ /* 0x000fe4000f8e020e */
[----:B------:R-:W-:Y:S02]  /*0fd0*/  IMAD R5, R6, UR10, RZ ;  /* 0x0000000a06057c24 */ /* 0x000fe4000f8e02ff */
[----:B------:R-:W-:Y:S01]  /*0fe0*/  VIADD R9, R9, 0x1 ;  /* 0x0000000109097836 */ /* 0x000fe20000000000 */
[----:B------:R-:W-:-:S03]  /*0ff0*/  IADD3 R13, R7, R13, RZ ;  /* 0x0000000d070d7210 */ /* 0x000fc60007ffe0ff */
[----:B------:R-:W-:-:S04]  /*1000*/  IMAD.WIDE.U32 R6, R8, UR10, R12 ;  /* 0x0000000a08067c25 */ /* 0x000fc8000f8e000c */
[----:B------:R-:W-:Y:S01]  /*1010*/  IMAD R13, R8, UR11, R5 ;  /* 0x0000000b080d7c24 */ /* 0x000fe2000f8e0205 */
[--C-:B------:R-:W-:Y:S02]  /*1020*/  IADD3 R5, P1, P2, R6, UR4, R9.reuse ;  /* 0x0000000406057c10 */ /* 0x100fe4000fa3e009 */
[----:B------:R-:W-:Y:S02]  /*1030*/  SHF.R.S32.HI R9, RZ, 0x1f, R9 ;  /* 0x0000001fff097819 */ /* 0x000fe40000011409 */
[----:B------:R-:W-:Y:S02]  /*1040*/  IADD3 R8, R13, R7, RZ ;  /* 0x000000070d087210 */ /* 0x000fe40007ffe0ff */
[----:B------:R-:W-:Y:S02]  /*1050*/  LEA R6, P3, R5, R0, 0x2 ;  /* 0x0000000005067211 */ /* 0x000fe400078610ff */
[----:B------:R-:W-:-:S04]  /*1060*/  IADD3.X R8, R8, UR8, R9, P1, P2 ;  /* 0x0000000808087c10 */ /* 0x000fc80008fe4409 */
[----:B------:R-:W-:-:S07]  /*1070*/  LEA.HI.X R7, R5, UR14, R8, 0x2, P3 ;  /* 0x0000000e05077c11 */ /* 0x000fce00098f1408 */
.L_x_771:
        /* <DEDUP_REMOVED lines=9> */
.L_x_770:
[----:B------:R-:W-:Y:S05]  /*1110*/  BSYNC B1 ;  /* 0x0000000000017941 */ /* 0x000fea0003800000 */
.L_x_769:
[----:B------:R-:W-:Y:S05]  /*1120*/  @!P0 BRA `(.L_x_768) ;  /* 0x0000000400888947 */ /* 0x000fea0003800000 */
[----:B------:R-:W-:Y:S01]  /*1130*/  IADD3 R11, P0, R22, UR4, RZ ;  /* 0x00000004160b7c10 */ /* 0x000fe2000ff1e0ff */
[----:B------:R-:W-:Y:S03]  /*1140*/  BSSY B1, `(.L_x_772) ;  /* 0x0000015000017945 */ /* 0x000fe60003800000 */
[----:B------:R-:W-:-:S09]  /*1150*/  IADD3.X R17, R2, UR8, RZ, P0, !PT ;  /* 0x0000000802117c10 */ /* 0x000fd200087fe4ff */
.L_x_773:
        /* <DEDUP_REMOVED lines=20> */
.L_x_772:
[----:B------:R-:W-:Y:S05]  /*12a0*/  BRA `(.L_x_768) ;  /* 0x0000000400287947 */ /* 0x000fea0003800000 */
.L_x_755:
[----:B------:R-:W-:Y:S01]  /*12b0*/  ULDC UR9, c[0x0][0x258] ;  /* 0x0000960000097ab9 */ /* 0x000fe20000000800 */
[----:B------:R-:W-:Y:S01]  /*12c0*/  ULDC UR5, c[0x0][0x21c] ;  /* 0x0000870000057ab9 */ /* 0x000fe20000000800 */
[----:B------:R-:W-:Y:S01]  /*12d0*/  ISETP.GE.AND P0, PT, R20, UR9, PT ;  /* 0x0000000914007c0c */ /* 0x000fe2000bf06270 */
[----:B------:R-:W-:-:S12]  /*12e0*/  IMAD.MOV.U32 R4, RZ, RZ, RZ ;  /* 0x000000ffff047224 */ /* 0x000fd800078e00ff */
[----:B------:R-:W-:Y:S05]  /*12f0*/  @P0 BRA `(.L_x_768) ;  /* 0x0000000400140947 */ /* 0x000fea0003800000 */
[----:B------:R-:W0:Y:S01]  /*1300*/  I2F.U32.RP R10, R3 ;  /* 0x00000003000a7306 */ /* 0x000e220000209000 */
[----:B------:R-:W-:Y:S01]  /*1310*/  LOP3.LUT R6, RZ, R20, RZ, 0x33, !PT ;  /* 0x00000014ff067212 */ /* 0x000fe200078e33ff */
[----:B------:R-:W-:Y:S01]  /*1320*/  BSSY B1, `(.L_x_774) ;  /* 0x000002e000017945 */ /* 0x000fe20003800000 */
[----:B------:R-:W-:-:S03]  /*1330*/  ISETP.NE.U32.AND P2, PT, R3, RZ, PT ;  /* 0x000000ff0300720c */ /* 0x000fc60003f45070 */
[----:B------:R-:W-:Y:S02]  /*1340*/  VIADD R6, R6, UR9 ;  /* 0x0000000906067c36 */ /* 0x000fe40008000000 */
[----:B0-----:R-:W0:Y:S02]  /*1350*/  MUFU.RCP R10, R10 ;  /* 0x0000000a000a7308 */ /* 0x001e240000001000 */
[----:B0-----:R-:W-:-:S06]  /*1360*/  IADD3 R12, R10, 0xffffffe, RZ ;  /* 0x0ffffffe0a0c7810 */ /* 0x001fcc0007ffe0ff */
[----:B------:R-:W0:Y:S02]  /*1370*/  F2I.FTZ.U32.TRUNC.NTZ R5, R12 ;  /* 0x0000000c00057305 */ /* 0x000e24000021f000 */
[----:B0-----:R-:W-:-:S04]  /*1380*/  IMAD.MOV R4, RZ, RZ, -R5 ;  /* 0x000000ffff047224 */ /* 0x001fc800078e0a05 */
[----:B------:R-:W-:Y:S01]  /*1390*/  IMAD R13, R4, R3, RZ ;  /* 0x00000003040d7224 */ /* 0x000fe200078e02ff */
[----:B------:R-:W-:-:S10]  /*13a0*/  HFMA2.MMA R4, -RZ, RZ, 0, 0 ;  /* 0x00000000ff047435 */ /* 0x000fd400000001ff */
        /* <DEDUP_REMOVED lines=12> */
[----:B------:R-:W-:Y:S01]  /*1470*/  IMAD.MOV.U32 R4, RZ, RZ, RZ ;  /* 0x000000ffff047224 */ /* 0x000fe200078e00ff */
[----:B------:R-:W-:Y:S02]  /*1480*/  LOP3.LUT P0, R6, R5, 0x3, RZ, 0xc0, !PT ;  /* 0x0000000305067812 */ /* 0x000fe4000780c0ff */
[----:B------:R-:W-:-:S11]  /*1490*/  MOV R5, R20 ;  /* 0x0000001400057202 */ /* 0x000fd60000000f00 */
[----:B------:R-:W-:Y:S05]  /*14a0*/  @!P0 BRA `(.L_x_775) ;  /* 0x0000000000548947 */ /* 0x000fea0003800000 */
[----:B------:R-:W-:Y:S01]  /*14b0*/  IMAD.WIDE.U32 R4, R7, UR12, RZ ;  /* 0x0000000c07047c25 */ /* 0x000fe2000f8e00ff */
[----:B------:R-:W-:Y:S01]  /*14c0*/  ULDC UR4, c[0x0][0x21c] ;  /* 0x0000870000047ab9 */ /* 0x000fe20000000800 */
[----:B------:R-:W-:Y:S02]  /*14d0*/  MOV R10, R6 ;  /* 0x00000006000a7202 */ /* 0x000fe40000000f00 */
[----:B------:R-:W-:Y:S02]  /*14e0*/  IMAD.IADD R5, R11, 0x1, R5 ;  /* 0x000000010b057824 */ /* 0x000fe400078e0205 */
[----:B------:R-:W-:-:S03]  /*14f0*/  IMAD.WIDE.U32 R4, R8, UR10, R4 ;  /* 0x0000000a08047c25 */ /* 0x000fc6000f8e0004 */
[----:B------:R-:W-:Y:S02]  /*1500*/  IADD3 R7, P0, R20, R4, RZ ;  /* 0x0000000414077210 */ /* 0x000fe40007f1e0ff */
[----:B------:R-:W-:Y:S02]  /*1510*/  SHF.R.S32.HI R4, RZ, 0x1f, R20 ;  /* 0x0000001fff047819 */ /* 0x000fe40000011414 */
[C---:B------:R-:W-:Y:S02]  /*1520*/  LEA R8, P2, R7.reuse, R0, 0x2 ;  /* 0x0000000007087211 */ /* 0x040fe400078410ff */
[----:B------:R-:W-:Y:S01]  /*1530*/  IADD3.X R12, R4, R9, R5, P0, !PT ;  /* 0x00000009040c7210 */ /* 0x000fe200007fe405 */
[----:B------:R-:W-:Y:S01]  /*1540*/  IMAD.MOV.U32 R4, RZ, RZ, RZ ;  /* 0x000000ffff047224 */ /* 0x000fe200078e00ff */
[----:B------:R-:W-:Y:S02]  /*1550*/  MOV R5, R20 ;  /* 0x0000001400057202 */ /* 0x000fe40000000f00 */
[----:B------:R-:W-:-:S07]  /*1560*/  LEA.HI.X R7, R7, UR4, R12, 0x2, P2 ;  /* 0x0000000407077c11 */ /* 0x000fce00090f140c */
.L_x_776:
[----:B------:R-:W-:-:S05]  /*1570*/  IMAD.MOV.U32 R9, RZ, RZ, R7 ;  /* 0x000000ffff097224 */ /* 0x000fca00078e0007 */
        /* <DEDUP_REMOVED lines=8> */
.L_x_775:
[----:B------:R-:W-:Y:S05]  /*1600*/  BSYNC B1 ;  /* 0x0000000000017941 */ /* 0x000fea0003800000 */
.L_x_774:
[----:B------:R-:W-:Y:S05]  /*1610*/  @!P1 BRA `(.L_x_768) ;  /* 0x00000000004c9947 */ /* 0x000fea0003800000 */
.L_x_777:
        /* <DEDUP_REMOVED lines=19> */
.L_x_768:
[----:B------:R-:W-:Y:S05]  /*1750*/  BSYNC B0 ;  /* 0x0000000000007941 */ /* 0x000fea0003800000 */
.L_x_754:
        /* <DEDUP_REMOVED lines=33> */
[----:B------:R-:W1:Y:S01]  /*1970*/  S2UR UR5, SR_CgaCtaId ;  /* 0x00000000000579c3 */ /* 0x000e620000008800 */
[----:B------:R-:W-:Y:S01]  /*1980*/  UMOV UR4, 0x400 ;  /* 0x0000040000047882 */ /* 0x000fe20000000000 */
[C---:B------:R-:W-:Y:S02]  /*1990*/  ISETP.GT.AND P1, PT, R3.reuse, 0x20, PT ;  /* 0x000000200300780c */ /* 0x040fe40003f24270 */
[C---:B------:R-:W-:Y:S02]  /*19a0*/  ISETP.GT.AND P3, PT, R3.reuse, 0x40, PT ;  /* 0x000000400300780c */ /* 0x040fe40003f64270 */
[C---:B------:R-:W-:Y:S02]  /*19b0*/  ISETP.GT.AND P4, PT, R3.reuse, 0x60, PT ;  /* 0x000000600300780c */ /* 0x040fe40003f84270 */
[----:B------:R-:W-:Y:S01]  /*19c0*/  ISETP.GT.AND P2, PT, R3, 0x80, PT ;  /* 0x000000800300780c */ /* 0x000fe20003f44270 */
[----:B-1----:R-:W-:-:S09]  /*19d0*/  ULEA UR4, UR5, UR4, 0x18 ;  /* 0x0000000405047291 */ /* 0x002fd2000f8ec03f */
[----:B------:R-:W1:Y:S04]  /*19e0*/  LDS.64 R12, [UR4+0x28] ;  /* 0x00002804ff0c7984 */ /* 0x000e680008000a00 */
[----:B------:R-:W2:Y:S04]  /*19f0*/  LDS.128 R8, [UR4+0x30] ;  /* 0x00003004ff087984 */ /* 0x000ea80008000c00 */
[----:B------:R-:W3:Y:S04]  /*1a00*/  LDS.128 R16, [UR4+0x40] ;  /* 0x00004004ff107984 */ /* 0x000ee80008000c00 */
[----:B0-----:R-:W0:Y:S01]  /*1a10*/  LDS.128 R4, [UR4+0x50] ;  /* 0x00005004ff047984 */ /* 0x001e220008000c00 */
[----:B-1----:R-:W-:Y:S01]  /*1a20*/  @P1 FADD.FTZ R21, R21, R12 ;  /* 0x0000000c15151221 */ /* 0x002fe20000010000 */
        /* <DEDUP_REMOVED lines=55> */
[----:B0-----:R-:W-:-:S04]  /*1da0*/  @P2 FADD.FTZ R21, R21, R4 ;  /* 0x0000000415152221 */ /* 0x001fc80000010000 */
        /* <DEDUP_REMOVED lines=8> */
.L_x_779:
        /* <DEDUP_REMOVED lines=23> */
.L_x_782:
[----:B------:R-:W-:Y:S05]  /*1fa0*/  BSYNC B1 ;  /* 0x0000000000017941 */ /* 0x000fea0003800000 */
.L_x_781:
        /* <DEDUP_REMOVED lines=46> */
.L_x_780:
[----:B------:R-:W-:Y:S05]  /*2290*/  BSYNC B0 ;  /* 0x0000000000007941 */ /* 0x000fea0003800000 */
.L_x_778:
        /* <DEDUP_REMOVED lines=12> */
.L_x_784:
[----:B------:R-:W-:Y:S05]  /*2360*/  BSYNC B0 ;  /* 0x0000000000007941 */ /* 0x000fea0003800000 */
.L_x_783:
[----:B------:R-:W-:Y:S06]  /*2370*/  BAR.SYNC.DEFER_BLOCKING 0x0 ;  /* 0x0000000000007b1d */ /* 0x000fec0000010000 */
[----:B------:R-:W-:Y:S05]  /*2380*/  @P1 EXIT ;  /* 0x000000000000194d */ /* 0x000fea0003800000 */
[----:B------:R-:W2:Y:S01]  /*2390*/  S2UR UR5, SR_CgaCtaId ;  /* 0x00000000000579c3 */ /* 0x000ea20000008800 */
[----:B------:R-:W-:Y:S01]  /*23a0*/  UMOV UR4, 0x400 ;  /* 0x0000040000047882 */ /* 0x000fe20000000000 */
[----:B------:R-:W-:-:S06]  /*23b0*/  ULDC.64 UR10, c[0x0][0x210] ;  /* 0x00008400000a7ab9 */ /* 0x000fcc0000000a00 */
[----:B0-----:R-:W0:Y:S01]  /*23c0*/  LDC.64 R4, c[0x0][0x248] ;  /* 0x00009200ff047b82 */ /* 0x001e220000000a00 */
[----:B--2---:R-:W-:-:S03]  /*23d0*/  ULEA UR4, UR5, UR4, 0x18 ;  /* 0x0000000405047291 */ /* 0x004fc6000f8ec03f */
[----:B------:R-:W-:-:S06]  /*23e0*/  ULDC UR5, c[0x0][0x21c] ;  /* 0x0000870000057ab9 */ /* 0x000fcc0000000800 */
[----:B------:R-:W2:Y:S02]  /*23f0*/  LDS R12, [UR4] ;  /* 0x00000004ff0c7984 */ /* 0x000ea40008000800 */
[----:B------:R-:W3:Y:S02]  /*2400*/  S2UR UR4, SR_CTAID.X ;  /* 0x00000000000479c3 */ /* 0x000ee40000002500 */
[----:B0--3--:R-:W-:-:S12]  /*2410*/  UIMAD UR4, UR4, UR9, URZ ;  /* 0x00000009040472a4 */ /* 0x009fd8000f8e023f */
.L_x_785:
[----:B0-----:R-:W-:Y:S02]  /*2420*/  SHF.R.S32.HI R11, RZ, 0x1f, R20 ;  /* 0x0000001fff0b7819 */ /* 0x001fe40000011414 */
[----:B------:R-:W-:-:S05]  /*2430*/  IADD3 R7, P0, R20, R22, RZ ;  /* 0x0000001614077210 */ /* 0x000fca0007f1e0ff */
[----:B------:R-:W-:Y:S01]  /*2440*/  IMAD.X R6, R11, 0x1, R2, P0 ;  /* 0x000000010b067824 */ /* 0x000fe200000e0602 */
[----:B------:R-:W-:-:S04]  /*2450*/  LEA R8, P0, R7, R0, 0x2 ;  /* 0x0000000007087211 */ /* 0x000fc800078010ff */
[----:B------:R-:W-:Y:S01]  /*2460*/  LEA.HI.X R9, R7, UR5, R6, 0x2, P0 ;  /* 0x0000000507097c11 */ /* 0x000fe200080f1406 */
[----:B------:R-:W-:-:S05]  /*2470*/  IMAD.WIDE R6, R20, 0x4, R4 ;  /* 0x0000000414067825 */ /* 0x000fca00078e0204 */
[----:B------:R-:W2:Y:S04]  /*2480*/  LDG.E R9, desc[UR6][R8.64] ;  /* 0x0000000608097981 */ /* 0x000ea8000c1e1900 */
[----:B------:R-:W3:Y:S01]  /*2490*/  LDG.E.CONSTANT R6, desc[UR6][R6.64] ;  /* 0x0000000606067981 */ /* 0x000ee2000c1e9900 */
[----:B------:R-:W-:Y:S01]  /*24a0*/  IADD3 R14, P0, R20, UR4, RZ ;  /* 0x00000004140e7c10 */ /* 0x000fe2000ff1e0ff */
[----:B------:R-:W-:-:S03]  /*24b0*/  IMAD.IADD R20, R3, 0x1, R20 ;  /* 0x0000000103147824 */ /* 0x000fc600078e0214 */
[----:B------:R-:W-:Y:S02]  /*24c0*/  IADD3.X R11, RZ, R11, RZ, P0, !PT ;  /* 0x0000000bff0b7210 */ /* 0x000fe400007fe4ff */
[----:B------:R-:W-:-:S04]  /*24d0*/  LEA R10, P0, R14, UR10, 0x2 ;  /* 0x0000000a0e0a7c11 */ /* 0x000fc8000f8010ff */
[----:B------:R-:W-:Y:S02]  /*24e0*/  LEA.HI.X R11, R14, UR11, R11, 0x2, P0 ;  /* 0x0000000b0e0b7c11 */ /* 0x000fe400080f140b */
[----:B------:R-:W-:Y:S01]  /*24f0*/  ISETP.GE.AND P0, PT, R20, UR9, PT ;  /* 0x0000000914007c0c */ /* 0x000fe2000bf06270 */
[----:B--2---:R-:W-:-:S04]  /*2500*/  FMUL.FTZ R13, R12, R9 ;  /* 0x000000090c0d7220 */ /* 0x004fc80000410000 */
[----:B---3--:R-:W-:-:S05]  /*2510*/  FMUL.FTZ R13, R13, R6 ;  /* 0x000000060d0d7220 */ /* 0x008fca0000410000 */
[----:B------:R0:W-:Y:S03]  /*2520*/  STG.E desc[UR6][R10.64], R13 ;  /* 0x0000000d0a007986 */ /* 0x0001e6000c101906 */
[----:B------:R-:W-:Y:S05]  /*2530*/  @!P0 BRA `(.L_x_785) ;  /* 0xfffffffc00b88947 */ /* 0x000fea000383ffff */
[----:B------:R-:W-:Y:S05]  /*2540*/  EXIT ;  /* 0x000000000000794d */ /* 0x000fea0003800000 */
        .weak           $__internal_25_$__cuda_sm20_div_s64
        .type           $__internal_25_$__cuda_sm20_div_s64,@function
        .size           $__internal_25_$__cuda_sm20_div_s64,(.L_x_1336 - $__internal_25_$__cuda_sm20_div_s64)
$__internal_25_$__cuda_sm20_div_s64:
        /* <DEDUP_REMOVED lines=68> */
[----:B------:R-:W-:Y:S06]  /*2990*/  RET.REL.NODEC R2 `(_ZN4vllm15rms_norm_kernelIfLi1ELi3EEEvPT_PKS1_lllllS4_fii) ;  /* 0xffffffd402987950 */ /* 0x000fec0003c3ffff */
.L_x_786:
        /* <DEDUP_REMOVED lines=14> */
.L_x_1336:


//--------------------- .text._ZN4vllm15rms_norm_kernelIfLi2ELi3EEEvPT_PKS1_lllllS4_fii --------------------------
	.section	.text._ZN4vllm15rms_norm_kernelIfLi2ELi3EEEvPT_PKS1_lllllS4_fii,"ax",@progbits
	.align	128
        .global         _ZN4vllm15rms_norm_kernelIfLi2ELi3EEEvPT_PKS1_lllllS4_fii
        .type           _ZN4vllm15rms_norm_kernelIfLi2ELi3EEEvPT_PKS1_lllllS4_fii,@function
        .size           _ZN4vllm15rms_norm_kernelIfLi2ELi3EEEvPT_PKS1_lllllS4_fii,(.L_x_1337 - _ZN4vllm15rms_norm_kernelIfLi2ELi3EEEvPT_PKS1_lllllS4_fii)
        .other          _ZN4vllm15rms_norm_kernelIfLi2ELi3EEEvPT_PKS1_lllllS4_fii,@"STO_CUDA_ENTRY STV_DEFAULT"
_ZN4vllm15rms_norm_kernelIfLi2ELi3EEEvPT_PKS1_lllllS4_fii:
.text._ZN4vllm15rms_norm_kernelIfLi2ELi3EEEvPT_PKS1_lllllS4_fii:
[----:B------:R-:W-:Y:S01]  /*0000*/  LDC R1, c[0x0][0x28] ;  /* 0x00000a00ff017b82 */ /* 0x000fe20000000800 */
[----:B------:R-:W-:-:S07]  /*0010*/  ULDC UR5, c[0x0][0x23c] ;  /* 0x00008f0000057ab9 */ /* 0x000fce0000000800 */
[----:B------:R-:W0:Y:S01]  /*0020*/  S2UR UR4, SR_CTAID.X ;  /* 0x00000000000479c3 */ /* 0x000e220000002500 */
[----:B------:R-:W-:-:S13]  /*0030*/  ISETP.NE.U32.AND P0, PT, RZ, UR5, PT ;  /* 0x00000005ff007c0c */ /* 0x000fda000bf05070 */
[----:B------:R-:W-:Y:S05]  /*0040*/  @!P0 BRA `(.L_x_787) ;  /* 0x0000000000188947 */ /* 0x000fea0003800000 */
[----:B------:R-:W-:-:S07]  /*0050*/  MOV R0, 0x70 ;  /* 0x0000007000007802 */ /* 0x000fce0000000f00 */
[----:B0-----:R-:W-:Y:S05]  /*0060*/  CALL.REL.NOINC `($__internal_26_$__cuda_sm20_div_s64) ;  /* 0x0000002400207944 */ /* 0x001fea0003c00000 */
[----:B------:R-:W0:Y:S01]  /*0070*/  LDC R0, c[0x0][0x238] ;  /* 0x00008e00ff007b82 */ /* 0x000e220000000800 */
[----:B------:R-:W-:-:S05]  /*0080*/  IADD3 R5, -R4, RZ, RZ ;  /* 0x000000ff04057210 */ /* 0x000fca0007ffe1ff */
[----:B0-----:R-:W-:Y:S01]  /*0090*/  IMAD R5, R5, R0, UR4 ;  /* 0x0000000405057e24 */ /* 0x001fe2000f8e0200 */
[----:B------:R-:W-:Y:S06]  /*00a0*/  BRA `(.L_x_788) ;  /* 0x0000000000547947 */ /* 0x000fec0003800000 */
.L_x_787:
        /* <DEDUP_REMOVED lines=21> */
.L_x_788:
[----:B------:R-:W0:Y:S01]  /*0200*/  LDC R0, c[0x0][0x258] ;  /* 0x00009600ff007b82 */ /* 0x000e220000000800 */
[----:B------:R-:W-:Y:S01]  /*0210*/  SHF.R.S32.HI R6, RZ, 0x1f, R4 ;  /* 0x0000001fff067819 */ /* 0x000fe20000011404 */
[----:B------:R-:W-:Y:S01]  /*0220*/  ULDC.64 UR4, c[0x0][0x228] ;  /* 0x00008a0000047ab9 */ /* 0x000fe20000000a00 */
[----:B------:R-:W-:Y:S01]  /*0230*/  SHF.R.S32.HI R7, RZ, 0x1f, R5 ;  /* 0x0000001fff077819 */ /* 0x000fe20000011405 */
[----:B------:R-:W-:Y:S01]  /*0240*/  IMAD.WIDE.U32 R10, R4, UR4, RZ ;  /* 0x00000004040a7c25 */ /* 0x000fe2000f8e00ff */
[----:B------:R-:W-:Y:S01]  /*0250*/  ULDC.64 UR8, c[0x0][0x220] ;  /* 0x0000880000087ab9 */ /* 0x000fe20000000a00 */
[----:B------:R-:W-:Y:S01]  /*0260*/  ULDC.64 UR6, c[0x0][0x208] ;  /* 0x0000820000067ab9 */ /* 0x000fe20000000a00 */
[----:B------:R-:W-:Y:S01]  /*0270*/  BSSY B0, `(.L_x_789) ;  /* 0x000014b000007945 */ /* 0x000fe20003800000 */
[----:B------:R-:W1:Y:S01]  /*0280*/  LDC.64 R8, c[0x0][0x218] ;  /* 0x00008600ff087b82 */ /* 0x000e620000000a00 */
[----:B------:R-:W-:Y:S02]  /*0290*/  IMAD R3, R6, UR4, RZ ;  /* 0x0000000406037c24 */ /* 0x000fe4000f8e02ff */
[----:B------:R-:W-:-:S02]  /*02a0*/  IMAD R14, R7, UR8, RZ ;  /* 0x00000008070e7c24 */ /* 0x000fc4000f8e02ff */
[----:B------:R-:W-:Y:S02]  /*02b0*/  IMAD R12, R4, UR5, R3 ;  /* 0x00000005040c7c24 */ /* 0x000fe4000f8e0203 */
[----:B------:R-:W-:Y:S01]  /*02c0*/  IMAD R13, R5, UR9, R14 ;  /* 0x00000009050d7c24 */ /* 0x000fe2000f8e020e */
[----:B------:R-:W2:Y:S01]  /*02d0*/  S2R R3, SR_TID.X ;  /* 0x0000000000037919 */ /* 0x000ea20000002100 */
[----:B------:R-:W-:Y:S01]  /*02e0*/  IMAD.IADD R11, R11, 0x1, R12 ;  /* 0x000000010b0b7824 */ /* 0x000fe200078e020c */
[----:B------:R-:W3:Y:S01]  /*02f0*/  LDC R2, c[0x0][RZ] ;  /* 0x00000000ff027b82 */ /* 0x000ee20000000800 */
[----:B------:R-:W-:Y:S01]  /*0300*/  IMAD.WIDE.U32 R14, R5, UR8, R10 ;  /* 0x00000008050e7c25 */ /* 0x000fe2000f8e000a */
[----:B0-----:R-:W-:-:S04]  /*0310*/  LOP3.LUT R16, R0, 0x1, RZ, 0xc0, !PT ;  /* 0x0000000100107812 */ /* 0x001fc800078ec0ff */
        /* <DEDUP_REMOVED lines=18> */
[----:B------:R-:W-:-:S05]  /*0440*/  ISETP.NE.U32.AND P2, PT, R2, RZ, PT ;  /* 0x000000ff0200720c */ /* 0x000fca0003f45070 */
[----:B0-----:R-:W0:Y:S02]  /*0450*/  MUFU.RCP R17, R17 ;  /* 0x0000001100117308 */ /* 0x001e240000001000 */
[----:B0-----:R-:W-:Y:S02]  /*0460*/  IADD3 R14, R17, 0xffffffe, RZ ;  /* 0x0ffffffe110e7810 */ /* 0x001fe40007ffe0ff */
[----:B------:R-:W-:-:S04]  /*0470*/  MOV R17, R3 ;  /* 0x0000000300117202 */ /* 0x000fc80000000f00 */
[----:B------:R0:W1:Y:S02]  /*0480*/  F2I.FTZ.U32.TRUNC.NTZ R15, R14 ;  /* 0x0000000e000f7305 */ /* 0x000064000021f000 */
[----:B0-----:R-:W-:Y:S01]  /*0490*/  HFMA2.MMA R14, -RZ, RZ, 0, 0 ;  /* 0x00000000ff0e7435 */ /* 0x001fe200000001ff */
[----:B-1----:R-:W-:-:S04]  /*04a0*/  IMAD.MOV R19, RZ, RZ, -R15 ;  /* 0x000000ffff137224 */ /* 0x002fc800078e0a0f */
[----:B------:R-:W-:-:S05]  /*04b0*/  IMAD R19, R19, R2, RZ ;  /* 0x0000000213137224 */ /* 0x000fca00078e02ff */
[----:B------:R-:W-:Y:S01]  /*04c0*/  IMAD.HI.U32 R18, R15, R19, R14 ;  /* 0x000000130f127227 */ /* 0x000fe200078e000e */
[----:B------:R-:W-:-:S03]  /*04d0*/  IADD3 R15, -R3, -0x2, -R16 ;  /* 0xfffffffe030f7810 */ /* 0x000fc60007ffe910 */
[----:B------:R-:W-:Y:S02]  /*04e0*/  IMAD.MOV.U32 R19, RZ, RZ, RZ ;  /* 0x000000ffff137224 */ /* 0x000fe400078e00ff */
        /* <DEDUP_REMOVED lines=13> */
[----:B------:R-:W-:-:S04]  /*05c0*/  IMAD.WIDE.U32 R14, R5, UR8, RZ ;  /* 0x00000008050e7c25 */ /* 0x000fc8000f8e00ff */
[----:B------:R-:W-:Y:S01]  /*05d0*/  IMAD.MOV.U32 R19, RZ, RZ, RZ ;  /* 0x000000ffff137224 */ /* 0x000fe200078e00ff */
[----:B------:R-:W-:Y:S02]  /*05e0*/  IADD3 R15, R13, R15, RZ ;  /* 0x0000000f0d0f7210 */ /* 0x000fe40007ffe0ff */
[----:B------:R-:W-:Y:S01]  /*05f0*/  SHF.R.S32.HI R13, RZ, 0x1f, R3 ;  /* 0x0000001fff0d7819 */ /* 0x000fe20000011403 */
[----:B------:R-:W-:-:S03]  /*0600*/  IMAD.WIDE.U32 R14, R4, UR4, R14 ;  /* 0x00000004040e7c25 */ /* 0x000fc6000f8e000e */
[----:B------:R-:W-:-:S04]  /*0610*/  IADD3 R17, P0, R3, R14, RZ ;  /* 0x0000000e03117210 */ /* 0x000fc80007f1e0ff */
[----:B------:R-:W-:Y:S02]  /*0620*/  LEA R14, P2, R17, R8, 0x2 ;  /* 0x00000008110e7211 */ /* 0x000fe400078410ff */
[----:B------:R-:W-:-:S04]  /*0630*/  IADD3.X R12, R13, R12, R15, P0, !PT ;  /* 0x0000000c0d0c7210 */ /* 0x000fc800007fe40f */
[----:B------:R-:W-:Y:S02]  /*0640*/  LEA.HI.X R15, R17, R9, R12, 0x2, P2 ;  /* 0x00000009110f7211 */ /* 0x000fe400010f140c */
[----:B------:R-:W-:-:S07]  /*0650*/  MOV R17, R3 ;  /* 0x0000000300117202 */ /* 0x000fce0000000f00 */
.L_x_795:
        /* <DEDUP_REMOVED lines=9> */
.L_x_794:
[----:B------:R-:W-:Y:S05]  /*06f0*/  BSYNC B2 ;  /* 0x0000000000027941 */ /* 0x000fea0003800000 */
.L_x_793:
[----:B------:R-:W-:Y:S05]  /*0700*/  @!P1 BRA `(.L_x_792) ;  /* 0x0000000000409947 */ /* 0x000fea0003800000 */
.L_x_796:
        /* <DEDUP_REMOVED lines=16> */
.L_x_792:
[----:B------:R-:W-:Y:S05]  /*0810*/  BSYNC B1 ;  /* 0x0000000000017941 */ /* 0x000fea0003800000 */
.L_x_791:
[--C-:B------:R-:W-:Y:S01]  /*0820*/  IMAD.IADD R24, R0, 0x1, -R10.reuse ;  /* 0x0000000100187824 */ /* 0x100fe200078e0a0a */
[----:B------:R-:W-:Y:S01]  /*0830*/  BSSY B1, `(.L_x_797) ;  /* 0x000005f000017945 */ /* 0x000fe20003800000 */
[----:B------:R-:W-:Y:S01]  /*0840*/  SHF.R.S32.HI R11, RZ, 0x1f, R10 ;  /* 0x0000001fff0b7819 */ /* 0x000fe2000001140a */
[----:B------:R-:W-:Y:S02]  /*0850*/  IMAD.WIDE R12, R10, 0x4, R22 ;  /* 0x000000040a0c7825 */ /* 0x000fe400078e0216 */
        /* <DEDUP_REMOVED lines=10> */
[----:B------:R-:W-:Y:S01]  /*0900*/  MOV R25, R3 ;  /* 0x0000000300197202 */ /* 0x000fe20000000f00 */
        /* <DEDUP_REMOVED lines=20> */
[----:B------:R-:W-:Y:S01]  /*0a50*/  MOV R25, R3 ;  /* 0x0000000300197202 */ /* 0x000fe20000000f00 */
[----:B------:R-:W-:-:S04]  /*0a60*/  IMAD.WIDE.U32 R14, R5, UR8, R10 ;  /* 0x00000008050e7c25 */ /* 0x000fc8000f8e000a */
[----:B------:R-:W-:Y:S01]  /*0a70*/  IMAD R17, R5, UR9, R18 ;  /* 0x0000000905117c24 */ /* 0x000fe2000f8e0212 */
[----:B------:R-:W-:Y:S01]  /*0a80*/  MOV R18, R16 ;  /* 0x0000001000127202 */ /* 0x000fe20000000f00 */
[----:B------:R-:W-:-:S03]  /*0a90*/  IMAD R21, R6, UR4, RZ ;  /* 0x0000000406157c24 */ /* 0x000fc6000f8e02ff */
[----:B------:R-:W-:Y:S01]  /*0aa0*/  IADD3 R15, R17, R15, RZ ;  /* 0x0000000f110f7210 */ /* 0x000fe20007ffe0ff */
[C---:B------:R-:W-:Y:S02]  /*0ab0*/  IMAD R21, R4.reuse, UR5, R21 ;  /* 0x0000000504157c24 */ /* 0x040fe4000f8e0215 */
[----:B------:R-:W-:-:S04]  /*0ac0*/  IMAD.WIDE.U32 R14, R4, UR4, R14 ;  /* 0x00000004040e7c25 */ /* 0x000fc8000f8e000e */
[----:B------:R-:W-:Y:S02]  /*0ad0*/  IMAD.IADD R15, R21, 0x1, R15 ;  /* 0x00000001150f7824 */ /* 0x000fe400078e020f */
[----:B------:R-:W-:-:S03]  /*0ae0*/  IMAD.WIDE R14, R3, 0x2, R14 ;  /* 0x00000002030e7825 */ /* 0x000fc600078e020e */
[----:B------:R-:W-:-:S04]  /*0af0*/  LEA R20, P0, R14, R8, 0x2 ;  /* 0x000000080e147211 */ /* 0x000fc800078010ff */
[----:B------:R-:W-:Y:S02]  /*0b00*/  IADD3 R20, P2, R20, 0x4, RZ ;  /* 0x0000000414147810 */ /* 0x000fe40007f5e0ff */
[----:B------:R-:W-:-:S05]  /*0b10*/  LEA.HI.X R14, R14, R9, R15, 0x2, P0 ;  /* 0x000000090e0e7211 */ /* 0x000fca00000f140f */
[----:B------:R-:W-:-:S07]  /*0b20*/  IMAD.X R17, RZ, RZ, R14, P2 ;  /* 0x000000ffff117224 */ /* 0x000fce00010e060e */
.L_x_801:
[----:B------:R-:W-:Y:S02]  /*0b30*/  MOV R14, R20 ;  /* 0x00000014000e7202 */ /* 0x000fe40000000f00 */
[----:B------:R-:W-:-:S05]  /*0b40*/  MOV R15, R17 ;  /* 0x00000011000f7202 */ /* 0x000fca0000000f00 */
[----:B------:R-:W2:Y:S04]  /*0b50*/  LDG.E R20, desc[UR6][R14.64+-0x4] ;  /* 0xfffffc060e147981 */ /* 0x000ea8000c1e1900 */
[----:B------:R-:W3:Y:S01]  /*0b60*/  LDG.E R28, desc[UR6][R14.64] ;  /* 0x000000060e1c7981 */ /* 0x000ee2000c1e1900 */
[----:B------:R-:W-:Y:S01]  /*0b70*/  VIADD R18, R18, 0xffffffff ;  /* 0xffffffff12127836 */ /* 0x000fe20000000000 */
[C---:B------:R-:W-:Y:S01]  /*0b80*/  IADD3 R25, R2.reuse, R25, RZ ;  /* 0x0000001902197210 */ /* 0x040fe20007ffe0ff */
[----:B------:R-:W-:-:S03]  /*0b90*/  IMAD.WIDE R16, R2, 0x8, R14 ;  /* 0x0000000802107825 */ /* 0x000fc600078e020e */
[----:B------:R-:W-:Y:S01]  /*0ba0*/  ISETP.NE.AND P0, PT, R18, RZ, PT ;  /* 0x000000ff1200720c */ /* 0x000fe20003f05270 */
[----:B--2---:R-:W-:Y:S01]  /*0bb0*/  FFMA.FTZ R19, R20, R20, R19 ;  /* 0x0000001414137223 */ /* 0x004fe20000010013 */
[----:B------:R-:W-:-:S03]  /*0bc0*/  MOV R20, R16 ;  /* 0x0000001000147202 */ /* 0x000fc60000000f00 */
[----:B---3--:R-:W-:-:S08]  /*0bd0*/  FFMA.FTZ R19, R28, R28, R19 ;  /* 0x0000001c1c137223 */ /* 0x008fd00000010013 */
[----:B------:R-:W-:Y:S05]  /*0be0*/  @P0 BRA `(.L_x_801) ;  /* 0xfffffffc00d00947 */ /* 0x000fea000383ffff */
.L_x_800:
[----:B------:R-:W-:Y:S05]  /*0bf0*/  BSYNC B2 ;  /* 0x0000000000027941 */ /* 0x000fea0003800000 */
.L_x_799:
[----:B------:R-:W-:Y:S05]  /*0c00*/  @!P1 BRA `(.L_x_798) ;  /* 0x0000000000849947 */ /* 0x000fea0003800000 */
[----:B------:R-:W-:Y:S01]  /*0c10*/  HFMA2.MMA R15, -RZ, RZ, 0, 0 ;  /* 0x00000000ff0f7435 */ /* 0x000fe200000001ff */
[----:B------:R-:W-:-:S07]  /*0c20*/  IMAD.MOV.U32 R14, RZ, RZ, 0x4 ;  /* 0x00000004ff0e7424 */ /* 0x000fce00078e00ff */
[----:B------:R-:W-:-:S07]  /*0c30*/  IMAD.WIDE R14, R2, 0x8, -R14 ;  /* 0x00000008020e7825 */ /* 0x000fce00078e0a0e */
.L_x_802:
[----:B------:R-:W-:-:S05]  /*0c40*/  IMAD.WIDE R16, R25, 0x8, R12 ;  /* 0x0000000819107825 */ /* 0x000fca00078e020c */
[----:B------:R-:W2:Y:S04]  /*0c50*/  LDG.E R18, desc[UR6][R16.64] ;  /* 0x0000000610127981 */ /* 0x000ea8000c1e1900 */
[----:B------:R-:W3:Y:S01]  /*0c60*/  LDG.E R20, desc[UR6][R16.64+0x4] ;  /* 0x0000040610147981 */ /* 0x000ee2000c1e1900 */
[----:B--2---:R-:W-:Y:S01]  /*0c70*/  FFMA.FTZ R27, R18, R18, R19 ;  /* 0x00000012121b7223 */ /* 0x004fe20000010013 */
[----:B------:R-:W-:-:S03]  /*0c80*/  IADD3 R18, P0, R16, 0x4, RZ ;  /* 0x0000000410127810 */ /* 0x000fc60007f1e0ff */
[----:B---3--:R-:W-:Y:S01]  /*0c90*/  FFMA.FTZ R27, R20, R20, R27 ;  /* 0x00000014141b7223 */ /* 0x008fe2000001001b */
[----:B------:R-:W-:Y:S01]  /*0ca0*/  IMAD.WIDE R20, R2, 0x8, R16 ;  /* 0x0000000802147825 */ /* 0x000fe200078e0210 */
[----:B------:R-:W-:-:S04]  /*0cb0*/  IADD3.X R19, RZ, R17, RZ, P0, !PT ;  /* 0x00000011ff137210 */ /* 0x000fc800007fe4ff */
[----:B------:R-:W2:Y:S04]  /*0cc0*/  LDG.E R16, desc[UR6][R20.64] ;  /* 0x0000000614107981 */ /* 0x000ea8000c1e1900 */
[----:B------:R-:W3:Y:S01]  /*0cd0*/  LDG.E R20, desc[UR6][R20.64+0x4] ;  /* 0x0000040614147981 */ /* 0x000ee2000c1e1900 */
[----:B------:R-:W-:-:S03]  /*0ce0*/  IMAD.WIDE R28, R2, 0x8, R18 ;  /* 0x00000008021c7825 */ /* 0x000fc600078e0212 */
[----:B------:R-:W-:-:S05]  /*0cf0*/  IADD3 R18, P0, R14, R28, RZ ;  /* 0x0000001c0e127210 */ /* 0x000fca0007f1e0ff */
[----:B------:R-:W-:Y:S02]  /*0d00*/  IMAD.X R19, R15, 0x1, R29, P0 ;  /* 0x000000010f137824 */ /* 0x000fe400000e061d */
[----:B--2---:R-:W-:Y:S01]  /*0d10*/  FFMA.FTZ R27, R16, R16, R27 ;  /* 0x00000010101b7223 */ /* 0x004fe2000001001b */
[----:B------:R-:W-:Y:S02]  /*0d20*/  IMAD.WIDE R16, R2, 0x8, R28 ;  /* 0x0000000802107825 */ /* 0x000fe400078e021c */
[----:B------:R-:W2:Y:S01]  /*0d30*/  LDG.E R28, desc[UR6][R18.64] ;  /* 0x00000006121c7981 */ /* 0x000ea2000c1e1900 */
[----:B------:R-:W-:-:S03]  /*0d40*/  IADD3 R16, P0, R14, R16, RZ ;  /* 0x000000100e107210 */ /* 0x000fc60007f1e0ff */
[----:B------:R-:W4:Y:S01]  /*0d50*/  LDG.E R29, desc[UR6][R18.64+0x4] ;  /* 0x00000406121d7981 */ /* 0x000f22000c1e1900 */
[----:B------:R-:W-:Y:S01]  /*0d60*/  IADD3.X R17, R15, R17, RZ, P0, !PT ;  /* 0x000000110f117210 */ /* 0x000fe200007fe4ff */
[----:B---3--:R-:W-:-:S04]  /*0d70*/  FFMA.FTZ R27, R20, R20, R27 ;  /* 0x00000014141b7223 */ /* 0x008fc8000001001b */
[----:B------:R-:W3:Y:S04]  /*0d80*/  LDG.E R20, desc[UR6][R16.64] ;  /* 0x0000000610147981 */ /* 0x000ee8000c1e1900 */
[----:B------:R-:W5:Y:S01]  /*0d90*/  LDG.E R21, desc[UR6][R16.64+0x4] ;  /* 0x0000040610157981 */ /* 0x000f62000c1e1900 */
[----:B------:R-:W-:-:S04]  /*0da0*/  IADD3 R25, R2, R25, R2 ;  /* 0x0000001902197210 */ /* 0x000fc80007ffe002 */
[----:B------:R-:W-:-:S04]  /*0db0*/  IADD3 R25, R2, R25, R2 ;  /* 0x0000001902197210 */ /* 0x000fc80007ffe002 */
[----:B------:R-:W-:Y:S01]  /*0dc0*/  ISETP.GE.AND P0, PT, R25, R26, PT ;  /* 0x0000001a1900720c */ /* 0x000fe20003f06270 */
[----:B--2---:R-:W-:-:S04]  /*0dd0*/  FFMA.FTZ R28, R28, R28, R27 ;  /* 0x0000001c1c1c7223 */ /* 0x004fc8000001001b */
[----:B----4-:R-:W-:-:S04]  /*0de0*/  FFMA.FTZ R29, R29, R29, R28 ;  /* 0x0000001d1d1d7223 */ /* 0x010fc8000001001c */
[----:B---3--:R-:W-:-:S04]  /*0df0*/  FFMA.FTZ R29, R20, R20, R29 ;  /* 0x00000014141d7223 */ /* 0x008fc8000001001d */
[----:B-----5:R-:W-:Y:S01]  /*0e00*/  FFMA.FTZ R19, R21, R21, R29 ;  /* 0x0000001515137223 */ /* 0x020fe2000001001d */
[----:B------:R-:W-:Y:S06]  /*0e10*/  @!P0 BRA `(.L_x_802) ;  /* 0xfffffffc00888947 */ /* 0x000fec000383ffff */
.L_x_798:
[----:B------:R-:W-:Y:S05]  /*0e20*/  BSYNC B1 ;  /* 0x0000000000017941 */ /* 0x000fea0003800000 */
.L_x_797:
        /* <DEDUP_REMOVED lines=29> */
[----:B------:R-:W-:Y:S02]  /*1000*/  IMAD R18, R7, UR8, RZ ;  /* 0x0000000807127c24 */ /* 0x000fe4000f8e02ff */
[----:B------:R-:W-:-:S04]  /*1010*/  IMAD.WIDE.U32 R14, R5, UR8, RZ ;  /* 0x00000008050e7c25 */ /* 0x000fc8000f8e00ff */
[----:B------:R-:W-:-:S05]  /*1020*/  IMAD R5, R5, UR9, R18 ;  /* 0x0000000905057c24 */ /* 0x000fca000f8e0212 */
[----:B------:R-:W-:Y:S01]  /*1030*/  IADD3 R15, R5, R15, RZ ;  /* 0x0000000f050f7210 */ /* 0x000fe20007ffe0ff */
[----:B------:R-:W-:Y:S02]  /*1040*/  IMAD R5, R6, UR4, RZ ;  /* 0x0000000406057c24 */ /* 0x000fe4000f8e02ff */
[----:B------:R-:W-:-:S04]  /*1050*/  IMAD.WIDE.U32 R6, R4, UR4, R14 ;  /* 0x0000000404067c25 */ /* 0x000fc8000f8e000e */
[----:B------:R-:W-:Y:S01]  /*1060*/  IMAD R15, R4, UR5, R5 ;  /* 0x00000005040f7c24 */ /* 0x000fe2000f8e0205 */
[----:B------:R-:W-:Y:S02]  /*1070*/  IADD3 R6, P1, P2, R17, R6, R10 ;  /* 0x0000000611067210 */ /* 0x000fe40007a3e00a */
[----:B------:R-:W-:Y:S01]  /*1080*/  SHF.R.S32.HI R5, RZ, 0x1f, R17 ;  /* 0x0000001fff057819 */ /* 0x000fe20000011411 */
[----:B------:R-:W-:Y:S01]  /*1090*/  IMAD.IADD R10, R15, 0x1, R7 ;  /* 0x000000010f0a7824 */ /* 0x000fe200078e0207 */
[----:B------:R-:W-:-:S04]  /*10a0*/  LEA R4, P3, R6, R8, 0x2 ;  /* 0x0000000806047211 */ /* 0x000fc800078610ff */
[----:B------:R-:W-:-:S04]  /*10b0*/  IADD3.X R5, R5, R10, R11, P1, P2 ;  /* 0x0000000a05057210 */ /* 0x000fc80000fe440b */
[----:B------:R-:W-:-:S07]  /*10c0*/  LEA.HI.X R5, R6, R9, R5, 0x2, P3 ;  /* 0x0000000906057211 */ /* 0x000fce00018f1405 */
.L_x_806:
        /* <DEDUP_REMOVED lines=9> */
.L_x_805:
[----:B------:R-:W-:Y:S05]  /*1160*/  BSYNC B1 ;  /* 0x0000000000017941 */ /* 0x000fea0003800000 */
.L_x_804:
[----:B------:R-:W-:Y:S05]  /*1170*/  @!P0 BRA `(.L_x_803) ;  /* 0x0000000400688947 */ /* 0x000fea0003800000 */
[----:B------:R-:W-:Y:S01]  /*1180*/  BSSY B1, `(.L_x_807) ;  /* 0x0000011000017945 */ /* 0x000fe20003800000 */
.L_x_808:
        /* <DEDUP_REMOVED lines=17> */
.L_x_807:
[----:B------:R-:W-:Y:S05]  /*12a0*/  BRA `(.L_x_803) ;  /* 0x00000004001c7947 */ /* 0x000fea0003800000 */
.L_x_790:
[----:B------:R-:W-:Y:S01]  /*12b0*/  LEA.HI R4, R0, R0, RZ, 0x1 ;  /* 0x0000000000047211 */ /* 0x000fe200078f08ff */
[----:B------:R-:W-:-:S03]  /*12c0*/  HFMA2.MMA R19, -RZ, RZ, 0, 0 ;  /* 0x00000000ff137435 */ /* 0x000fc600000001ff */
[----:B------:R-:W-:-:S04]  /*12d0*/  SHF.R.S32.HI R4, RZ, 0x1, R4 ;  /* 0x00000001ff047819 */ /* 0x000fc80000011404 */
[----:B------:R-:W-:-:S13]  /*12e0*/  ISETP.GE.AND P0, PT, R3, R4, PT ;  /* 0x000000040300720c */ /* 0x000fda0003f06270 */
[----:B------:R-:W-:Y:S05]  /*12f0*/  @P0 BRA `(.L_x_803) ;  /* 0x0000000400080947 */ /* 0x000fea0003800000 */
[----:B------:R-:W0:Y:S01]  /*1300*/  I2F.U32.RP R12, R2 ;  /* 0x00000002000c7306 */ /* 0x000e220000209000 */
[----:B------:R-:W-:Y:S01]  /*1310*/  MOV R6, RZ ;  /* 0x000000ff00067202 */ /* 0x000fe20000000f00 */
[----:B------:R-:W-:Y:S01]  /*1320*/  BSSY B1, `(.L_x_809) ;  /* 0x000002a000017945 */ /* 0x000fe20003800000 */
[----:B------:R-:W-:Y:S01]  /*1330*/  LOP3.LUT R15, RZ, R3, RZ, 0x33, !PT ;  /* 0x00000003ff0f7212 */ /* 0x000fe200078e33ff */
[----:B------:R-:W-:Y:S01]  /*1340*/  IMAD.MOV.U32 R19, RZ, RZ, RZ ;  /* 0x000000ffff137224 */ /* 0x000fe200078e00ff */
[----:B------:R-:W-:-:S03]  /*1350*/  ISETP.NE.U32.AND P2, PT, R2, RZ, PT ;  /* 0x000000ff0200720c */ /* 0x000fc60003f45070 */
[----:B0-----:R-:W0:Y:S02]  /*1360*/  MUFU.RCP R12, R12 ;  /* 0x0000000c000c7308 */ /* 0x001e240000001000 */
[----:B0-----:R-:W-:-:S06]  /*1370*/  VIADD R14, R12, 0xffffffe ;  /* 0x0ffffffe0c0e7836 */ /* 0x001fcc0000000000 */
[----:B------:R-:W0:Y:S02]  /*1380*/  F2I.FTZ.U32.TRUNC.NTZ R7, R14 ;  /* 0x0000000e00077305 */ /* 0x000e24000021f000 */
[----:B0-----:R-:W-:-:S05]  /*1390*/  IADD3 R17, RZ, -R7, RZ ;  /* 0x80000007ff117210 */ /* 0x001fca0007ffe0ff */
[----:B------:R-:W-:-:S04]  /*13a0*/  IMAD R17, R17, R2, RZ ;  /* 0x0000000211117224 */ /* 0x000fc800078e02ff */
[----:B------:R-:W-:-:S04]  /*13b0*/  IMAD.HI.U32 R6, R7, R17, R6 ;  /* 0x0000001107067227 */ /* 0x000fc800078e0006 */
[----:B------:R-:W-:-:S04]  /*13c0*/  IMAD.IADD R7, R4, 0x1, R15 ;  /* 0x0000000104077824 */ /* 0x000fc800078e020f */
        /* <DEDUP_REMOVED lines=11> */
[----:B------:R-:W-:Y:S02]  /*1480*/  LOP3.LUT P0, R12, R7, 0x3, RZ, 0xc0, !PT ;  /* 0x00000003070c7812 */ /* 0x000fe4000780c0ff */
[----:B------:R-:W-:-:S11]  /*1490*/  MOV R7, R3 ;  /* 0x0000000300077202 */ /* 0x000fd60000000f00 */
[----:B------:R-:W-:Y:S05]  /*14a0*/  @!P0 BRA `(.L_x_810) ;  /* 0x0000000000448947 */ /* 0x000fea0003800000 */
[----:B------:R-:W-:Y:S01]  /*14b0*/  IMAD.WIDE R10, R3, 0x2, R10 ;  /* 0x00000002030a7825 */ /* 0x000fe200078e020a */
[----:B------:R-:W-:-:S03]  /*14c0*/  MOV R7, R3 ;  /* 0x0000000300077202 */ /* 0x000fc60000000f00 */
[----:B------:R-:W-:Y:S02]  /*14d0*/  IMAD.MOV.U32 R19, RZ, RZ, RZ ;  /* 0x000000ffff137224 */ /* 0x000fe400078e00ff */
[----:B------:R-:W-:-:S03]  /*14e0*/  IMAD.WIDE.U32 R10, R5, UR8, R10 ;  /* 0x00000008050a7c25 */ /* 0x000fc6000f8e000a */
[----:B------:R-:W-:Y:S02]  /*14f0*/  LEA R8, P0, R10, R8, 0x2 ;  /* 0x000000080a087211 */ /* 0x000fe400078010ff */
[----:B------:R-:W-:-:S04]  /*1500*/  IADD3 R13, R13, R11, RZ ;  /* 0x0000000b0d0d7210 */ /* 0x000fc80007ffe0ff */
[----:B------:R-:W-:-:S07]  /*1510*/  LEA.HI.X R9, R10, R9, R13, 0x2, P0 ;  /* 0x000000090a097211 */ /* 0x000fce00000f140d */
.L_x_811:
[----:B------:R-:W-:Y:S01]  /*1520*/  MOV R10, R8 ;  /* 0x00000008000a7202 */ /* 0x000fe20000000f00 */
[----:B------:R-:W-:-:S05]  /*1530*/  IMAD.MOV.U32 R11, RZ, RZ, R9 ;  /* 0x000000ffff0b7224 */ /* 0x000fca00078e0009 */
[----:B------:R-:W2:Y:S01]  /*1540*/  LDG.E.64 R14, desc[UR6][R10.64] ;  /* 0x000000060a0e7981 */ /* 0x000ea2000c1e1b00 */
[----:B------:R-:W-:Y:S01]  /*1550*/  IADD3 R12, R12, -0x1, RZ ;  /* 0xffffffff0c0c7810 */ /* 0x000fe20007ffe0ff */
[C---:B------:R-:W-:Y:S01]  /*1560*/  IMAD.WIDE R8, R2.reuse, 0x8, R10 ;  /* 0x0000000802087825 */ /* 0x040fe200078e020a */
[----:B------:R-:W-:Y:S02]  /*1570*/  IADD3 R7, R2, R7, RZ ;  /* 0x0000000702077210 */ /* 0x000fe40007ffe0ff */
[----:B------:R-:W-:Y:S01]  /*1580*/  ISETP.NE.AND P0, PT, R12, RZ, PT ;  /* 0x000000ff0c00720c */ /* 0x000fe20003f05270 */
[----:B--2---:R-:W-:-:S04]  /*1590*/  FFMA.FTZ R14, R14, R14, R19 ;  /* 0x0000000e0e0e7223 */ /* 0x004fc80000010013 */
[----:B------:R-:W-:-:S08]  /*15a0*/  FFMA.FTZ R19, R15, R15, R14 ;  /* 0x0000000f0f137223 */ /* 0x000fd0000001000e */
[----:B------:R-:W-:Y:S05]  /*15b0*/  @P0 BRA `(.L_x_811) ;  /* 0xfffffffc00d80947 */ /* 0x000fea000383ffff */
.L_x_810:
[----:B------:R-:W-:Y:S05]  /*15c0*/  BSYNC B1 ;  /* 0x0000000000017941 */ /* 0x000fea0003800000 */
.L_x_809:
[----:B------:R-:W-:Y:S05]  /*15d0*/  @!P1 BRA `(.L_x_803) ;  /* 0x0000000000509947 */ /* 0x000fea0003800000 */
.L_x_812:
        /* <DEDUP_REMOVED lines=20> */
.L_x_803:
[----:B------:R-:W-:Y:S05]  /*1720*/  BSYNC B0 ;  /* 0x0000000000007941 */ /* 0x000fea0003800000 */
.L_x_789:
[----:B------:R-:W-:Y:S01]  /*1730*/  ISETP.GT.AND P0, PT, R2, 0x3ff, PT ;  /* 0x000003ff0200780c */ /* 0x000fe20003f04270 */
        /* <DEDUP_REMOVED lines=40> */
[----:B0-----:R-:W0:Y:S04]  /*19c0*/  LDS.128 R8, [UR4+0x30] ;  /* 0x00003004ff087984 */ /* 0x001e280008000c00 */
        /* <DEDUP_REMOVED lines=67> */
.L_x_814:
        /* <DEDUP_REMOVED lines=23> */
.L_x_817:
[----:B------:R-:W-:Y:S05]  /*1f70*/  BSYNC B1 ;  /* 0x0000000000017941 */ /* 0x000fea0003800000 */
.L_x_816:
        /* <DEDUP_REMOVED lines=46> */
.L_x_815:
[----:B------:R-:W-:Y:S05]  /*2260*/  BSYNC B0 ;  /* 0x0000000000007941 */ /* 0x000fea0003800000 */
.L_x_813:
        /* <DEDUP_REMOVED lines=14> */
.L_x_819:
[----:B------:R-:W-:Y:S05]  /*2350*/  BSYNC B0 ;  /* 0x0000000000007941 */ /* 0x000fea0003800000 */
.L_x_818:
[----:B------:R-:W-:Y:S06]  /*2360*/  BAR.SYNC.DEFER_BLOCKING 0x0 ;  /* 0x0000000000007b1d */ /* 0x000fec0000010000 */
[----:B------:R-:W-:Y:S05]  /*2370*/  @P1 EXIT ;  /* 0x000000000000194d */ /* 0x000fea0003800000 */
[----:B------:R-:W2:Y:S01]  /*2380*/  S2UR UR5, SR_CgaCtaId ;  /* 0x00000000000579c3 */ /* 0x000ea20000008800 */
[----:B------:R-:W-:-:S07]  /*2390*/  UMOV UR4, 0x400 ;  /* 0x0000040000047882 */ /* 0x000fce0000000000 */
[----:B------:R-:W3:Y:S08]  /*23a0*/  LDC.64 R8, c[0x0][0x210] ;  /* 0x00008400ff087b82 */ /* 0x000ef00000000a00 */
[----:B0-----:R-:W0:Y:S01]  /*23b0*/  LDC.64 R4, c[0x0][0x248] ;  /* 0x00009200ff047b82 */ /* 0x001e220000000a00 */
[----:B--2---:R-:W-:-:S09]  /*23c0*/  ULEA UR4, UR5, UR4, 0x18 ;  /* 0x0000000405047291 */ /* 0x004fd2000f8ec03f */
[----:B------:R-:W2:Y:S02]  /*23d0*/  LDS R7, [UR4] ;  /* 0x00000004ff077984 */ /* 0x000ea40008000800 */
[----:B------:R-:W4:Y:S02]  /*23e0*/  S2UR UR4, SR_CTAID.X ;  /* 0x00000000000479c3 */ /* 0x000f240000002500 */
[----:B----4-:R-:W-:-:S04]  /*23f0*/  IMAD R11, R0, UR4, RZ ;  /* 0x00000004000b7c24 */ /* 0x010fc8000f8e02ff */
[----:B---3--:R-:W-:-:S07]  /*2400*/  IMAD.WIDE.U32 R8, R11, 0x4, R8 ;  /* 0x000000040b087825 */ /* 0x008fce00078e0008 */
.L_x_820:
[----:B------:R-:W-:-:S04]  /*2410*/  IMAD.WIDE R10, R3, 0x8, R22 ;  /* 0x00000008030a7825 */ /* 0x000fc800078e0216 */
[C---:B0-----:R-:W-:Y:S02]  /*2420*/  IMAD.WIDE R12, R3.reuse, 0x8, R4 ;  /* 0x00000008030c7825 */ /* 0x041fe400078e0204 */
[----:B------:R-:W2:Y:S04]  /*2430*/  LDG.E.64 R10, desc[UR6][R10.64] ;  /* 0x000000060a0a7981 */ /* 0x000ea8000c1e1b00 */
[----:B---3--:R-:W3:Y:S01]  /*2440*/  LDG.E.64.CONSTANT R12, desc[UR6][R12.64] ;  /* 0x000000060c0c7981 */ /* 0x008ee2000c1e9b00 */
[----:B------:R-:W-:-:S04]  /*2450*/  IMAD.WIDE R14, R3, 0x8, R8 ;  /* 0x00000008030e7825 */ /* 0x000fc800078e0208 */
[----:B------:R-:W-:-:S05]  /*2460*/  IMAD.IADD R3, R2, 0x1, R3 ;  /* 0x0000000102037824 */ /* 0x000fca00078e0203 */
[----:B------:R-:W-:Y:S01]  /*2470*/  ISETP.GE.AND P0, PT, R3, R6, PT ;  /* 0x000000060300720c */ /* 0x000fe20003f06270 */
[C---:B--2---:R-:W-:Y:S01]  /*2480*/  FMUL.FTZ R0, R7.reuse, R11 ;  /* 0x0000000b07007220 */ /* 0x044fe20000410000 */
[----:B------:R-:W-:-:S03]  /*2490*/  FMUL.FTZ R17, R7, R10 ;  /* 0x0000000a07117220 */ /* 0x000fc60000410000 */
[----:B---3--:R-:W-:Y:S01]  /*24a0*/  FMUL.FTZ R19, R13, R0 ;  /* 0x000000000d137220 */ /* 0x008fe20000410000 */
[----:B------:R-:W-:-:S05]  /*24b0*/  FMUL.FTZ R18, R12, R17 ;  /* 0x000000110c127220 */ /* 0x000fca0000410000 */
[----:B------:R3:W-:Y:S02]  /*24c0*/  STG.E.64 desc[UR6][R14.64], R18 ;  /* 0x000000120e007986 */ /* 0x0007e4000c101b06 */
[----:B------:R-:W-:Y:S05]  /*24d0*/  @!P0 BRA `(.L_x_820) ;  /* 0xfffffffc00cc8947 */ /* 0x000fea000383ffff */
[----:B------:R-:W-:Y:S05]  /*24e0*/  EXIT ;  /* 0x000000000000794d */ /* 0x000fea0003800000 */
        .weak           $__internal_26_$__cuda_sm20_div_s64
        .type           $__internal_26_$__cuda_sm20_div_s64,@function
        .size           $__internal_26_$__cuda_sm20_div_s64,(.L_x_1337 - $__internal_26_$__cuda_sm20_div_s64)
$__internal_26_$__cuda_sm20_div_s64:
        /* <DEDUP_REMOVED lines=68> */
[----:B------:R-:W-:Y:S06]  /*2930*/  RET.REL.NODEC R2 `(_ZN4vllm15rms_norm_kernelIfLi2ELi3EEEvPT_PKS1_lllllS4_fii) ;  /* 0xffffffd402b07950 */ /* 0x000fec0003c3ffff */
.L_x_821:
        /* <DEDUP_REMOVED lines=12> */
.L_x_1337:


//--------------------- .text._ZN4vllm15rms_norm_kernelIfLi4ELi3EEEvPT_PKS1_lllllS4_fii --------------------------
	.section	.text._ZN4vllm15rms_norm_kernelIfLi4ELi3EEEvPT_PKS1_lllllS4_fii,"ax",@progbits
	.align	128
        .global         _ZN4vllm15rms_norm_kernelIfLi4ELi3EEEvPT_PKS1_lllllS4_fii
        .type           _ZN4vllm15rms_norm_kernelIfLi4ELi3EEEvPT_PKS1_lllllS4_fii,@function
        .size           _ZN4vllm15rms_norm_kernelIfLi4ELi3EEEvPT_PKS1_lllllS4_fii,(.L_x_1338 - _ZN4vllm15rms_norm_kernelIfLi4ELi3EEEvPT_PKS1_lllllS4_fii)
        .other          _ZN4vllm15rms_norm_kernelIfLi4ELi3EEEvPT_PKS1_lllllS4_fii,@"STO_CUDA_ENTRY STV_DEFAULT"
_ZN4vllm15rms_norm_kernelIfLi4ELi3EEEvPT_PKS1_lllllS4_fii:
.text._ZN4vllm15rms_norm_kernelIfLi4ELi3EEEvPT_PKS1_lllllS4_fii:
[----:B------:R-:W-:Y:S01]  /*0000*/  LDC R1, c[0x0][0x28] ;  /* 0x00000a00ff017b82 */ /* 0x000fe20000000800 */
[----:B------:R-:W-:-:S07]  /*0010*/  ULDC UR5, c[0x0][0x23c] ;  /* 0x00008f0000057ab9 */ /* 0x000fce0000000800 */
[----:B------:R-:W0:Y:S01]  /*0020*/  S2UR UR4, SR_CTAID.X ;  /* 0x00000000000479c3 */ /* 0x000e220000002500 */
[----:B------:R-:W-:-:S13]  /*0030*/  ISETP.NE.U32.AND P0, PT, RZ, UR5, PT ;  /* 0x00000005ff007c0c */ /* 0x000fda000bf05070 */
[----:B------:R-:W-:Y:S05]  /*0040*/  @!P0 BRA `(.L_x_822) ;  /* 0x0000000000188947 */ /* 0x000fea0003800000 */
[----:B------:R-:W-:-:S07]  /*0050*/  MOV R0, 0x70 ;  /* 0x0000007000007802 */ /* 0x000fce0000000f00 */
[----:B0-----:R-:W-:Y:S05]  /*0060*/  CALL.REL.NOINC `($__internal_27_$__cuda_sm20_div_s64) ;  /* 0x0000002400b87944 */ /* 0x001fea0003c00000 */
[----:B------:R-:W0:Y:S01]  /*0070*/  LDC R3, c[0x0][0x238] ;  /* 0x00008e00ff037b82 */ /* 0x000e220000000800 */
[----:B------:R-:W-:-:S05]  /*0080*/  IADD3 R4, -R5, RZ, RZ ;  /* 0x000000ff05047210 */ /* 0x000fca0007ffe1ff */
[----:B0-----:R-:W-:Y:S01]  /*0090*/  IMAD R4, R4, R3, UR4 ;  /* 0x0000000404047e24 */ /* 0x001fe2000f8e0203 */
[----:B------:R-:W-:Y:S06]  /*00a0*/  BRA `(.L_x_823) ;  /* 0x0000000000547947 */ /* 0x000fec0003800000 */
.L_x_822:
[----:B------:R-:W1:Y:S02]  /*00b0*/  LDC R6, c[0x0][0x238] ;  /* 0x00008e00ff067b82 */ /* 0x000e640000000800 */
[----:B-1----:R-:W1:Y:S01]  /*00c0*/  I2F.U32.RP R0, R6 ;  /* 0x0000000600007306 */ /* 0x002e620000209000 */
[----:B------:R-:W-:-:S07]  /*00d0*/  ISETP.NE.U32.AND P2, PT, R6, RZ, PT ;  /* 0x000000ff0600720c */ /* 0x000fce0003f45070 */
[----:B-1----:R-:W1:Y:S02]  /*00e0*/  MUFU.RCP R0, R0 ;  /* 0x0000000000007308 */ /* 0x002e640000001000 */
[----:B-1----:R-:W-:-:S06]  /*00f0*/  IADD3 R2, R0, 0xffffffe, RZ ;  /* 0x0ffffffe00027810 */ /* 0x002fcc0007ffe0ff */
[----:B------:R1:W2:Y:S02]  /*0100*/  F2I.FTZ.U32.TRUNC.NTZ R3, R2 ;  /* 0x0000000200037305 */ /* 0x0002a4000021f000 */
[----:B-1----:R-:W-:Y:S01]  /*0110*/  HFMA2.MMA R2, -RZ, RZ, 0, 0 ;  /* 0x00000000ff027435 */ /* 0x002fe200000001ff */
[----:B--2---:R-:W-:-:S04]  /*0120*/  IMAD.MOV R5, RZ, RZ, -R3 ;  /* 0x000000ffff057224 */ /* 0x004fc800078e0a03 */
[----:B------:R-:W-:-:S05]  /*0130*/  IMAD R5, R5, R6, RZ ;  /* 0x0000000605057224 */ /* 0x000fca00078e02ff */
        /* <DEDUP_REMOVED lines=8> */
[----:B------:R-:W-:Y:S02]  /*01c0*/  @P1 IADD3 R5, R5, 0x1, RZ ;  /* 0x0000000105051810 */ /* 0x000fe40007ffe0ff */
[----:B------:R-:W-:-:S05]  /*01d0*/  @!P2 LOP3.LUT R5, RZ, R6, RZ, 0x33, !PT ;  /* 0x00000006ff05a212 */ /* 0x000fca00078e33ff */
[----:B------:R-:W-:-:S04]  /*01e0*/  IMAD.MOV R4, RZ, RZ, -R5 ;  /* 0x000000ffff047224 */ /* 0x000fc800078e0a05 */
[----:B------:R-:W-:-:S07]  /*01f0*/  IMAD R4, R6, R4, UR4 ;  /* 0x0000000406047e24 */ /* 0x000fce000f8e0204 */
.L_x_823:
[----:B------:R-:W-:Y:S01]  /*0200*/  SHF.R.S32.HI R8, RZ, 0x1f, R5 ;  /* 0x0000001fff087819 */ /* 0x000fe20000011405 */
[----:B------:R-:W0:Y:S01]  /*0210*/  LDC R0, c[0x0][0x258] ;  /* 0x00009600ff007b82 */ /* 0x000e220000000800 */
[----:B------:R-:W-:Y:S01]  /*0220*/  ULDC.64 UR4, c[0x0][0x228] ;  /* 0x00008a0000047ab9 */ /* 0x000fe20000000a00 */
[----:B------:R-:W-:Y:S01]  /*0230*/  ULDC.64 UR8, c[0x0][0x220] ;  /* 0x0000880000087ab9 */ /* 0x000fe20000000a00 */
[----:B------:R-:W-:Y:S01]  /*0240*/  IMAD.WIDE.U32 R10, R5, UR4, RZ ;  /* 0x00000004050a7c25 */ /* 0x000fe2000f8e00ff */
[----:B------:R-:W-:Y:S01]  /*0250*/  SHF.R.S32.HI R9, RZ, 0x1f, R4 ;  /* 0x0000001fff097819 */ /* 0x000fe20000011404 */
[----:B------:R-:W1:Y:S01]  /*0260*/  S2R R3, SR_TID.X ;  /* 0x0000000000037919 */ /* 0x000e620000002100 */
[----:B------:R-:W-:Y:S01]  /*0270*/  ULDC.64 UR6, c[0x0][0x208] ;  /* 0x0000820000067ab9 */ /* 0x000fe20000000a00 */
[----:B------:R-:W-:Y:S01]  /*0280*/  IMAD R12, R8, UR4, RZ ;  /* 0x00000004080c7c24 */ /* 0x000fe2000f8e02ff */
[----:B------:R-:W2:Y:S01]  /*0290*/  LDC.64 R6, c[0x0][0x218] ;  /* 0x00008600ff067b82 */ /* 0x000ea20000000a00 */
[----:B------:R-:W-:Y:S01]  /*02a0*/  IMAD R13, R9, UR8, RZ ;  /* 0x00000008090d7c24 */ /* 0x000fe2000f8e02ff */
[----:B------:R-:W-:Y:S01]  /*02b0*/  BSSY B0, `(.L_x_824) ;  /* 0x0000168000007945 */ /* 0x000fe20003800000 */
[----:B------:R-:W-:-:S02]  /*02c0*/  IMAD R12, R5, UR5, R12 ;  /* 0x00000005050c7c24 */ /* 0x000fc4000f8e020c */
[----:B------:R-:W-:-:S03]  /*02d0*/  IMAD R13, R4, UR9, R13 ;  /* 0x00000009040d7c24 */ /* 0x000fc6000f8e020d */
[----:B------:R-:W-:Y:S01]  /*02e0*/  IADD3 R11, R11, R12, RZ ;  /* 0x0000000c0b0b7210 */ /* 0x000fe20007ffe0ff */
[----:B------:R-:W3:Y:S02]  /*02f0*/  LDC R2, c[0x0][RZ] ;  /* 0x00000000ff027b82 */ /* 0x000ee40000000800 */
[----:B------:R-:W-:Y:S01]  /*0300*/  IMAD.WIDE.U32 R14, R4, UR8, R10 ;  /* 0x00000008040e7c25 */ /* 0x000fe2000f8e000a */
[----:B0-----:R-:W-:-:S04]  /*0310*/  LOP3.LUT R16, R0, 0x3, RZ, 0xc0, !PT ;  /* 0x0000000300107812 */ /* 0x001fc800078ec0ff */
[----:B------:R-:W-:Y:S02]  /*0320*/  IADD3 R15, R15, R13, RZ ;  /* 0x0000000d0f0f7210 */ /* 0x000fe40007ffe0ff */
[----:B------:R-:W-:Y:S02]  /*0330*/  ISETP.NE.AND P2, PT, R16, RZ, PT ;  /* 0x000000ff1000720c */ /* 0x000fe40003f45270 */
[C---:B--2---:R-:W-:Y:S02]  /*0340*/  LEA R22, P1, R14.reuse, R6, 0x2 ;  /* 0x000000060e167211 */ /* 0x044fe400078210ff */
[----:B------:R-:W-:Y:S02]  /*0350*/  SHF.L.U64.HI R14, R14, 0x2, R15 ;  /* 0x000000020e0e7819 */ /* 0x000fe4000001020f */
[----:B------:R-:W-:-:S03]  /*0360*/  LOP3.LUT P0, RZ, R22, 0xf, RZ, 0xc0, !PT ;  /* 0x0000000f16ff7812 */ /* 0x000fc6000780c0ff */
[----:B------:R-:W-:-:S10]  /*0370*/  IMAD.X R23, R14, 0x1, R7, P1 ;  /* 0x000000010e177824 */ /* 0x000fd400008e0607 */
[----:B-1-3--:R-:W-:Y:S05]  /*0380*/  @!P0 BRA !P2, `(.L_x_825) ;  /* 0x00000010001c8947 */ /* 0x00afea0005000000 */
        /* <DEDUP_REMOVED lines=12> */
[----:B------:R-:W-:-:S03]  /*0450*/  MOV R25, RZ ;  /* 0x000000ff00197202 */ /* 0x000fc60000000f00 */
[----:B0-----:R-:W0:Y:S02]  /*0460*/  MUFU.RCP R17, R17 ;  /* 0x0000001100117308 */ /* 0x001e240000001000 */
[----:B0-----:R-:W-:Y:S02]  /*0470*/  VIADD R14, R17, 0xffffffe ;  /* 0x0ffffffe110e7836 */ /* 0x001fe40000000000 */
[----:B------:R-:W-:-:S04]  /*0480*/  IMAD.MOV.U32 R17, RZ, RZ, R3 ;  /* 0x000000ffff117224 */ /* 0x000fc800078e0003 */
[----:B------:R0:W1:Y:S02]  /*0490*/  F2I.FTZ.U32.TRUNC.NTZ R15, R14 ;  /* 0x0000000e000f7305 */ /* 0x000064000021f000 */
[----:B0-----:R-:W-:Y:S01]  /*04a0*/  HFMA2.MMA R14, -RZ, RZ, 0, 0 ;  /* 0x00000000ff0e7435 */ /* 0x001fe200000001ff */
[----:B-1----:R-:W-:-:S05]  /*04b0*/  IADD3 R19, RZ, -R15, RZ ;  /* 0x8000000fff137210 */ /* 0x002fca0007ffe0ff */
[----:B------:R-:W-:-:S04]  /*04c0*/  IMAD R19, R19, R2, RZ ;  /* 0x0000000213137224 */ /* 0x000fc800078e02ff */
[----:B------:R-:W-:Y:S01]  /*04d0*/  IMAD.HI.U32 R18, R15, R19, R14 ;  /* 0x000000130f127227 */ /* 0x000fe200078e000e */
[----:B------:R-:W-:-:S05]  /*04e0*/  IADD3 R15, -R3, -0x2, -R16 ;  /* 0xfffffffe030f7810 */ /* 0x000fca0007ffe910 */
        /* <DEDUP_REMOVED lines=14> */
[----:B------:R-:W-:-:S04]  /*05d0*/  MOV R25, RZ ;  /* 0x000000ff00197202 */ /* 0x000fc80000000f00 */
[----:B------:R-:W-:Y:S02]  /*05e0*/  IADD3 R15, R13, R15, RZ ;  /* 0x0000000f0d0f7210 */ /* 0x000fe40007ffe0ff */
[----:B------:R-:W-:Y:S01]  /*05f0*/  SHF.R.S32.HI R13, RZ, 0x1f, R3 ;  /* 0x0000001fff0d7819 */ /* 0x000fe20000011403 */
[----:B------:R-:W-:-:S03]  /*0600*/  IMAD.WIDE.U32 R14, R5, UR4, R14 ;  /* 0x00000004050e7c25 */ /* 0x000fc6000f8e000e */
[----:B------:R-:W-:-:S04]  /*0610*/  IADD3 R17, P0, R3, R14, RZ ;  /* 0x0000000e03117210 */ /* 0x000fc80007f1e0ff */
[----:B------:R-:W-:Y:S02]  /*0620*/  LEA R14, P2, R17, R6, 0x2 ;  /* 0x00000006110e7211 */ /* 0x000fe400078410ff */
[----:B------:R-:W-:-:S04]  /*0630*/  IADD3.X R12, R13, R12, R15, P0, !PT ;  /* 0x0000000c0d0c7210 */ /* 0x000fc800007fe40f */
[----:B------:R-:W-:Y:S01]  /*0640*/  LEA.HI.X R15, R17, R7, R12, 0x2, P2 ;  /* 0x00000007110f7211 */ /* 0x000fe200010f140c */
[----:B------:R-:W-:-:S07]  /*0650*/  IMAD.MOV.U32 R17, RZ, RZ, R3 ;  /* 0x000000ffff117224 */ /* 0x000fce00078e0003 */
.L_x_830:
        /* <DEDUP_REMOVED lines=9> */
.L_x_829:
[----:B------:R-:W-:Y:S05]  /*06f0*/  BSYNC B2 ;  /* 0x0000000000027941 */ /* 0x000fea0003800000 */
.L_x_828:
[----:B------:R-:W-:Y:S05]  /*0700*/  @!P1 BRA `(.L_x_827) ;  /* 0x0000000000409947 */ /* 0x000fea0003800000 */
.L_x_831:
        /* <DEDUP_REMOVED lines=16> */
.L_x_827:
[----:B------:R-:W-:Y:S05]  /*0810*/  BSYNC B1 ;  /* 0x0000000000017941 */ /* 0x000fea0003800000 */
.L_x_826:
[C---:B------:R-:W-:Y:S01]  /*0820*/  IADD3 R20, -R10.reuse, R0, RZ ;  /* 0x000000000a147210 */ /* 0x040fe20007ffe1ff */
[----:B------:R-:W-:Y:S01]  /*0830*/  BSSY B1, `(.L_x_832) ;  /* 0x0000074000017945 */ /* 0x000fe20003800000 */
[----:B------:R-:W-:Y:S02]  /*0840*/  IMAD.WIDE R14, R10, 0x4, R22 ;  /* 0x000000040a0e7825 */ /* 0x000fe400078e0216 */
[----:B------:R-:W-:-:S04]  /*0850*/  SHF.R.S32.HI R11, RZ, 0x1f, R20 ;  /* 0x0000001fff0b7819 */ /* 0x000fc80000011414 */
[----:B------:R-:W-:-:S04]  /*0860*/  LEA.HI R11, R11, R20, RZ, 0x2 ;  /* 0x000000140b0b7211 */ /* 0x000fc800078f10ff */
[----:B------:R-:W-:Y:S02]  /*0870*/  SHF.R.S32.HI R24, RZ, 0x2, R11 ;  /* 0x00000002ff187819 */ /* 0x000fe4000001140b */
[----:B------:R-:W-:Y:S02]  /*0880*/  SHF.R.S32.HI R11, RZ, 0x1f, R10 ;  /* 0x0000001fff0b7819 */ /* 0x000fe4000001140a */
[----:B------:R-:W-:-:S13]  /*0890*/  ISETP.GE.AND P0, PT, R3, R24, PT ;  /* 0x000000180300720c */ /* 0x000fda0003f06270 */
[----:B------:R-:W-:Y:S05]  /*08a0*/  @P0 BRA `(.L_x_833) ;  /* 0x0000000400b00947 */ /* 0x000fea0003800000 */
[----:B------:R-:W0:Y:S01]  /*08b0*/  I2F.U32.RP R16, R2 ;  /* 0x0000000200107306 */ /* 0x000e220000209000 */
[----:B------:R-:W-:Y:S01]  /*08c0*/  HFMA2.MMA R12, -RZ, RZ, 0, 0 ;  /* 0x00000000ff0c7435 */ /* 0x000fe200000001ff */
[----:B------:R-:W-:Y:S01]  /*08d0*/  LOP3.LUT R17, RZ, R3, RZ, 0x33, !PT ;  /* 0x00000003ff117212 */ /* 0x000fe200078e33ff */
[----:B------:R-:W-:Y:S01]  /*08e0*/  BSSY B2, `(.L_x_834) ;  /* 0x0000036000027945 */ /* 0x000fe20003800000 */
[----:B------:R-:W-:Y:S02]  /*08f0*/  ISETP.NE.U32.AND P2, PT, R2, RZ, PT ;  /* 0x000000ff0200720c */ /* 0x000fe40003f45070 */
[----:B------:R-:W-:Y:S02]  /*0900*/  IADD3 R17, R24, R17, RZ ;  /* 0x0000001118117210 */ /* 0x000fe40007ffe0ff */
[----:B------:R-:W-:Y:S01]  /*0910*/  MOV R21, R3 ;  /* 0x0000000300157202 */ /* 0x000fe20000000f00 */
        /* <DEDUP_REMOVED lines=22> */
[----:B------:R-:W-:Y:S02]  /*0a80*/  IMAD R17, R4, UR9, R17 ;  /* 0x0000000904117c24 */ /* 0x000fe4000f8e0211 */
[----:B------:R-:W-:-:S03]  /*0a90*/  IMAD R18, R8, UR4, RZ ;  /* 0x0000000408127c24 */ /* 0x000fc6000f8e02ff */
[----:B------:R-:W-:Y:S01]  /*0aa0*/  IADD3 R13, R17, R13, RZ ;  /* 0x0000000d110d7210 */ /* 0x000fe20007ffe0ff */
[C---:B------:R-:W-:Y:S02]  /*0ab0*/  IMAD R17, R5.reuse, UR5, R18 ;  /* 0x0000000505117c24 */ /* 0x040fe4000f8e0212 */
[----:B------:R-:W-:Y:S02]  /*0ac0*/  IMAD.MOV.U32 R18, RZ, RZ, R16 ;  /* 0x000000ffff127224 */ /* 0x000fe400078e0010 */
[----:B------:R-:W-:-:S05]  /*0ad0*/  IMAD.WIDE.U32 R12, R5, UR4, R12 ;  /* 0x00000004050c7c25 */ /* 0x000fca000f8e000c */
[----:B------:R-:W-:-:S03]  /*0ae0*/  IADD3 R13, R17, R13, RZ ;  /* 0x0000000d110d7210 */ /* 0x000fc60007ffe0ff */
[----:B------:R-:W-:-:S03]  /*0af0*/  IMAD.WIDE R12, R3, 0x4, R12 ;  /* 0x00000004030c7825 */ /* 0x000fc600078e020c */
[----:B------:R-:W-:-:S04]  /*0b00*/  LEA R26, P0, R12, R6, 0x2 ;  /* 0x000000060c1a7211 */ /* 0x000fc800078010ff */
[----:B------:R-:W-:Y:S02]  /*0b10*/  IADD3 R26, P2, R26, 0x8, RZ ;  /* 0x000000081a1a7810 */ /* 0x000fe40007f5e0ff */
[----:B------:R-:W-:-:S04]  /*0b20*/  LEA.HI.X R12, R12, R7, R13, 0x2, P0 ;  /* 0x000000070c0c7211 */ /* 0x000fc800000f140d */
[----:B------:R-:W-:-:S07]  /*0b30*/  IADD3.X R17, RZ, R12, RZ, P2, !PT ;  /* 0x0000000cff117210 */ /* 0x000fce00017fe4ff */
.L_x_836:
[----:B------:R-:W-:Y:S01]  /*0b40*/  MOV R12, R26 ;  /* 0x0000001a000c7202 */ /* 0x000fe20000000f00 */
[----:B------:R-:W-:-:S05]  /*0b50*/  IMAD.MOV.U32 R13, RZ, RZ, R17 ;  /* 0x000000ffff0d7224 */ /* 0x000fca00078e0011 */
        /* <DEDUP_REMOVED lines=11> */
[----:B------:R-:W-:-:S03]  /*0c10*/  MOV R26, R16 ;  /* 0x00000010001a7202 */ /* 0x000fc60000000f00 */
[----:B-----5:R-:W-:Y:S01]  /*0c20*/  FFMA.FTZ R25, R19, R19, R28 ;  /* 0x0000001313197223 */ /* 0x020fe2000001001c */
[----:B------:R-:W-:Y:S06]  /*0c30*/  @P0 BRA `(.L_x_836) ;  /* 0xfffffffc00c00947 */ /* 0x000fec000383ffff */
.L_x_835:
[----:B------:R-:W-:Y:S05]  /*0c40*/  BSYNC B2 ;  /* 0x0000000000027941 */ /* 0x000fea0003800000 */
.L_x_834:
[----:B------:R-:W-:Y:S05]  /*0c50*/  @!P1 BRA `(.L_x_833) ;  /* 0x0000000000c49947 */ /* 0x000fea0003800000 */
[----:B------:R-:W-:Y:S01]  /*0c60*/  HFMA2.MMA R13, -RZ, RZ, 0, 0 ;  /* 0x00000000ff0d7435 */ /* 0x000fe200000001ff */
[----:B------:R-:W-:-:S07]  /*0c70*/  IMAD.MOV.U32 R12, RZ, RZ, 0x4 ;  /* 0x00000004ff0c7424 */ /* 0x000fce00078e00ff */
[----:B------:R-:W-:-:S07]  /*0c80*/  IMAD.WIDE R12, R2, 0x10, -R12 ;  /* 0x00000010020c7825 */ /* 0x000fce00078e0a0c */
.L_x_837:
[----:B------:R-:W-:-:S05]  /*0c90*/  IMAD.WIDE R18, R21, 0x10, R14 ;  /* 0x0000001015127825 */ /* 0x000fca00078e020e */
[----:B------:R-:W2:Y:S04]  /*0ca0*/  LDG.E R16, desc[UR6][R18.64] ;  /* 0x0000000612107981 */ /* 0x000ea8000c1e1900 */
[----:B------:R-:W3:Y:S04]  /*0cb0*/  LDG.E R27, desc[UR6][R18.64+0x4] ;  /* 0x00000406121b7981 */ /* 0x000ee8000c1e1900 */
[----:B------:R-:W4:Y:S01]  /*0cc0*/  LDG.E R17, desc[UR6][R18.64+0x8] ;  /* 0x0000080612117981 */ /* 0x000f22000c1e1900 */
[----:B------:R-:W-:-:S04]  /*0cd0*/  IMAD.WIDE R28, R2, 0x10, R18 ;  /* 0x00000010021c7825 */ /* 0x000fc800078e0212 */
[----:B--2---:R-:W-:-:S04]  /*0ce0*/  FFMA.FTZ R16, R16, R16, R25 ;  /* 0x0000001010107223 */ /* 0x004fc80000010019 */
[----:B---3--:R-:W-:Y:S01]  /*0cf0*/  FFMA.FTZ R26, R27, R27, R16 ;  /* 0x0000001b1b1a7223 */ /* 0x008fe20000010010 */
[----:B------:R-:W-:Y:S01]  /*0d00*/  IADD3 R16, P0, R18, 0x4, RZ ;  /* 0x0000000412107810 */ /* 0x000fe20007f1e0ff */
[----:B------:R-:W2:Y:S02]  /*0d10*/  LDG.E R27, desc[UR6][R28.64+0x8] ;  /* 0x000008061c1b7981 */ /* 0x000ea4000c1e1900 */
[----:B----4-:R-:W-:Y:S02]  /*0d20*/  FFMA.FTZ R25, R17, R17, R26 ;  /* 0x0000001111197223 */ /* 0x010fe4000001001a */
[----:B------:R-:W3:Y:S01]  /*0d30*/  LDG.E R26, desc[UR6][R18.64+0xc] ;  /* 0x00000c06121a7981 */ /* 0x000ee2000c1e1900 */
[----:B------:R-:W-:-:S03]  /*0d40*/  IADD3.X R17, RZ, R19, RZ, P0, !PT ;  /* 0x00000013ff117210 */ /* 0x000fc600007fe4ff */
[----:B------:R-:W4:Y:S04]  /*0d50*/  LDG.E R19, desc[UR6][R28.64] ;  /* 0x000000061c137981 */ /* 0x000f28000c1e1900 */
[----:B------:R-:W5:Y:S01]  /*0d60*/  LDG.E R18, desc[UR6][R28.64+0x4] ;  /* 0x000004061c127981 */ /* 0x000f62000c1e1900 */
[----:B------:R-:W-:-:S04]  /*0d70*/  IMAD.WIDE R16, R2, 0x10, R16 ;  /* 0x0000001002107825 */ /* 0x000fc800078e0210 */
[----:B---3--:R-:W-:-:S04]  /*0d80*/  FFMA.FTZ R26, R26, R26, R25 ;  /* 0x0000001a1a1a7223 */ /* 0x008fc80000010019 */
[----:B----4-:R-:W-:-:S04]  /*0d90*/  FFMA.FTZ R25, R19, R19, R26 ;  /* 0x0000001313197223 */ /* 0x010fc8000001001a */
[----:B-----5:R-:W-:Y:S01]  /*0da0*/  FFMA.FTZ R26, R18, R18, R25 ;  /* 0x00000012121a7223 */ /* 0x020fe20000010019 */
[----:B------:R-:W-:Y:S01]  /*0db0*/  IADD3 R18, P0, R12, R16, RZ ;  /* 0x000000100c127210 */ /* 0x000fe20007f1e0ff */
[----:B------:R-:W3:Y:S03]  /*0dc0*/  LDG.E R25, desc[UR6][R28.64+0xc] ;  /* 0x00000c061c197981 */ /* 0x000ee6000c1e1900 */
[----:B------:R-:W-:Y:S01]  /*0dd0*/  IADD3.X R19, R13, R17, RZ, P0, !PT ;  /* 0x000000110d137210 */ /* 0x000fe200007fe4ff */
[----:B--2---:R-:W-:-:S04]  /*0de0*/  FFMA.FTZ R27, R27, R27, R26 ;  /* 0x0000001b1b1b7223 */ /* 0x004fc8000001001a */
[----:B------:R-:W2:Y:S04]  /*0df0*/  LDG.E R26, desc[UR6][R18.64+0x4] ;  /* 0x00000406121a7981 */ /* 0x000ea8000c1e1900 */
[----:B------:R-:W4:Y:S01]  /*0e00*/  LDG.E R28, desc[UR6][R18.64] ;  /* 0x00000006121c7981 */ /* 0x000f22000c1e1900 */
[----:B---3--:R-:W-:-:S03]  /*0e10*/  FFMA.FTZ R27, R25, R25, R27 ;  /* 0x00000019191b7223 */ /* 0x008fc6000001001b */
[----:B------:R-:W3:Y:S01]  /*0e20*/  LDG.E R25, desc[UR6][R18.64+0x8] ;  /* 0x0000080612197981 */ /* 0x000ee2000c1e1900 */
[----:B----4-:R-:W-:-:S04]  /*0e30*/  FFMA.FTZ R27, R28, R28, R27 ;  /* 0x0000001c1c1b7223 */ /* 0x010fc8000001001b */
[----:B--2---:R-:W-:Y:S02]  /*0e40*/  FFMA.FTZ R26, R26, R26, R27 ;  /* 0x0000001a1a1a7223 */ /* 0x004fe4000001001b */
[----:B------:R-:W2:Y:S01]  /*0e50*/  LDG.E R27, desc[UR6][R18.64+0xc] ;  /* 0x00000c06121b7981 */ /* 0x000ea2000c1e1900 */
[----:B------:R-:W-:-:S03]  /*0e60*/  IMAD.WIDE R16, R2, 0x10, R16 ;  /* 0x0000001002107825 */ /* 0x000fc600078e0210 */
[----:B------:R-:W-:-:S05]  /*0e70*/  IADD3 R16, P0, R12, R16, RZ ;  /* 0x000000100c107210 */ /* 0x000fca0007f1e0ff */
[----:B------:R-:W-:-:S05]  /*0e80*/  IMAD.X R17, R13, 0x1, R17, P0 ;  /* 0x000000010d117824 */ /* 0x000fca00000e0611 */
[----:B------:R-:W4:Y:S01]  /*0e90*/  LDG.E R29, desc[UR6][R16.64+0xc] ;  /* 0x00000c06101d7981 */ /* 0x000f22000c1e1900 */
[----:B---3--:R-:W-:-:S03]  /*0ea0*/  FFMA.FTZ R28, R25, R25, R26 ;  /* 0x00000019191c7223 */ /* 0x008fc6000001001a */
[----:B------:R-:W3:Y:S04]  /*0eb0*/  LDG.E R26, desc[UR6][R16.64] ;  /* 0x00000006101a7981 */ /* 0x000ee8000c1e1900 */
[----:B------:R-:W5:Y:S01]  /*0ec0*/  LDG.E R25, desc[UR6][R16.64+0x8] ;  /* 0x0000080610197981 */ /* 0x000f62000c1e1900 */
[----:B--2---:R-:W-:-:S03]  /*0ed0*/  FFMA.FTZ R27, R27, R27, R28 ;  /* 0x0000001b1b1b7223 */ /* 0x004fc6000001001c */
[----:B------:R-:W2:Y:S01]  /*0ee0*/  LDG.E R28, desc[UR6][R16.64+0x4] ;  /* 0x00000406101c7981 */ /* 0x000ea2000c1e1900 */
[----:B------:R-:W-:-:S04]  /*0ef0*/  IADD3 R21, R2, R21, R2 ;  /* 0x0000001502157210 */ /* 0x000fc80007ffe002 */
[----:B------:R-:W-:-:S04]  /*0f00*/  IADD3 R21, R2, R21, R2 ;  /* 0x0000001502157210 */ /* 0x000fc80007ffe002 */
[----:B------:R-:W-:Y:S01]  /*0f10*/  ISETP.GE.AND P0, PT, R21, R24, PT ;  /* 0x000000181500720c */ /* 0x000fe20003f06270 */
[----:B---3--:R-:W-:-:S04]  /*0f20*/  FFMA.FTZ R27, R26, R26, R27 ;  /* 0x0000001a1a1b7223 */ /* 0x008fc8000001001b */
[----:B--2---:R-:W-:-:S04]  /*0f30*/  FFMA.FTZ R28, R28, R28, R27 ;  /* 0x0000001c1c1c7223 */ /* 0x004fc8000001001b */
[----:B-----5:R-:W-:-:S04]  /*0f40*/  FFMA.FTZ R25, R25, R25, R28 ;  /* 0x0000001919197223 */ /* 0x020fc8000001001c */
[----:B----4-:R-:W-:Y:S01]  /*0f50*/  FFMA.FTZ R25, R29, R29, R25 ;  /* 0x0000001d1d197223 */ /* 0x010fe20000010019 */
[----:B------:R-:W-:Y:S06]  /*0f60*/  @!P0 BRA `(.L_x_837) ;  /* 0xfffffffc00488947 */ /* 0x000fec000383ffff */
.L_x_833:
[----:B------:R-:W-:Y:S05]  /*0f70*/  BSYNC B1 ;  /* 0x0000000000017941 */ /* 0x000fea0003800000 */
.L_x_832:
[----:B------:R-:W-:-:S04]  /*0f80*/  LEA R17, R24, R3, 0x2 ;  /* 0x0000000318117211 */ /* 0x000fc800078e10ff */
[----:B------:R-:W-:-:S13]  /*0f90*/  ISETP.GE.AND P0, PT, R17, R20, PT ;  /* 0x000000141100720c */ /* 0x000fda0003f06270 */
[----:B------:R-:W-:Y:S05]  /*0fa0*/  @P0 BRA `(.L_x_838) ;  /* 0x0000000800600947 */ /* 0x000fea0003800000 */
[----:B------:R-:W0:Y:S01]  /*0fb0*/  I2F.U32.RP R16, R2 ;  /* 0x0000000200107306 */ /* 0x000e220000209000 */
[----:B------:R-:W-:Y:S01]  /*0fc0*/  LOP3.LUT R19, RZ, R10, RZ, 0x33, !PT ;  /* 0x0000000aff137212 */ /* 0x000fe200078e33ff */
[----:B------:R-:W-:Y:S01]  /*0fd0*/  IMAD.MOV.U32 R12, RZ, RZ, RZ ;  /* 0x000000ffff0c7224 */ /* 0x000fe200078e00ff */
[----:B------:R-:W-:Y:S01]  /*0fe0*/  ISETP.NE.U32.AND P2, PT, R2, RZ, PT ;  /* 0x000000ff0200720c */ /* 0x000fe20003f45070 */
[----:B------:R-:W-:Y:S01]  /*0ff0*/  BSSY B1, `(.L_x_839) ;  /* 0x000002c000017945 */ /* 0x000fe20003800000 */
        /* <DEDUP_REMOVED lines=24> */
[----:B------:R-:W-:-:S03]  /*1180*/  IMAD R4, R8, UR4, RZ ;  /* 0x0000000408047c24 */ /* 0x000fc6000f8e02ff */
[----:B------:R-:W-:-:S03]  /*1190*/  IADD3 R13, R9, R13, RZ ;  /* 0x0000000d090d7210 */ /* 0x000fc60007ffe0ff */
        /* <DEDUP_REMOVED lines=8> */
.L_x_841:
[----:B------:R-:W-:Y:S01]  /*1220*/  IMAD.MOV.U32 R6, RZ, RZ, R4 ;  /* 0x000000ffff067224 */ /* 0x000fe200078e0004 */
        /* <DEDUP_REMOVED lines=8> */
.L_x_840:
[----:B------:R-:W-:Y:S05]  /*12b0*/  BSYNC B1 ;  /* 0x0000000000017941 */ /* 0x000fea0003800000 */
.L_x_839:
[----:B------:R-:W-:Y:S05]  /*12c0*/  @!P0 BRA `(.L_x_838) ;  /* 0x0000000400988947 */ /* 0x000fea0003800000 */
[----:B------:R-:W-:Y:S01]  /*12d0*/  BSSY B1, `(.L_x_842) ;  /* 0x0000011000017945 */ /* 0x000fe20003800000 */
.L_x_843:
        /* <DEDUP_REMOVED lines=17> */
.L_x_842:
[----:B------:R-:W-:Y:S05]  /*13f0*/  BRA `(.L_x_838) ;  /* 0x00000004004c7947 */ /* 0x000fea0003800000 */
.L_x_825:
        /* <DEDUP_REMOVED lines=11> */
[----:B------:R-:W-:Y:S01]  /*14b0*/  MOV R25, RZ ;  /* 0x000000ff00197202 */ /* 0x000fe20000000f00 */
[----:B------:R-:W-:Y:S01]  /*14c0*/  IMAD.IADD R5, R20, 0x1, R5 ;  /* 0x0000000114057824 */ /* 0x000fe200078e0205 */
        /* <DEDUP_REMOVED lines=20> */
[----:B------:R-:W-:Y:S01]  /*1610*/  IMAD.WIDE R10, R3, 0x4, R10 ;  /* 0x00000004030a7825 */ /* 0x000fe200078e020a */
[----:B------:R-:W-:Y:S02]  /*1620*/  MOV R25, RZ ;  /* 0x000000ff00197202 */ /* 0x000fe40000000f00 */
[----:B------:R-:W-:Y:S01]  /*1630*/  MOV R21, R3 ;  /* 0x0000000300157202 */ /* 0x000fe20000000f00 */
[----:B------:R-:W-:-:S04]  /*1640*/  IMAD.WIDE.U32 R10, R4, UR8, R10 ;  /* 0x00000008040a7c25 */ /* 0x000fc8000f8e000a */
[----:B------:R-:W-:Y:S01]  /*1650*/  IMAD.IADD R13, R13, 0x1, R11 ;  /* 0x000000010d0d7824 */ /* 0x000fe200078e020b */
[C---:B------:R-:W-:Y:S02]  /*1660*/  LEA R4, P0, R10.reuse, R6, 0x2 ;  /* 0x000000060a047211 */ /* 0x040fe400078010ff */
[----:B------:R-:W-:Y:S02]  /*1670*/  MOV R11, R5 ;  /* 0x00000005000b7202 */ /* 0x000fe40000000f00 */
[----:B------:R-:W-:-:S09]  /*1680*/  LEA.HI.X R5, R10, R7, R13, 0x2, P0 ;  /* 0x000000070a057211 */ /* 0x000fd200000f140d */
.L_x_846:
[----:B------:R-:W-:Y:S01]  /*1690*/  IMAD.MOV.U32 R8, RZ, RZ, R4 ;  /* 0x000000ffff087224 */ /* 0x000fe200078e0004 */
[----:B------:R-:W-:-:S05]  /*16a0*/  MOV R9, R5 ;  /* 0x0000000500097202 */ /* 0x000fca0000000f00 */
[----:B------:R-:W2:Y:S01]  /*16b0*/  LDG.E.128 R4, desc[UR6][R8.64] ;  /* 0x0000000608047981 */ /* 0x000ea2000c1e1d00 */
[----:B------:R-:W-:Y:S02]  /*16c0*/  IADD3 R11, R11, -0x1, RZ ;  /* 0xffffffff0b0b7810 */ /* 0x000fe40007ffe0ff */
[----:B------:R-:W-:Y:S02]  /*16d0*/  IADD3 R21, R2, R21, RZ ;  /* 0x0000001502157210 */ /* 0x000fe40007ffe0ff */
[----:B------:R-:W-:Y:S01]  /*16e0*/  ISETP.NE.AND P0, PT, R11, RZ, PT ;  /* 0x000000ff0b00720c */ /* 0x000fe20003f05270 */
[----:B--2---:R-:W-:-:S04]  /*16f0*/  FFMA.FTZ R4, R4, R4, R25 ;  /* 0x0000000404047223 */ /* 0x004fc80000010019 */
[----:B------:R-:W-:Y:S01]  /*1700*/  FFMA.FTZ R13, R5, R5, R4 ;  /* 0x00000005050d7223 */ /* 0x000fe20000010004 */
[----:B------:R-:W-:-:S04]  /*1710*/  IMAD.WIDE R4, R2, 0x10, R8 ;  /* 0x0000001002047825 */ /* 0x000fc800078e0208 */
[----:B------:R-:W-:-:S04]  /*1720*/  FFMA.FTZ R6, R6, R6, R13 ;  /* 0x0000000606067223 */ /* 0x000fc8000001000d */
[----:B------:R-:W-:Y:S01]  /*1730*/  FFMA.FTZ R25, R7, R7, R6 ;  /* 0x0000000707197223 */ /* 0x000fe20000010006 */
[----:B------:R-:W-:Y:S06]  /*1740*/  @P0 BRA `(.L_x_846) ;  /* 0xfffffffc00d00947 */ /* 0x000fec000383ffff */
.L_x_845:
[----:B------:R-:W-:Y:S05]  /*1750*/  BSYNC B1 ;  /* 0x0000000000017941 */ /* 0x000fea0003800000 */
.L_x_844:
[----:B------:R-:W-:Y:S05]  /*1760*/  @!P1 BRA `(.L_x_838) ;  /* 0x0000000000709947 */ /* 0x000fea0003800000 */
.L_x_847:
        /* <DEDUP_REMOVED lines=28> */
.L_x_838:
[----:B------:R-:W-:Y:S05]  /*1930*/  BSYNC B0 ;  /* 0x0000000000007941 */ /* 0x000fea0003800000 */
.L_x_824:
        /* <DEDUP_REMOVED lines=109> */
.L_x_849:
        /* <DEDUP_REMOVED lines=23> */
.L_x_852:
[----:B------:R-:W-:Y:S05]  /*2180*/  BSYNC B1 ;  /* 0x0000000000017941 */ /* 0x000fea0003800000 */
.L_x_851:
        /* <DEDUP_REMOVED lines=46> */
.L_x_850:
[----:B------:R-:W-:Y:S05]  /*2470*/  BSYNC B0 ;  /* 0x0000000000007941 */ /* 0x000fea0003800000 */
.L_x_848:
        /* <DEDUP_REMOVED lines=15> */
.L_x_854:
[----:B------:R-:W-:Y:S05]  /*2570*/  BSYNC B0 ;  /* 0x0000000000007941 */ /* 0x000fea0003800000 */
.L_x_853:
[----:B------:R-:W-:Y:S06]  /*2580*/  BAR.SYNC.DEFER_BLOCKING 0x0 ;  /* 0x0000000000007b1d */ /* 0x000fec0000010000 */
[----:B------:R-:W-:Y:S05]  /*2590*/  @P1 EXIT ;  /* 0x000000000000194d */ /* 0x000fea0003800000 */
[----:B------:R-:W2:Y:S01]  /*25a0*/  S2UR UR5, SR_CgaCtaId ;  /* 0x00000000000579c3 */ /* 0x000ea20000008800 */
[----:B------:R-:W-:-:S07]  /*25b0*/  UMOV UR4, 0x400 ;  /* 0x0000040000047882 */ /* 0x000fce0000000000 */
[----:B------:R-:W3:Y:S08]  /*25c0*/  LDC.64 R14, c[0x0][0x210] ;  /* 0x00008400ff0e7b82 */ /* 0x000ef00000000a00 */
[----:B------:R-:W4:Y:S01]  /*25d0*/  LDC.64 R12, c[0x0][0x248] ;  /* 0x00009200ff0c7b82 */ /* 0x000f220000000a00 */
[----:B--2---:R-:W-:-:S09]  /*25e0*/  ULEA UR4, UR5, UR4, 0x18 ;  /* 0x0000000405047291 */ /* 0x004fd2000f8ec03f */
[----:B------:R-:W2:Y:S02]  /*25f0*/  LDS R17, [UR4] ;  /* 0x00000004ff117984 */ /* 0x000ea40008000800 */
[----:B------:R-:W5:Y:S02]  /*2600*/  S2UR UR4, SR_CTAID.X ;  /* 0x00000000000479c3 */ /* 0x000f640000002500 */
[----:B-----5:R-:W-:-:S04]  /*2610*/  IMAD R5, R0, UR4, RZ ;  /* 0x0000000400057c24 */ /* 0x020fc8000f8e02ff */
[----:B---3--:R-:W-:-:S07]  /*2620*/  IMAD.WIDE.U32 R14, R5, 0x4, R14 ;  /* 0x00000004050e7825 */ /* 0x008fce00078e000e */
.L_x_855:
[----:B0-----:R-:W-:-:S04]  /*2630*/  IMAD.WIDE R4, R3, 0x10, R22 ;  /* 0x0000001003047825 */ /* 0x001fc800078e0216 */
[----:B----4-:R-:W-:Y:S02]  /*2640*/  IMAD.WIDE R18, R3, 0x10, R12 ;  /* 0x0000001003127825 */ /* 0x010fe400078e020c */
[----:B---3--:R-:W2:Y:S04]  /*2650*/  LDG.E.128 R4, desc[UR6][R4.64] ;  /* 0x0000000604047981 */ /* 0x008ea8000c1e1d00 */
[----:B------:R-:W3:Y:S01]  /*2660*/  LDG.E.128.CONSTANT R8, desc[UR6][R18.64] ;  /* 0x0000000612087981 */ /* 0x000ee2000c1e9d00 */
[C---:B--2---:R-:W-:Y:S01]  /*2670*/  FMUL.FTZ R20, R17.reuse, R7 ;  /* 0x0000000711147220 */ /* 0x044fe20000410000 */
[C---:B------:R-:W-:Y:S01]  /*2680*/  FMUL.FTZ R7, R17.reuse, R4 ;  /* 0x0000000411077220 */ /* 0x040fe20000410000 */
[C---:B-1----:R-:W-:Y:S01]  /*2690*/  FMUL.FTZ R21, R17.reuse, R6 ;  /* 0x0000000611157220 */ /* 0x042fe20000410000 */
[----:B------:R-:W-:Y:S01]  /*26a0*/  FMUL.FTZ R0, R17, R5 ;  /* 0x0000000511007220 */ /* 0x000fe20000410000 */
[----:B---3--:R-:W-:Y:S01]  /*26b0*/  FMUL.FTZ R11, R11, R20 ;  /* 0x000000140b0b7220 */ /* 0x008fe20000410000 */
        /* <DEDUP_REMOVED lines=9> */
        .weak           $__internal_27_$__cuda_sm20_div_s64
        .type           $__internal_27_$__cuda_sm20_div_s64,@function
        .size           $__internal_27_$__cuda_sm20_div_s64,(.L_x_1338 - $__internal_27_$__cuda_sm20_div_s64)
$__internal_27_$__cuda_sm20_div_s64:
        /* <DEDUP_REMOVED lines=52> */
[CC--:B------:R-:W-:Y:S02]  /*2a90*/  ISETP.GE.U32.AND.EX P0, PT, R15.reuse, R5.reuse, PT, P0 ;  /* 0x000000050f00720c */ /* 0x0c0fe40003f06100 */
[----:B------:R-:W-:Y:S02]  /*2aa0*/  IADD3.X R11, R15, ~R5, RZ, P2, !PT ;  /* 0x800000050f0b7210 */ /* 0x000fe400017fe4ff */
[----:B------:R-:W-:Y:S02]  /*2ab0*/  SEL R7, R7, R13, P0 ;  /* 0x0000000d07077207 */ /* 0x000fe40000000000 */
[----:B------:R-:W-:-:S02]  /*2ac0*/  SEL R9, R6, R9, P0 ;  /* 0x0000000906097207 */ /* 0x000fc40000000000 */
[----:B------:R-:W-:Y:S02]  /*2ad0*/  SEL R11, R11, R15, P0 ;  /* 0x0000000f0b0b7207 */ /* 0x000fe40000000000 */
[----:B------:R-:W-:Y:S01]  /*2ae0*/  ISETP.GE.U32.AND P0, PT, R7, R4, PT ;  /* 0x000000040700720c */ /* 0x000fe20003f06070 */
[----:B------:R-:W-:-:S03]  /*2af0*/  VIADD R4, R9, 0x1 ;  /* 0x0000000109047836 */ /* 0x000fc60000000000 */
[----:B------:R-:W-:-:S04]  /*2b00*/  ISETP.GE.U32.AND.EX P0, PT, R11, R5, PT, P0 ;  /* 0x000000050b00720c */ /* 0x000fc80003f06100 */
[----:B------:R-:W-:Y:S02]  /*2b10*/  SEL R5, R4, R9, P0 ;  /* 0x0000000904057207 */ /* 0x000fe40000000000 */
[----:B------:R-:W-:Y:S02]  /*2b20*/  ISETP.NE.U32.AND P0, PT, R2, RZ, PT ;  /* 0x000000ff0200720c */ /* 0x000fe40003f05070 */
[-C--:B------:R-:W-:Y:S02]  /*2b30*/  IADD3 R2, RZ, -R5.reuse, RZ ;  /* 0x80000005ff027210 */ /* 0x080fe40007ffe0ff */
[----:B------:R-:W-:Y:S01]  /*2b40*/  ISETP.NE.AND.EX P0, PT, R3, RZ, PT, P0 ;  /* 0x000000ff0300720c */ /* 0x000fe20003f05300 */
[----:B------:R-:W-:Y:S01]  /*2b50*/  HFMA2.MMA R3, -RZ, RZ, 0, 0 ;  /* 0x00000000ff037435 */ /* 0x000fe200000001ff */
[----:B------:R-:W-:Y:S02]  /*2b60*/  SEL R5, R2, R5, !P1 ;  /* 0x0000000502057207 */ /* 0x000fe40004800000 */
[----:B------:R-:W-:-:S02]  /*2b70*/  MOV R2, R0 ;  /* 0x0000000000027202 */ /* 0x000fc40000000f00 */
[----:B------:R-:W-:Y:S02]  /*2b80*/  SEL R5, R5, 0xffffffff, P0 ;  /* 0xffffffff05057807 */ /* 0x000fe40000000000 */
[----:B------:R-:W-:Y:S05]  /*2b90*/  RET.REL.NODEC R2 `(_ZN4vllm15rms_norm_kernelIfLi4ELi3EEEvPT_PKS1_lllllS4_fii) ;  /* 0xffffffd402187950 */ /* 0x000fea0003c3ffff */
.L_x_856:
        /* <DEDUP_REMOVED lines=14> */
.L_x_1338:


//--------------------- .text._ZN4vllm15rms_norm_kernelIfLi8ELi3EEEvPT_PKS1_lllllS4_fii --------------------------
	.section	.text._ZN4vllm15rms_norm_kernelIfLi8ELi3EEEvPT_PKS1_lllllS4_fii,"ax",@progbits
	.align	128
        .global         _ZN4vllm15rms_norm_kernelIfLi8ELi3EEEvPT_PKS1_lllllS4_fii
        .type           _ZN4vllm15rms_norm_kernelIfLi8ELi3EEEvPT_PKS1_lllllS4_fii,@function
        .size           _ZN4vllm15rms_norm_kernelIfLi8ELi3EEEvPT_PKS1_lllllS4_fii,(.L_x_1339 - _ZN4vllm15rms_norm_kernelIfLi8ELi3EEEvPT_PKS1_lllllS4_fii)
        .other          _ZN4vllm15rms_norm_kernelIfLi8ELi3EEEvPT_PKS1_lllllS4_fii,@"STO_CUDA_ENTRY STV_DEFAULT"
_ZN4vllm15rms_norm_kernelIfLi8ELi3EEEvPT_PKS1_lllllS4_fii:
.text._ZN4vllm15rms_norm_kernelIfLi8ELi3EEEvPT_PKS1_lllllS4_fii:
[----:B------:R-:W-:Y:S01]  /*0000*/  LDC R1, c[0x0][0x28] ;  /* 0x00000a00ff017b82 */ /* 0x000fe20000000800 */
[----:B------:R-:W-:-:S07]  /*0010*/  ULDC UR5, c[0x0][0x23c] ;  /* 0x00008f0000057ab9 */ /* 0x000fce0000000800 */
[----:B------:R-:W0:Y:S01]  /*0020*/  S2UR UR4, SR_CTAID.X ;  /* 0x00000000000479c3 */ /* 0x000e220000002500 */
[----:B------:R-:W-:-:S13]  /*0030*/  ISETP.NE.U32.AND P0, PT, RZ, UR5, PT ;  /* 0x00000005ff007c0c */ /* 0x000fda000bf05070 */
[----:B------:R-:W-:Y:S05]  /*0040*/  @!P0 BRA `(.L_x_857) ;  /* 0x0000000000188947 */ /* 0x000fea0003800000 */
[----:B------:R-:W-:-:S07]  /*0050*/  MOV R0, 0x70 ;  /* 0x0000007000007802 */ /* 0x000fce0000000f00 */
[----:B0-----:R-:W-:Y:S05]  /*0060*/  CALL.REL.NOINC `($__internal_28_$__cuda_sm20_div_s64) ;  /* 0x0000002800ec7944 */ /* 0x001fea0003c00000 */
[----:B------:R-:W0:Y:S01]  /*0070*/  LDC R0, c[0x0][0x238] ;  /* 0x00008e00ff007b82 */ /* 0x000e220000000800 */
[----:B------:R-:W-:-:S05]  /*0080*/  IADD3 R7, -R6, RZ, RZ ;  /* 0x000000ff06077210 */ /* 0x000fca0007ffe1ff */
[----:B0-----:R-:W-:Y:S01]  /*0090*/  IMAD R7, R7, R0, UR4 ;  /* 0x0000000407077e24 */ /* 0x001fe2000f8e0200 */
[----:B------:R-:W-:Y:S06]  /*00a0*/  BRA `(.L_x_858) ;  /* 0x0000000000547947 */ /* 0x000fec0003800000 */
.L_x_857:
        /* <DEDUP_REMOVED lines=21> */
.L_x_858:
[----:B------:R-:W-:Y:S01]  /*0200*/  SHF.R.S32.HI R8, RZ, 0x1f, R6 ;  /* 0x0000001fff087819 */ /* 0x000fe20000011406 */
[----:B------:R-:W0:Y:S01]  /*0210*/  LDC R0, c[0x0][0x258] ;  /* 0x00009600ff007b82 */ /* 0x000e220000000800 */
[----:B------:R-:W-:Y:S01]  /*0220*/  ULDC.64 UR4, c[0x0][0x228] ;  /* 0x00008a0000047ab9 */ /* 0x000fe20000000a00 */
[----:B------:R-:W-:Y:S01]  /*0230*/  SHF.R.S32.HI R9, RZ, 0x1f, R7 ;  /* 0x0000001fff097819 */ /* 0x000fe20000011407 */
[----:B------:R-:W-:Y:S01]  /*0240*/  IMAD.WIDE.U32 R10, R6, UR4, RZ ;  /* 0x00000004060a7c25 */ /* 0x000fe2000f8e00ff */
[----:B------:R-:W-:Y:S01]  /*0250*/  ULDC.64 UR8, c[0x0][0x220] ;  /* 0x0000880000087ab9 */ /* 0x000fe20000000a00 */
[----:B------:R-:W-:Y:S01]  /*0260*/  ULDC.64 UR6, c[0x0][0x208] ;  /* 0x0000820000067ab9 */ /* 0x000fe20000000a00 */
[----:B------:R-:W-:Y:S01]  /*0270*/  BSSY B0, `(.L_x_859) ;  /* 0x00001ae000007945 */ /* 0x000fe20003800000 */
[----:B------:R-:W-:Y:S01]  /*0280*/  IMAD R3, R8, UR4, RZ ;  /* 0x0000000408037c24 */ /* 0x000fe2000f8e02ff */
[----:B------:R-:W1:Y:S01]  /*0290*/  LDC.64 R4, c[0x0][0x218] ;  /* 0x00008600ff047b82 */ /* 0x000e620000000a00 */
[----:B------:R-:W-:-:S02]  /*02a0*/  IMAD R14, R9, UR8, RZ ;  /* 0x00000008090e7c24 */ /* 0x000fc4000f8e02ff */
[----:B------:R-:W-:Y:S02]  /*02b0*/  IMAD R12, R6, UR5, R3 ;  /* 0x00000005060c7c24 */ /* 0x000fe4000f8e0203 */
[----:B------:R-:W2:Y:S01]  /*02c0*/  S2R R3, SR_TID.X ;  /* 0x0000000000037919 */ /* 0x000ea20000002100 */
[----:B------:R-:W-:Y:S02]  /*02d0*/  IMAD R15, R7, UR9, R14 ;  /* 0x00000009070f7c24 */ /* 0x000fe4000f8e020e */
[----:B------:R-:W-:Y:S01]  /*02e0*/  IADD3 R11, R11, R12, RZ ;  /* 0x0000000c0b0b7210 */ /* 0x000fe20007ffe0ff */
[----:B------:R-:W3:Y:S02]  /*02f0*/  LDC R2, c[0x0][RZ] ;  /* 0x00000000ff027b82 */ /* 0x000ee40000000800 */
[----:B------:R-:W-:Y:S01]  /*0300*/  IMAD.WIDE.U32 R10, R7, UR8, R10 ;  /* 0x00000008070a7c25 */ /* 0x000fe2000f8e000a */
[----:B0-----:R-:W-:-:S04]  /*0310*/  LOP3.LUT R14, R0, 0x7, RZ, 0xc0, !PT ;  /* 0x00000007000e7812 */ /* 0x001fc800078ec0ff */
[----:B------:R-:W-:Y:S02]  /*0320*/  IADD3 R13, R11, R15, RZ ;  /* 0x0000000f0b0d7210 */ /* 0x000fe40007ffe0ff */
[----:B------:R-:W-:Y:S02]  /*0330*/  ISETP.NE.AND P2, PT, R14, RZ, PT ;  /* 0x000000ff0e00720c */ /* 0x000fe40003f45270 */
[C---:B------:R-:W-:Y:S02]  /*0340*/  SHF.L.U64.HI R14, R10.reuse, 0x2, R13 ;  /* 0x000000020a0e7819 */ /* 0x040fe4000001020d */
[----:B-1----:R-:W-:-:S04]  /*0350*/  LEA R24, P1, R10, R4, 0x2 ;  /* 0x000000040a187211 */ /* 0x002fc800078210ff */
[----:B------:R-:W-:Y:S02]  /*0360*/  LOP3.LUT P0, RZ, R24, 0x1f, RZ, 0xc0, !PT ;  /* 0x0000001f18ff7812 */ /* 0x000fe4000780c0ff */
[----:B------:R-:W-:-:S11]  /*0370*/  IADD3.X R25, R14, R5, RZ, P1, !PT ;  /* 0x000000050e197210 */ /* 0x000fd60000ffe4ff */
[----:B--23--:R-:W-:Y:S05]  /*0380*/  @!P0 BRA !P2, `(.L_x_860) ;  /* 0x0000001000c08947 */ /* 0x00cfea0005000000 */
        /* <DEDUP_REMOVED lines=12> */
[----:B------:R-:W-:-:S04]  /*0450*/  HFMA2.MMA R23, -RZ, RZ, 0, 0 ;  /* 0x00000000ff177435 */ /* 0x000fc800000001ff */
[----:B0-----:R-:W0:Y:S02]  /*0460*/  MUFU.RCP R18, R18 ;  /* 0x0000001200127308 */ /* 0x001e240000001000 */
[----:B0-----:R-:W-:-:S06]  /*0470*/  IADD3 R16, R18, 0xffffffe, RZ ;  /* 0x0ffffffe12107810 */ /* 0x001fcc0007ffe0ff */
[----:B------:R0:W1:Y:S02]  /*0480*/  F2I.FTZ.U32.TRUNC.NTZ R17, R16 ;  /* 0x0000001000117305 */ /* 0x000064000021f000 */
[----:B0-----:R-:W-:Y:S02]  /*0490*/  MOV R16, RZ ;  /* 0x000000ff00107202 */ /* 0x001fe40000000f00 */
[----:B-1----:R-:W-:-:S05]  /*04a0*/  IADD3 R13, RZ, -R17, RZ ;  /* 0x80000011ff0d7210 */ /* 0x002fca0007ffe0ff */
[----:B------:R-:W-:-:S04]  /*04b0*/  IMAD R13, R13, R2, RZ ;  /* 0x000000020d0d7224 */ /* 0x000fc800078e02ff */
[----:B------:R-:W-:Y:S01]  /*04c0*/  IMAD.HI.U32 R20, R17, R13, R16 ;  /* 0x0000000d11147227 */ /* 0x000fe200078e0010 */
[----:B------:R-:W-:Y:S02]  /*04d0*/  IADD3 R13, -R3, -0x2, -R14 ;  /* 0xfffffffe030d7810 */ /* 0x000fe40007ffe90e */
[----:B------:R-:W-:-:S03]  /*04e0*/  MOV R17, R3 ;  /* 0x0000000300117202 */ /* 0x000fc60000000f00 */
        /* <DEDUP_REMOVED lines=15> */
[----:B------:R-:W-:-:S03]  /*05e0*/  IADD3 R17, R15, R17, RZ ;  /* 0x000000110f117210 */ /* 0x000fc60007ffe0ff */
[----:B------:R-:W-:Y:S01]  /*05f0*/  IMAD.WIDE.U32 R14, R6, UR4, R16 ;  /* 0x00000004060e7c25 */ /* 0x000fe2000f8e0010 */
[----:B------:R-:W-:Y:S02]  /*0600*/  SHF.R.S32.HI R17, RZ, 0x1f, R3 ;  /* 0x0000001fff117819 */ /* 0x000fe40000011403 */
[----:B------:R-:W-:Y:S02]  /*0610*/  MOV R16, R13 ;  /* 0x0000000d00107202 */ /* 0x000fe40000000f00 */
[----:B------:R-:W-:-:S04]  /*0620*/  IADD3 R18, P0, R3, R14, RZ ;  /* 0x0000000e03127210 */ /* 0x000fc80007f1e0ff */
[C---:B------:R-:W-:Y:S02]  /*0630*/  LEA R14, P2, R18.reuse, R4, 0x2 ;  /* 0x00000004120e7211 */ /* 0x040fe400078410ff */
[----:B------:R-:W-:Y:S02]  /*0640*/  IADD3.X R15, R17, R12, R15, P0, !PT ;  /* 0x0000000c110f7210 */ /* 0x000fe400007fe40f */
[----:B------:R-:W-:Y:S02]  /*0650*/  MOV R17, R3 ;  /* 0x0000000300117202 */ /* 0x000fe40000000f00 */
[----:B------:R-:W-:-:S07]  /*0660*/  LEA.HI.X R15, R18, R5, R15, 0x2, P2 ;  /* 0x00000005120f7211 */ /* 0x000fce00010f140f */
.L_x_865:
        /* <DEDUP_REMOVED lines=9> */
.L_x_864:
[----:B------:R-:W-:Y:S05]  /*0700*/  BSYNC B2 ;  /* 0x0000000000027941 */ /* 0x000fea0003800000 */
.L_x_863:
[----:B------:R-:W-:Y:S05]  /*0710*/  @!P1 BRA `(.L_x_862) ;  /* 0x0000000000409947 */ /* 0x000fea0003800000 */
.L_x_866:
        /* <DEDUP_REMOVED lines=16> */
.L_x_862:
[----:B------:R-:W-:Y:S05]  /*0820*/  BSYNC B1 ;  /* 0x0000000000017941 */ /* 0x000fea0003800000 */
.L_x_861:
        /* <DEDUP_REMOVED lines=50> */
.L_x_871:
        /* <DEDUP_REMOVED lines=13> */
[----:B------:R-:W-:Y:S01]  /*0c20*/  IADD3 R18, R18, -0x1, RZ ;  /* 0xffffffff12127810 */ /* 0x000fe20007ffe0ff */
[----:B-----5:R-:W-:-:S03]  /*0c30*/  FFMA.FTZ R16, R16, R16, R27 ;  /* 0x0000001010107223 */ /* 0x020fc6000001001b */
[----:B------:R-:W-:Y:S01]  /*0c40*/  ISETP.NE.AND P0, PT, R18, RZ, PT ;  /* 0x000000ff1200720c */ /* 0x000fe20003f05270 */
[----:B------:R-:W-:Y:S01]  /*0c50*/  FFMA.FTZ R16, R17, R17, R16 ;  /* 0x0000001111107223 */ /* 0x000fe20000010010 */
[----:B------:R-:W-:-:S03]  /*0c60*/  IMAD.IADD R21, R2, 0x1, R21 ;  /* 0x0000000102157824 */ /* 0x000fc600078e0215 */
[----:B---3--:R-:W-:Y:S01]  /*0c70*/  FFMA.FTZ R28, R23, R23, R16 ;  /* 0x00000017171c7223 */ /* 0x008fe20000010010 */
[----:B------:R-:W-:-:S04]  /*0c80*/  IMAD.WIDE R16, R2, 0x20, R12 ;  /* 0x0000002002107825 */ /* 0x000fc800078e020c */
[----:B----4-:R-:W-:Y:S01]  /*0c90*/  FFMA.FTZ R23, R19, R19, R28 ;  /* 0x0000001313177223 */ /* 0x010fe2000001001c */
[----:B------:R-:W-:-:S03]  /*0ca0*/  MOV R19, R16 ;  /* 0x0000001000137202 */ /* 0x000fc60000000f00 */
[----:B--2---:R-:W-:Y:S01]  /*0cb0*/  FFMA.FTZ R23, R26, R26, R23 ;  /* 0x0000001a1a177223 */ /* 0x004fe20000010017 */
[----:B------:R-:W-:Y:S06]  /*0cc0*/  @P0 BRA `(.L_x_871) ;  /* 0xfffffffc00a00947 */ /* 0x000fec000383ffff */
.L_x_870:
[----:B------:R-:W-:Y:S05]  /*0cd0*/  BSYNC B2 ;  /* 0x0000000000027941 */ /* 0x000fea0003800000 */
.L_x_869:
[----:B------:R-:W-:Y:S05]  /*0ce0*/  @!P1 BRA `(.L_x_868) ;  /* 0x0000000400449947 */ /* 0x000fea0003800000 */
[----:B------:R-:W-:Y:S01]  /*0cf0*/  HFMA2.MMA R12, -RZ, RZ, 0, 2.384185791015625e-07 ;  /* 0x00000004ff0c7435 */ /* 0x000fe200000001ff */
[----:B------:R-:W-:-:S09]  /*0d00*/  MOV R13, 0x0 ;  /* 0x00000000000d7802 */ /* 0x000fd20000000f00 */
[----:B------:R-:W-:-:S07]  /*0d10*/  IMAD.WIDE R12, R2, 0x20, -R12 ;  /* 0x00000020020c7825 */ /* 0x000fce00078e0a0c */
.L_x_872:
        /* <DEDUP_REMOVED lines=13> */
[----:B--2---:R-:W-:-:S04]  /*0df0*/  FFMA.FTZ R17, R26, R26, R17 ;  /* 0x0000001a1a117223 */ /* 0x004fc80000010011 */
[----:B---3--:R-:W-:Y:S01]  /*0e00*/  FFMA.FTZ R28, R28, R28, R17 ;  /* 0x0000001c1c1c7223 */ /* 0x008fe20000010011 */
[----:B------:R-:W-:-:S04]  /*0e10*/  IMAD.WIDE R26, R2, 0x20, R18 ;  /* 0x00000020021a7825 */ /* 0x000fc800078e0212 */
[----:B----4-:R-:W-:Y:S02]  /*0e20*/  FFMA.FTZ R23, R23, R23, R28 ;  /* 0x0000001717177223 */ /* 0x010fe4000001001c */
[----:B------:R-:W2:Y:S01]  /*0e30*/  LDG.E R28, desc[UR6][R18.64+0x1c] ;  /* 0x00001c06121c7981 */ /* 0x000ea2000c1e1900 */
[----:B------:R-:W-:-:S03]  /*0e40*/  IADD3.X R17, RZ, R19, RZ, P0, !PT ;  /* 0x00000013ff117210 */ /* 0x000fc600007fe4ff */
[----:B------:R-:W3:Y:S04]  /*0e50*/  LDG.E R29, desc[UR6][R26.64+0x8] ;  /* 0x000008061a1d7981 */ /* 0x000ee8000c1e1900 */
[----:B------:R-:W4:Y:S04]  /*0e60*/  LDG.E R19, desc[UR6][R26.64] ;  /* 0x000000061a137981 */ /* 0x000f28000c1e1900 */
[----:B------:R-:W5:Y:S01]  /*0e70*/  LDG.E R18, desc[UR6][R26.64+0x4] ;  /* 0x000004061a127981 */ /* 0x000f62000c1e1900 */
[----:B--2---:R-:W-:-:S04]  /*0e80*/  FFMA.FTZ R28, R28, R28, R23 ;  /* 0x0000001c1c1c7223 */ /* 0x004fc80000010017 */
[----:B----4-:R-:W-:Y:S02]  /*0e90*/  FFMA.FTZ R23, R19, R19, R28 ;  /* 0x0000001313177223 */ /* 0x010fe4000001001c */
[----:B------:R-:W2:Y:S02]  /*0ea0*/  LDG.E R19, desc[UR6][R26.64+0x14] ;  /* 0x000014061a137981 */ /* 0x000ea4000c1e1900 */
[----:B-----5:R-:W-:Y:S02]  /*0eb0*/  FFMA.FTZ R28, R18, R18, R23 ;  /* 0x00000012121c7223 */ /* 0x020fe40000010017 */
[----:B------:R-:W4:Y:S02]  /*0ec0*/  LDG.E R23, desc[UR6][R26.64+0x10] ;  /* 0x000010061a177981 */ /* 0x000f24000c1e1900 */
[----:B---3--:R-:W-:Y:S02]  /*0ed0*/  FFMA.FTZ R28, R29, R29, R28 ;  /* 0x0000001d1d1c7223 */ /* 0x008fe4000001001c */
[----:B------:R-:W3:Y:S04]  /*0ee0*/  LDG.E R29, desc[UR6][R26.64+0xc] ;  /* 0x00000c061a1d7981 */ /* 0x000ee8000c1e1900 */
[----:B------:R-:W5:Y:S01]  /*0ef0*/  LDG.E R18, desc[UR6][R26.64+0x18] ;  /* 0x000018061a127981 */ /* 0x000f62000c1e1900 */
[----:B------:R-:W-:-:S04]  /*0f00*/  IMAD.WIDE R16, R2, 0x20, R16 ;  /* 0x0000002002107825 */ /* 0x000fc800078e0210 */
[----:B---3--:R-:W-:-:S04]  /*0f10*/  FFMA.FTZ R28, R29, R29, R28 ;  /* 0x0000001d1d1c7223 */ /* 0x008fc8000001001c */
[----:B----4-:R-:W-:Y:S02]  /*0f20*/  FFMA.FTZ R28, R23, R23, R28 ;  /* 0x00000017171c7223 */ /* 0x010fe4000001001c */
[----:B------:R-:W3:Y:S02]  /*0f30*/  LDG.E R23, desc[UR6][R26.64+0x1c] ;  /* 0x00001c061a177981 */ /* 0x000ee4000c1e1900 */
[----:B--2---:R-:W-:-:S04]  /*0f40*/  FFMA.FTZ R19, R19, R19, R28 ;  /* 0x0000001313137223 */ /* 0x004fc8000001001c */
[----:B-----5:R-:W-:Y:S01]  /*0f50*/  FFMA.FTZ R29, R18, R18, R19 ;  /* 0x00000012121d7223 */ /* 0x020fe20000010013 */
[----:B------:R-:W-:-:S04]  /*0f60*/  IADD3 R18, P0, R12, R16, RZ ;  /* 0x000000100c127210 */ /* 0x000fc80007f1e0ff */
[----:B------:R-:W-:-:S05]  /*0f70*/  IADD3.X R19, R13, R17, RZ, P0, !PT ;  /* 0x000000110d137210 */ /* 0x000fca00007fe4ff */
[----:B------:R-:W2:Y:S04]  /*0f80*/  LDG.E R26, desc[UR6][R18.64] ;  /* 0x00000006121a7981 */ /* 0x000ea8000c1e1900 */
[----:B------:R-:W4:Y:S04]  /*0f90*/  LDG.E R28, desc[UR6][R18.64+0x4] ;  /* 0x00000406121c7981 */ /* 0x000f28000c1e1900 */
[----:B------:R-:W5:Y:S01]  /*0fa0*/  LDG.E R27, desc[UR6][R18.64+0x8] ;  /* 0x00000806121b7981 */ /* 0x000f62000c1e1900 */
[----:B---3--:R-:W-:-:S03]  /*0fb0*/  FFMA.FTZ R29, R23, R23, R29 ;  /* 0x00000017171d7223 */ /* 0x008fc6000001001d */
[----:B------:R-:W3:Y:S01]  /*0fc0*/  LDG.E R23, desc[UR6][R18.64+0x10] ;  /* 0x0000100612177981 */ /* 0x000ee2000c1e1900 */
[----:B--2---:R-:W-:-:S03]  /*0fd0*/  FFMA.FTZ R29, R26, R26, R29 ;  /* 0x0000001a1a1d7223 */ /* 0x004fc6000001001d */
[----:B------:R-:W2:Y:S01]  /*0fe0*/  LDG.E R26, desc[UR6][R18.64+0x14] ;  /* 0x00001406121a7981 */ /* 0x000ea2000c1e1900 */
[----:B----4-:R-:W-:-:S03]  /*0ff0*/  FFMA.FTZ R29, R28, R28, R29 ;  /* 0x0000001c1c1d7223 */ /* 0x010fc6000001001d */
[----:B------:R-:W4:Y:S01]  /*1000*/  LDG.E R28, desc[UR6][R18.64+0xc] ;  /* 0x00000c06121c7981 */ /* 0x000f22000c1e1900 */
[----:B-----5:R-:W-:-:S03]  /*1010*/  FFMA.FTZ R29, R27, R27, R29 ;  /* 0x0000001b1b1d7223 */ /* 0x020fc6000001001d */
[----:B------:R-:W5:Y:S01]  /*1020*/  LDG.E R27, desc[UR6][R18.64+0x1c] ;  /* 0x00001c06121b7981 */ /* 0x000f62000c1e1900 */
[----:B------:R-:W-:-:S04]  /*1030*/  IMAD.WIDE R16, R2, 0x20, R16 ;  /* 0x0000002002107825 */ /* 0x000fc800078e0210 */
[----:B----4-:R-:W-:-:S04]  /*1040*/  FFMA.FTZ R28, R28, R28, R29 ;  /* 0x0000001c1c1c7223 */ /* 0x010fc8000001001d */
[----:B---3--:R-:W-:-:S04]  /*1050*/  FFMA.FTZ R23, R23, R23, R28 ;  /* 0x0000001717177223 */ /* 0x008fc8000001001c */
[----:B--2---:R-:W-:Y:S02]  /*1060*/  FFMA.FTZ R26, R26, R26, R23 ;  /* 0x0000001a1a1a7223 */ /* 0x004fe40000010017 */
[----:B------:R-:W2:Y:S01]  /*1070*/  LDG.E R23, desc[UR6][R18.64+0x18] ;  /* 0x0000180612177981 */ /* 0x000ea2000c1e1900 */
[----:B------:R-:W-:-:S04]  /*1080*/  IADD3 R16, P0, R12, R16, RZ ;  /* 0x000000100c107210 */ /* 0x000fc80007f1e0ff */
[----:B------:R-:W-:-:S05]  /*1090*/  IADD3.X R17, R13, R17, RZ, P0, !PT ;  /* 0x000000110d117210 */ /* 0x000fca00007fe4ff */
[----:B------:R-:W3:Y:S04]  /*10a0*/  LDG.E R28, desc[UR6][R16.64] ;  /* 0x00000006101c7981 */ /* 0x000ee8000c1e1900 */
[----:B------:R-:W4:Y:S04]  /*10b0*/  LDG.E R29, desc[UR6][R16.64+0x4] ;  /* 0x00000406101d7981 */ /* 0x000f28000c1e1900 */
[----:B------:R-:W4:Y:S04]  /*10c0*/  LDG.E R18, desc[UR6][R16.64+0x10] ;  /* 0x0000100610127981 */ /* 0x000f28000c1e1900 */
[----:B------:R-:W4:Y:S01]  /*10d0*/  LDG.E R19, desc[UR6][R16.64+0x14] ;  /* 0x0000140610137981 */ /* 0x000f22000c1e1900 */
[----:B--2---:R-:W-:-:S03]  /*10e0*/  FFMA.FTZ R26, R23, R23, R26 ;  /* 0x00000017171a7223 */ /* 0x004fc6000001001a */
[----:B------:R-:W2:Y:S01]  /*10f0*/  LDG.E R23, desc[UR6][R16.64+0xc] ;  /* 0x00000c0610177981 */ /* 0x000ea2000c1e1900 */
[----:B-----5:R-:W-:-:S03]  /*1100*/  FFMA.FTZ R27, R27, R27, R26 ;  /* 0x0000001b1b1b7223 */ /* 0x020fc6000001001a */
[----:B------:R-:W5:Y:S01]  /*1110*/  LDG.E R26, desc[UR6][R16.64+0x8] ;  /* 0x00000806101a7981 */ /* 0x000f62000c1e1900 */
[----:B---3--:R-:W-:-:S04]  /*1120*/  FFMA.FTZ R27, R28, R28, R27 ;  /* 0x0000001c1c1b7223 */ /* 0x008fc8000001001b */
[----:B----4-:R-:W-:Y:S02]  /*1130*/  FFMA.FTZ R27, R29, R29, R27 ;  /* 0x0000001d1d1b7223 */ /* 0x010fe4000001001b */
[----:B------:R-:W3:Y:S01]  /*1140*/  LDG.E R29, desc[UR6][R16.64+0x1c] ;  /* 0x00001c06101d7981 */ /* 0x000ee2000c1e1900 */
[----:B------:R-:W-:Y:S01]  /*1150*/  IADD3 R21, R2, R21, R2 ;  /* 0x0000001502157210 */ /* 0x000fe20007ffe002 */
[----:B-----5:R-:W-:-:S04]  /*1160*/  FFMA.FTZ R26, R26, R26, R27 ;  /* 0x0000001a1a1a7223 */ /* 0x020fc8000001001b */
[----:B--2---:R-:W-:Y:S02]  /*1170*/  FFMA.FTZ R27, R23, R23, R26 ;  /* 0x00000017171b7223 */ /* 0x004fe4000001001a */
[----:B------:R-:W2:Y:S01]  /*1180*/  LDG.E R23, desc[UR6][R16.64+0x18] ;  /* 0x0000180610177981 */ /* 0x000ea2000c1e1900 */
[----:B------:R-:W-:Y:S01]  /*1190*/  IADD3 R21, R2, R21, R2 ;  /* 0x0000001502157210 */ /* 0x000fe20007ffe002 */
[----:B------:R-:W-:-:S03]  /*11a0*/  FFMA.FTZ R18, R18, R18, R27 ;  /* 0x0000001212127223 */ /* 0x000fc6000001001b */
[----:B------:R-:W-:Y:S01]  /*11b0*/  ISETP.GE.AND P0, PT, R21, R22, PT ;  /* 0x000000161500720c */ /* 0x000fe20003f06270 */
[----:B------:R-:W-:-:S04]  /*11c0*/  FFMA.FTZ R18, R19, R19, R18 ;  /* 0x0000001313127223 */ /* 0x000fc80000010012 */
[----:B--2---:R-:W-:-:S04]  /*11d0*/  FFMA.FTZ R18, R23, R23, R18 ;  /* 0x0000001717127223 */ /* 0x004fc80000010012 */
[----:B---3--:R-:W-:-:S04]  /*11e0*/  FFMA.FTZ R23, R29, R29, R18 ;  /* 0x0000001d1d177223 */ /* 0x008fc80000010012 */
[----:B------:R-:W-:Y:S05]  /*11f0*/  @!P0 BRA `(.L_x_872) ;  /* 0xfffffff800c88947 */ /* 0x000fea000383ffff */
.L_x_868:
[----:B------:R-:W-:Y:S05]  /*1200*/  BSYNC B1 ;  /* 0x0000000000017941 */ /* 0x000fea0003800000 */
.L_x_867:
        /* <DEDUP_REMOVED lines=42> */
.L_x_876:
        /* <DEDUP_REMOVED lines=9> */
.L_x_875:
[----:B------:R-:W-:Y:S05]  /*1540*/  BSYNC B1 ;  /* 0x0000000000017941 */ /* 0x000fea0003800000 */
.L_x_874:
[----:B------:R-:W-:Y:S05]  /*1550*/  @!P0 BRA `(.L_x_873) ;  /* 0x0000000400fc8947 */ /* 0x000fea0003800000 */
[----:B------:R-:W-:Y:S01]  /*1560*/  BSSY B1, `(.L_x_877) ;  /* 0x0000011000017945 */ /* 0x000fe20003800000 */
.L_x_878:
        /* <DEDUP_REMOVED lines=17> */
.L_x_877:
[----:B------:R-:W-:Y:S05]  /*1680*/  BRA `(.L_x_873) ;  /* 0x0000000400b07947 */ /* 0x000fea0003800000 */
.L_x_860:
        /* <DEDUP_REMOVED lines=33> */
[----:B------:R-:W-:Y:S01]  /*18a0*/  MOV R12, R10 ;  /* 0x0000000a000c7202 */ /* 0x000fe20000000f00 */
[----:B------:R-:W-:Y:S01]  /*18b0*/  HFMA2.MMA R23, -RZ, RZ, 0, 0 ;  /* 0x00000000ff177435 */ /* 0x000fe200000001ff */
[----:B------:R-:W-:-:S03]  /*18c0*/  MOV R27, R3 ;  /* 0x00000003001b7202 */ /* 0x000fc60000000f00 */
[----:B------:R-:W-:-:S03]  /*18d0*/  IMAD.WIDE R12, R3, 0x8, R12 ;  /* 0x00000008030c7825 */ /* 0x000fc600078e020c */
[----:B------:R-:W-:-:S04]  /*18e0*/  LEA R4, P0, R12, R4, 0x2 ;  /* 0x000000040c047211 */ /* 0x000fc800078010ff */
[----:B------:R-:W-:Y:S02]  /*18f0*/  IADD3 R4, P2, R4, 0x10, RZ ;  /* 0x0000001004047810 */ /* 0x000fe40007f5e0ff */
[----:B------:R-:W-:-:S04]  /*1900*/  LEA.HI.X R5, R12, R5, R13, 0x2, P0 ;  /* 0x000000050c057211 */ /* 0x000fc800000f140d */
[----:B------:R-:W-:-:S07]  /*1910*/  IADD3.X R5, RZ, R5, RZ, P2, !PT ;  /* 0x00000005ff057210 */ /* 0x000fce00017fe4ff */
.L_x_881:
[----:B------:R-:W-:Y:S02]  /*1920*/  MOV R12, R4 ;  /* 0x00000004000c7202 */ /* 0x000fe40000000f00 */
[----:B------:R-:W-:-:S05]  /*1930*/  MOV R13, R5 ;  /* 0x00000005000d7202 */ /* 0x000fca0000000f00 */
[----:B------:R-:W2:Y:S04]  /*1940*/  LDG.E.128 R4, desc[UR6][R12.64+-0x10] ;  /* 0xfffff0060c047981 */ /* 0x000ea8000c1e1d00 */
[----:B------:R-:W3:Y:S01]  /*1950*/  LDG.E.128 R8, desc[UR6][R12.64] ;  /* 0x000000060c087981 */ /* 0x000ee2000c1e1d00 */
[----:B------:R-:W-:Y:S01]  /*1960*/  VIADD R14, R14, 0xffffffff ;  /* 0xffffffff0e0e7836 */ /* 0x000fe20000000000 */
[----:B------:R-:W-:-:S04]  /*1970*/  IADD3 R27, R2, R27, RZ ;  /* 0x0000001b021b7210 */ /* 0x000fc80007ffe0ff */
[----:B------:R-:W-:Y:S01]  /*1980*/  ISETP.NE.AND P0, PT, R14, RZ, PT ;  /* 0x000000ff0e00720c */ /* 0x000fe20003f05270 */
[----:B--2---:R-:W-:-:S04]  /*1990*/  FFMA.FTZ R4, R4, R4, R23 ;  /* 0x0000000404047223 */ /* 0x004fc80000010017 */
[----:B------:R-:W-:-:S04]  /*19a0*/  FFMA.FTZ R5, R5, R5, R4 ;  /* 0x0000000505057223 */ /* 0x000fc80000010004 */
[----:B------:R-:W-:Y:S01]  /*19b0*/  FFMA.FTZ R6, R6, R6, R5 ;  /* 0x0000000606067223 */ /* 0x000fe20000010005 */
[----:B------:R-:W-:-:S04]  /*19c0*/  IMAD.WIDE R4, R2, 0x20, R12 ;  /* 0x0000002002047825 */ /* 0x000fc800078e020c */
[----:B------:R-:W-:-:S04]  /*19d0*/  FFMA.FTZ R7, R7, R7, R6 ;  /* 0x0000000707077223 */ /* 0x000fc80000010006 */
[----:B---3--:R-:W-:-:S04]  /*19e0*/  FFMA.FTZ R8, R8, R8, R7 ;  /* 0x0000000808087223 */ /* 0x008fc80000010007 */
[----:B------:R-:W-:-:S04]  /*19f0*/  FFMA.FTZ R9, R9, R9, R8 ;  /* 0x0000000909097223 */ /* 0x000fc80000010008 */
[----:B------:R-:W-:-:S04]  /*1a00*/  FFMA.FTZ R10, R10, R10, R9 ;  /* 0x0000000a0a0a7223 */ /* 0x000fc80000010009 */
[----:B------:R-:W-:Y:S01]  /*1a10*/  FFMA.FTZ R23, R11, R11, R10 ;  /* 0x0000000b0b177223 */ /* 0x000fe2000001000a */
[----:B------:R-:W-:Y:S06]  /*1a20*/  @P0 BRA `(.L_x_881) ;  /* 0xfffffffc00bc0947 */ /* 0x000fec000383ffff */
.L_x_880:
[----:B------:R-:W-:Y:S05]  /*1a30*/  BSYNC B1 ;  /* 0x0000000000017941 */ /* 0x000fea0003800000 */
.L_x_879:
[----:B------:R-:W-:Y:S05]  /*1a40*/  @!P1 BRA `(.L_x_873) ;  /* 0x0000000000c09947 */ /* 0x000fea0003800000 */
.L_x_882:
        /* <DEDUP_REMOVED lines=48> */
.L_x_873:
[----:B------:R-:W-:Y:S05]  /*1d50*/  BSYNC B0 ;  /* 0x0000000000007941 */ /* 0x000fea0003800000 */
.L_x_859:
        /* <DEDUP_REMOVED lines=109> */
.L_x_884:
        /* <DEDUP_REMOVED lines=23> */
.L_x_887:
[----:B------:R-:W-:Y:S05]  /*25a0*/  BSYNC B1 ;  /* 0x0000000000017941 */ /* 0x000fea0003800000 */
.L_x_886:
        /* <DEDUP_REMOVED lines=46> */
.L_x_885:
[----:B------:R-:W-:Y:S05]  /*2890*/  BSYNC B0 ;  /* 0x0000000000007941 */ /* 0x000fea0003800000 */
.L_x_883:
        /* <DEDUP_REMOVED lines=15> */
.L_x_889:
[----:B------:R-:W-:Y:S05]  /*2990*/  BSYNC B0 ;  /* 0x0000000000007941 */ /* 0x000fea0003800000 */
.L_x_888:
[----:B------:R-:W-:Y:S06]  /*29a0*/  BAR.SYNC.DEFER_BLOCKING 0x0 ;  /* 0x0000000000007b1d */ /* 0x000fec0000010000 */
[----:B------:R-:W-:Y:S05]  /*29b0*/  @P1 EXIT ;  /* 0x000000000000194d */ /* 0x000fea0003800000 */
[----:B------:R-:W2:Y:S01]  /*29c0*/  S2UR UR5, SR_CgaCtaId ;  /* 0x00000000000579c3 */ /* 0x000ea20000008800 */
[----:B------:R-:W-:-:S07]  /*29d0*/  UMOV UR4, 0x400 ;  /* 0x0000040000047882 */ /* 0x000fce0000000000 */
[----:B------:R-:W3:Y:S01]  /*29e0*/  LDC.64 R22, c[0x0][0x210] ;  /* 0x00008400ff167b82 */ /* 0x000ee20000000a00 */
[----:B--2---:R-:W-:-:S09]  /*29f0*/  ULEA UR4, UR5, UR4, 0x18 ;  /* 0x0000000405047291 */ /* 0x004fd2000f8ec03f */
[----:B01----:R-:W0:Y:S02]  /*2a00*/  LDS R21, [UR4] ;  /* 0x00000004ff157984 */ /* 0x003e240008000800 */
[----:B------:R-:W1:Y:S02]  /*2a10*/  S2UR UR4, SR_CTAID.X ;  /* 0x00000000000479c3 */ /* 0x000e640000002500 */
[----:B-1----:R-:W-:-:S04]  /*2a20*/  IMAD R5, R0, UR4, RZ ;  /* 0x0000000400057c24 */ /* 0x002fc8000f8e02ff */
[----:B---3--:R-:W-:-:S07]  /*2a30*/  IMAD.WIDE.U32 R22, R5, 0x4, R22 ;  /* 0x0000000405167825 */ /* 0x008fce00078e0016 */
.L_x_890:
        /* <DEDUP_REMOVED lines=30> */
        .weak           $__internal_28_$__cuda_sm20_div_s64
        .type           $__internal_28_$__cuda_sm20_div_s64,@function
        .size           $__internal_28_$__cuda_sm20_div_s64,(.L_x_1339 - $__internal_28_$__cuda_sm20_div_s64)
$__internal_28_$__cuda_sm20_div_s64:
        /* <DEDUP_REMOVED lines=68> */
[----:B------:R-:W-:Y:S06]  /*3060*/  RET.REL.NODEC R2 `(_ZN4vllm15rms_norm_kernelIfLi8ELi3EEEvPT_PKS1_lllllS4_fii) ;  /* 0xffffffcc02e47950 */ /* 0x000fec0003c3ffff */
.L_x_891:
        /* <DEDUP_REMOVED lines=9> */
.L_x_1339:


//--------------------- .text._ZN4vllm15rms_norm_kernelIfLi16ELi3EEEvPT_PKS1_lllllS4_fii --------------------------
	.section	.text._ZN4vllm15rms_norm_kernelIfLi16ELi3EEEvPT_PKS1_lllllS4_fii,"ax",@progbits
	.align	128
        .global         _ZN4vllm15rms_norm_kernelIfLi16ELi3EEEvPT_PKS1_lllllS4_fii
        .type           _ZN4vllm15rms_norm_kernelIfLi16ELi3EEEvPT_PKS1_lllllS4_fii,@function
        .size           _ZN4vllm15rms_norm_kernelIfLi16ELi3EEEvPT_PKS1_lllllS4_fii,(.L_x_1340 - _ZN4vllm15rms_norm_kernelIfLi16ELi3EEEvPT_PKS1_lllllS4_fii)
        .other          _ZN4vllm15rms_norm_kernelIfLi16ELi3EEEvPT_PKS1_lllllS4_fii,@"STO_CUDA_ENTRY STV_DEFAULT"
_ZN4vllm15rms_norm_kernelIfLi16ELi3EEEvPT_PKS1_lllllS4_fii:
.text._ZN4vllm15rms_norm_kernelIfLi16ELi3EEEvPT_PKS1_lllllS4_fii:
[----:B------:R-:W-:Y:S01]  /*0000*/  LDC R1, c[0x0][0x28] ;  /* 0x00000a00ff017b82 */ /* 0x000fe20000000800 */
[----:B------:R-:W-:-:S07]  /*0010*/  ULDC UR5, c[0x0][0x23c] ;  /* 0x00008f0000057ab9 */ /* 0x000fce0000000800 */
[----:B------:R-:W0:Y:S01]  /*0020*/  S2UR UR4, SR_CTAID.X ;  /* 0x00000000000479c3 */ /* 0x000e220000002500 */
[----:B------:R-:W-:-:S13]  /*0030*/  ISETP.NE.U32.AND P0, PT, RZ, UR5, PT ;  /* 0x00000005ff007c0c */ /* 0x000fda000bf05070 */
[----:B------:R-:W-:Y:S05]  /*0040*/  @!P0 BRA `(.L_x_892) ;  /* 0x0000000000188947 */ /* 0x000fea0003800000 */
[----:B------:R-:W-:-:S07]  /*0050*/  MOV R0, 0x70 ;  /* 0x0000007000007802 */ /* 0x000fce0000000f00 */
[----:B0-----:R-:W-:Y:S05]  /*0060*/  CALL.REL.NOINC `($__internal_29_$__cuda_sm20_div_s64) ;  /* 0x0000002c00bc7944 */ /* 0x001fea0003c00000 */
[----:B------:R-:W0:Y:S01]  /*0070*/  LDC R0, c[0x0][0x238] ;  /* 0x00008e00ff007b82 */ /* 0x000e220000000800 */
[----:B------:R-:W-:-:S05]  /*0080*/  IADD3 R13, -R12, RZ, RZ ;  /* 0x000000ff0c0d7210 */ /* 0x000fca0007ffe1ff */
[----:B0-----:R-:W-:Y:S01]  /*0090*/  IMAD R13, R13, R0, UR4 ;  /* 0x000000040d0d7e24 */ /* 0x001fe2000f8e0200 */
[----:B------:R-:W-:Y:S06]  /*00a0*/  BRA `(.L_x_893) ;  /* 0x0000000000547947 */ /* 0x000fec0003800000 */
.L_x_892:
        /* <DEDUP_REMOVED lines=21> */
.L_x_893:
[----:B------:R-:W-:Y:S01]  /*0200*/  SHF.R.S32.HI R14, RZ, 0x1f, R12 ;  /* 0x0000001fff0e7819 */ /* 0x000fe2000001140c */
[----:B------:R-:W0:Y:S01]  /*0210*/  LDC R0, c[0x0][0x258] ;  /* 0x00009600ff007b82 */ /* 0x000e220000000800 */
[----:B------:R-:W-:Y:S01]  /*0220*/  ULDC.64 UR4, c[0x0][0x228] ;  /* 0x00008a0000047ab9 */ /* 0x000fe20000000a00 */
[----:B------:R-:W1:Y:S01]  /*0230*/  S2R R3, SR_TID.X ;  /* 0x0000000000037919 */ /* 0x000e620000002100 */
[----:B------:R-:W-:Y:S01]  /*0240*/  IMAD.WIDE.U32 R6, R12, UR4, RZ ;  /* 0x000000040c067c25 */ /* 0x000fe2000f8e00ff */
[----:B------:R-:W-:Y:S01]  /*0250*/  SHF.R.S32.HI R15, RZ, 0x1f, R13 ;  /* 0x0000001fff0f7819 */ /* 0x000fe2000001140d */
[----:B------:R-:W-:Y:S01]  /*0260*/  ULDC.64 UR8, c[0x0][0x220] ;  /* 0x0000880000087ab9 */ /* 0x000fe20000000a00 */
        /* <DEDUP_REMOVED lines=13> */
[C---:B------:R-:W-:Y:S02]  /*0340*/  SHF.L.U64.HI R10, R6.reuse, 0x2, R9 ;  /* 0x00000002060a7819 */ /* 0x040fe40000010209 */
[----:B--2---:R-:W-:Y:S02]  /*0350*/  LEA R26, P1, R6, R4, 0x2 ;  /* 0x00000004061a7211 */ /* 0x004fe400078210ff */
[----:B-1----:R-:W-:Y:S02]  /*0360*/  MOV R25, R3 ;  /* 0x0000000300197202 */ /* 0x002fe40000000f00 */
[----:B------:R-:W-:-:S02]  /*0370*/  LOP3.LUT P0, RZ, R26, 0x3f, RZ, 0xc0, !PT ;  /* 0x0000003f1aff7812 */ /* 0x000fc4000780c0ff */
[----:B------:R-:W-:-:S11]  /*0380*/  IADD3.X R27, R10, R5, RZ, P1, !PT ;  /* 0x000000050a1b7210 */ /* 0x000fd60000ffe4ff */
        /* <DEDUP_REMOVED lines=37> */
[----:B------:R-:W-:Y:S02]  /*05e0*/  MOV R10, R9 ;  /* 0x00000009000a7202 */ /* 0x000fe40000000f00 */
[----:B------:R-:W-:Y:S02]  /*05f0*/  MOV R23, RZ ;  /* 0x000000ff00177202 */ /* 0x000fe40000000f00 */
[----:B------:R-:W-:Y:S02]  /*0600*/  IADD3 R7, R11, R7, RZ ;  /* 0x000000070b077210 */ /* 0x000fe40007ffe0ff */
[----:B------:R-:W-:Y:S02]  /*0610*/  SHF.R.S32.HI R11, RZ, 0x1f, R25 ;  /* 0x0000001fff0b7819 */ /* 0x000fe40000011419 */
[----:B------:R-:W-:Y:S01]  /*0620*/  MOV R21, R25 ;  /* 0x0000001900157202 */ /* 0x000fe20000000f00 */
[----:B------:R-:W-:-:S03]  /*0630*/  IMAD.WIDE.U32 R6, R12, UR4, R6 ;  /* 0x000000040c067c25 */ /* 0x000fc6000f8e0006 */
[----:B------:R-:W-:-:S04]  /*0640*/  IADD3 R16, P0, R25, R6, RZ ;  /* 0x0000000619107210 */ /* 0x000fc80007f1e0ff */
[----:B------:R-:W-:Y:S02]  /*0650*/  LEA R6, P2, R16, R4, 0x2 ;  /* 0x0000000410067211 */ /* 0x000fe400078410ff */
[----:B------:R-:W-:-:S04]  /*0660*/  IADD3.X R11, R11, R8, R7, P0, !PT ;  /* 0x000000080b0b7210 */ /* 0x000fc800007fe407 */
[----:B------:R-:W-:-:S07]  /*0670*/  LEA.HI.X R9, R16, R5, R11, 0x2, P2 ;  /* 0x0000000510097211 */ /* 0x000fce00010f140b */
.L_x_900:
        /* <DEDUP_REMOVED lines=9> */
.L_x_899:
[----:B------:R-:W-:Y:S05]  /*0710*/  BSYNC B2 ;  /* 0x0000000000027941 */ /* 0x000fea0003800000 */
.L_x_898:
[----:B------:R-:W-:Y:S05]  /*0720*/  @!P1 BRA `(.L_x_897) ;  /* 0x0000000000409947 */ /* 0x000fea0003800000 */
.L_x_901:
        /* <DEDUP_REMOVED lines=16> */
.L_x_897:
[----:B------:R-:W-:Y:S05]  /*0830*/  BSYNC B1 ;  /* 0x0000000000017941 */ /* 0x000fea0003800000 */
.L_x_896:
        /* <DEDUP_REMOVED lines=15> */
[----:B0-----:R-:W0:Y:S02]  /*0930*/  MUFU.RCP R10, R10 ;  /* 0x0000000a000a7308 */ /* 0x001e240000001000 */
[----:B0-----:R-:W-:-:S06]  /*0940*/  IADD3 R19, R10, 0xffffffe, RZ ;  /* 0x0ffffffe0a137810 */ /* 0x001fcc0007ffe0ff */
[----:B------:R0:W1:Y:S02]  /*0950*/  F2I.FTZ.U32.TRUNC.NTZ R9, R19 ;  /* 0x0000001300097305 */ /* 0x000064000021f000 */
[----:B0-----:R-:W-:Y:S02]  /*0960*/  MOV R19, R25 ;  /* 0x0000001900137202 */ /* 0x001fe40000000f00 */
        /* <DEDUP_REMOVED lines=29> */
[----:B------:R-:W4:Y:S02]  /*0b40*/  LDG.E R11, desc[UR6][R8.64+0x20] ;  /* 0x00002006080b7981 */ /* 0x000f24000c1e1900 */
[----:B------:R-:W-:-:S02]  /*0b50*/  FFMA.FTZ R10, R10, R10, R23 ;  /* 0x0000000a0a0a7223 */ /* 0x000fc40000010017 */
[----:B------:R-:W5:Y:S02]  /*0b60*/  LDG.E R23, desc[UR6][R8.64+0x24] ;  /* 0x0000240608177981 */ /* 0x000f64000c1e1900 */
[----:B------:R-:W-:Y:S02]  /*0b70*/  FFMA.FTZ R19, R19, R19, R10 ;  /* 0x0000001313137223 */ /* 0x000fe4000001000a */
[----:B------:R-:W5:Y:S02]  /*0b80*/  LDG.E R10, desc[UR6][R8.64+0x28] ;  /* 0x00002806080a7981 */ /* 0x000f64000c1e1900 */
[----:B--2---:R-:W-:Y:S02]  /*0b90*/  FFMA.FTZ R22, R22, R22, R19 ;  /* 0x0000001616167223 */ /* 0x004fe40000010013 */
[----:B------:R-:W2:Y:S02]  /*0ba0*/  LDG.E R19, desc[UR6][R8.64+0x2c] ;  /* 0x00002c0608137981 */ /* 0x000ea4000c1e1900 */
[----:B---3--:R-:W-:-:S02]  /*0bb0*/  FFMA.FTZ R22, R21, R21, R22 ;  /* 0x0000001515167223 */ /* 0x008fc40000010016 */
[----:B------:R-:W3:Y:S02]  /*0bc0*/  LDG.E R21, desc[UR6][R8.64+0x30] ;  /* 0x0000300608157981 */ /* 0x000ee4000c1e1900 */
[----:B----4-:R-:W-:Y:S02]  /*0bd0*/  FFMA.FTZ R22, R11, R11, R22 ;  /* 0x0000000b0b167223 */ /* 0x010fe40000010016 */
[----:B------:R-:W4:Y:S02]  /*0be0*/  LDG.E R11, desc[UR6][R8.64+0x34] ;  /* 0x00003406080b7981 */ /* 0x000f24000c1e1900 */
[----:B-----5:R-:W-:Y:S02]  /*0bf0*/  FFMA.FTZ R29, R23, R23, R22 ;  /* 0x00000017171d7223 */ /* 0x020fe40000010016 */
[----:B------:R-:W5:Y:S04]  /*0c00*/  LDG.E R22, desc[UR6][R8.64+0x38] ;  /* 0x0000380608167981 */ /* 0x000f68000c1e1900 */
[----:B------:R-:W5:Y:S01]  /*0c10*/  LDG.E R23, desc[UR6][R8.64+0x3c] ;  /* 0x00003c0608177981 */ /* 0x000f62000c1e1900 */
[----:B------:R-:W-:-:S04]  /*0c20*/  FFMA.FTZ R10, R10, R10, R29 ;  /* 0x0000000a0a0a7223 */ /* 0x000fc8000001001d */
[----:B--2---:R-:W-:-:S04]  /*0c30*/  FFMA.FTZ R10, R19, R19, R10 ;  /* 0x00000013130a7223 */ /* 0x004fc8000001000a */
[----:B---3--:R-:W-:-:S04]  /*0c40*/  FFMA.FTZ R10, R21, R21, R10 ;  /* 0x00000015150a7223 */ /* 0x008fc8000001000a */
[----:B----4-:R-:W-:-:S04]  /*0c50*/  FFMA.FTZ R11, R11, R11, R10 ;  /* 0x0000000b0b0b7223 */ /* 0x010fc8000001000a */
[----:B-----5:R-:W-:Y:S01]  /*0c60*/  FFMA.FTZ R22, R22, R22, R11 ;  /* 0x0000001616167223 */ /* 0x020fe2000001000b */
[----:B------:R-:W-:-:S03]  /*0c70*/  IADD3 R19, R25, R2, RZ ;  /* 0x0000000219137210 */ /* 0x000fc60007ffe0ff */
[----:B------:R-:W-:-:S07]  /*0c80*/  FFMA.FTZ R23, R23, R23, R22 ;  /* 0x0000001717177223 */ /* 0x000fce0000010016 */
.L_x_905:
[----:B------:R-:W-:Y:S05]  /*0c90*/  BSYNC B2 ;  /* 0x0000000000027941 */ /* 0x000fea0003800000 */
.L_x_904:
[----:B------:R-:W-:Y:S05]  /*0ca0*/  @P1 BRA `(.L_x_903) ;  /* 0x0000000400141947 */ /* 0x000fea0003800000 */
.L_x_906:
        /* <DEDUP_REMOVED lines=15> */
[----:B--2---:R-:W-:Y:S02]  /*0da0*/  FFMA.FTZ R24, R22, R22, R23 ;  /* 0x0000001616187223 */ /* 0x004fe40000010017 */
[----:B------:R-:W2:Y:S02]  /*0db0*/  LDG.E R22, desc[UR6][R8.64+0x24] ;  /* 0x0000240608167981 */ /* 0x000ea4000c1e1900 */
[----:B---3--:R-:W-:Y:S02]  /*0dc0*/  FFMA.FTZ R23, R21, R21, R24 ;  /* 0x0000001515177223 */ /* 0x008fe40000010018 */
[----:B------:R-:W3:Y:S02]  /*0dd0*/  LDG.E R21, desc[UR6][R8.64+0x28] ;  /* 0x0000280608157981 */ /* 0x000ee4000c1e1900 */
[----:B----4-:R-:W-:-:S02]  /*0de0*/  FFMA.FTZ R24, R10, R10, R23 ;  /* 0x0000000a0a187223 */ /* 0x010fc40000010017 */
[----:B------:R-:W4:Y:S02]  /*0df0*/  LDG.E R10, desc[UR6][R8.64+0x2c] ;  /* 0x00002c06080a7981 */ /* 0x000f24000c1e1900 */
[----:B-----5:R-:W-:Y:S02]  /*0e00*/  FFMA.FTZ R23, R11, R11, R24 ;  /* 0x0000000b0b177223 */ /* 0x020fe40000010018 */
[----:B------:R-:W5:Y:S02]  /*0e10*/  LDG.E R11, desc[UR6][R8.64+0x30] ;  /* 0x00003006080b7981 */ /* 0x000f64000c1e1900 */
[----:B--2---:R-:W-:Y:S02]  /*0e20*/  FFMA.FTZ R24, R22, R22, R23 ;  /* 0x0000001616187223 */ /* 0x004fe40000010017 */
[----:B------:R-:W2:Y:S02]  /*0e30*/  LDG.E R22, desc[UR6][R8.64+0x34] ;  /* 0x0000340608167981 */ /* 0x000ea4000c1e1900 */
[----:B---3--:R-:W-:-:S02]  /*0e40*/  FFMA.FTZ R23, R21, R21, R24 ;  /* 0x0000001515177223 */ /* 0x008fc40000010018 */
[----:B------:R-:W3:Y:S02]  /*0e50*/  LDG.E R21, desc[UR6][R8.64+0x38] ;  /* 0x0000380608157981 */ /* 0x000ee4000c1e1900 */
[----:B----4-:R-:W-:Y:S02]  /*0e60*/  FFMA.FTZ R10, R10, R10, R23 ;  /* 0x0000000a0a0a7223 */ /* 0x010fe40000010017 */
[----:B------:R-:W4:Y:S02]  /*0e70*/  LDG.E R23, desc[UR6][R8.64+0x3c] ;  /* 0x00003c0608177981 */ /* 0x000f24000c1e1900 */
[----:B-----5:R-:W-:Y:S01]  /*0e80*/  FFMA.FTZ R29, R11, R11, R10 ;  /* 0x0000000b0b1d7223 */ /* 0x020fe2000001000a */
[----:B------:R-:W-:-:S05]  /*0e90*/  IMAD.WIDE R10, R2, 0x40, R8 ;  /* 0x00000040020a7825 */ /* 0x000fca00078e0208 */
[----:B------:R-:W5:Y:S04]  /*0ea0*/  LDG.E R8, desc[UR6][R10.64+0x14] ;  /* 0x000014060a087981 */ /* 0x000f68000c1e1900 */
[----:B------:R-:W5:Y:S01]  /*0eb0*/  LDG.E R9, desc[UR6][R10.64+0x18] ;  /* 0x000018060a097981 */ /* 0x000f62000c1e1900 */
[----:B--2---:R-:W-:-:S03]  /*0ec0*/  FFMA.FTZ R24, R22, R22, R29 ;  /* 0x0000001616187223 */ /* 0x004fc6000001001d */
[----:B------:R-:W2:Y:S01]  /*0ed0*/  LDG.E R22, desc[UR6][R10.64] ;  /* 0x000000060a167981 */ /* 0x000ea2000c1e1900 */
[----:B---3--:R-:W-:-:S03]  /*0ee0*/  FFMA.FTZ R28, R21, R21, R24 ;  /* 0x00000015151c7223 */ /* 0x008fc60000010018 */
[----:B------:R-:W3:Y:S04]  /*0ef0*/  LDG.E R24, desc[UR6][R10.64+0x4] ;  /* 0x000004060a187981 */ /* 0x000ee8000c1e1900 */
[----:B------:R-:W5:Y:S01]  /*0f00*/  LDG.E R21, desc[UR6][R10.64+0x8] ;  /* 0x000008060a157981 */ /* 0x000f62000c1e1900 */
[----:B----4-:R-:W-:-:S03]  /*0f10*/  FFMA.FTZ R29, R23, R23, R28 ;  /* 0x00000017171d7223 */ /* 0x010fc6000001001c */
[----:B------:R-:W4:Y:S01]  /*0f20*/  LDG.E R23, desc[UR6][R10.64+0xc] ;  /* 0x00000c060a177981 */ /* 0x000f22000c1e1900 */
[----:B--2---:R-:W-:-:S03]  /*0f30*/  FFMA.FTZ R29, R22, R22, R29 ;  /* 0x00000016161d7223 */ /* 0x004fc6000001001d */
[----:B------:R-:W2:Y:S01]  /*0f40*/  LDG.E R22, desc[UR6][R10.64+0x10] ;  /* 0x000010060a167981 */ /* 0x000ea2000c1e1900 */
[----:B---3--:R-:W-:-:S04]  /*0f50*/  FFMA.FTZ R24, R24, R24, R29 ;  /* 0x0000001818187223 */ /* 0x008fc8000001001d */
[----:B-----5:R-:W-:Y:S02]  /*0f60*/  FFMA.FTZ R24, R21, R21, R24 ;  /* 0x0000001515187223 */ /* 0x020fe40000010018 */
[----:B------:R-:W3:Y:S02]  /*0f70*/  LDG.E R21, desc[UR6][R10.64+0x1c] ;  /* 0x00001c060a157981 */ /* 0x000ee4000c1e1900 */
[----:B----4-:R-:W-:-:S04]  /*0f80*/  FFMA.FTZ R23, R23, R23, R24 ;  /* 0x0000001717177223 */ /* 0x010fc80000010018 */
[----:B--2---:R-:W-:Y:S02]  /*0f90*/  FFMA.FTZ R23, R22, R22, R23 ;  /* 0x0000001616177223 */ /* 0x004fe40000010017 */
[----:B------:R-:W2:Y:S02]  /*0fa0*/  LDG.E R22, desc[UR6][R10.64+0x20] ;  /* 0x000020060a167981 */ /* 0x000ea4000c1e1900 */
[----:B------:R-:W-:Y:S02]  /*0fb0*/  FFMA.FTZ R24, R8, R8, R23 ;  /* 0x0000000808187223 */ /* 0x000fe40000010017 */
[----:B------:R-:W4:Y:S02]  /*0fc0*/  LDG.E R8, desc[UR6][R10.64+0x24] ;  /* 0x000024060a087981 */ /* 0x000f24000c1e1900 */
[----:B------:R-:W-:Y:S02]  /*0fd0*/  FFMA.FTZ R24, R9, R9, R24 ;  /* 0x0000000909187223 */ /* 0x000fe40000010018 */
[----:B------:R-:W5:Y:S02]  /*0fe0*/  LDG.E R9, desc[UR6][R10.64+0x28] ;  /* 0x000028060a097981 */ /* 0x000f64000c1e1900 */
[----:B---3--:R-:W-:-:S02]  /*0ff0*/  FFMA.FTZ R23, R21, R21, R24 ;  /* 0x0000001515177223 */ /* 0x008fc40000010018 */
[----:B------:R-:W3:Y:S02]  /*1000*/  LDG.E R21, desc[UR6][R10.64+0x2c] ;  /* 0x00002c060a157981 */ /* 0x000ee4000c1e1900 */
[----:B--2---:R-:W-:Y:S02]  /*1010*/  FFMA.FTZ R23, R22, R22, R23 ;  /* 0x0000001616177223 */ /* 0x004fe40000010017 */
[----:B------:R-:W2:Y:S02]  /*1020*/  LDG.E R22, desc[UR6][R10.64+0x30] ;  /* 0x000030060a167981 */ /* 0x000ea4000c1e1900 */
[----:B----4-:R-:W-:Y:S02]  /*1030*/  FFMA.FTZ R24, R8, R8, R23 ;  /* 0x0000000808187223 */ /* 0x010fe40000010017 */
[----:B------:R-:W4:Y:S02]  /*1040*/  LDG.E R8, desc[UR6][R10.64+0x34] ;  /* 0x000034060a087981 */ /* 0x000f24000c1e1900 */
[----:B-----5:R-:W-:-:S02]  /*1050*/  FFMA.FTZ R24, R9, R9, R24 ;  /* 0x0000000909187223 */ /* 0x020fc40000010018 */
[----:B------:R-:W5:Y:S04]  /*1060*/  LDG.E R9, desc[UR6][R10.64+0x38] ;  /* 0x000038060a097981 */ /* 0x000f68000c1e1900 */
[----:B------:R-:W5:Y:S01]  /*1070*/  LDG.E R23, desc[UR6][R10.64+0x3c] ;  /* 0x00003c060a177981 */ /* 0x000f62000c1e1900 */
[----:B------:R-:W-:Y:S01]  /*1080*/  IADD3 R19, R2, R19, R2 ;  /* 0x0000001302137210 */ /* 0x000fe20007ffe002 */
[----:B---3--:R-:W-:-:S03]  /*1090*/  FFMA.FTZ R21, R21, R21, R24 ;  /* 0x0000001515157223 */ /* 0x008fc60000010018 */
[----:B------:R-:W-:Y:S01]  /*10a0*/  ISETP.GE.AND P0, PT, R19, R20, PT ;  /* 0x000000141300720c */ /* 0x000fe20003f06270 */
[----:B--2---:R-:W-:-:S04]  /*10b0*/  FFMA.FTZ R21, R22, R22, R21 ;  /* 0x0000001616157223 */ /* 0x004fc80000010015 */
[----:B----4-:R-:W-:-:S04]  /*10c0*/  FFMA.FTZ R8, R8, R8, R21 ;  /* 0x0000000808087223 */ /* 0x010fc80000010015 */
[----:B-----5:R-:W-:-:S04]  /*10d0*/  FFMA.FTZ R8, R9, R9, R8 ;  /* 0x0000000909087223 */ /* 0x020fc80000010008 */
[----:B------:R-:W-:Y:S01]  /*10e0*/  FFMA.FTZ R23, R23, R23, R8 ;  /* 0x0000001717177223 */ /* 0x000fe20000010008 */
[----:B------:R-:W-:Y:S06]  /*10f0*/  @!P0 BRA `(.L_x_906) ;  /* 0xfffffff800ec8947 */ /* 0x000fec000383ffff */
.L_x_903:
[----:B------:R-:W-:Y:S05]  /*1100*/  BSYNC B1 ;  /* 0x0000000000017941 */ /* 0x000fea0003800000 */
.L_x_902:
        /* <DEDUP_REMOVED lines=42> */
.L_x_910:
        /* <DEDUP_REMOVED lines=9> */
.L_x_909:
[----:B------:R-:W-:Y:S05]  /*1440*/  BSYNC B1 ;  /* 0x0000000000017941 */ /* 0x000fea0003800000 */
.L_x_908:
[----:B------:R-:W-:Y:S05]  /*1450*/  @!P0 BRA `(.L_x_907) ;  /* 0x0000000800b48947 */ /* 0x000fea0003800000 */
[----:B------:R-:W-:Y:S01]  /*1460*/  BSSY B1, `(.L_x_911) ;  /* 0x0000011000017945 */ /* 0x000fe20003800000 */
.L_x_912:
        /* <DEDUP_REMOVED lines=17> */
.L_x_911:
[----:B------:R-:W-:Y:S05]  /*1580*/  BRA `(.L_x_907) ;  /* 0x0000000800687947 */ /* 0x000fea0003800000 */
.L_x_895:
        /* <DEDUP_REMOVED lines=11> */
[----:B------:R-:W-:Y:S01]  /*1640*/  MOV R23, RZ ;  /* 0x000000ff00177202 */ /* 0x000fe20000000f00 */
        /* <DEDUP_REMOVED lines=21> */
[----:B------:R-:W-:-:S04]  /*17a0*/  HFMA2.MMA R23, -RZ, RZ, 0, 0 ;  /* 0x00000000ff177435 */ /* 0x000fc800000001ff */
[----:B------:R-:W-:-:S03]  /*17b0*/  IMAD.WIDE R8, R25, 0x10, R8 ;  /* 0x0000001019087825 */ /* 0x000fc600078e0208 */
[----:B------:R-:W-:-:S04]  /*17c0*/  LEA R4, P0, R8, R4, 0x2 ;  /* 0x0000000408047211 */ /* 0x000fc800078010ff */
[----:B------:R-:W-:Y:S02]  /*17d0*/  IADD3 R20, P2, R4, 0x20, RZ ;  /* 0x0000002004147810 */ /* 0x000fe40007f5e0ff */
[----:B------:R-:W-:-:S04]  /*17e0*/  LEA.HI.X R5, R8, R5, R9, 0x2, P0 ;  /* 0x0000000508057211 */ /* 0x000fc800000f1409 */
[----:B------:R-:W-:-:S07]  /*17f0*/  IADD3.X R21, RZ, R5, RZ, P2, !PT ;  /* 0x00000005ff157210 */ /* 0x000fce00017fe4ff */
.L_x_915:
        /* <DEDUP_REMOVED lines=25> */
.L_x_914:
[----:B------:R-:W-:Y:S05]  /*1990*/  BSYNC B1 ;  /* 0x0000000000017941 */ /* 0x000fea0003800000 */
.L_x_913:
[----:B------:R-:W-:Y:S05]  /*19a0*/  @!P1 BRA `(.L_x_907) ;  /* 0x0000000400609947 */ /* 0x000fea0003800000 */
.L_x_916:
        /* <DEDUP_REMOVED lines=88> */
.L_x_907:
[----:B------:R-:W-:Y:S05]  /*1f30*/  BSYNC B0 ;  /* 0x0000000000007941 */ /* 0x000fea0003800000 */
.L_x_894:
        /* <DEDUP_REMOVED lines=109> */
.L_x_918:
        /* <DEDUP_REMOVED lines=23> */
.L_x_921:
[----:B------:R-:W-:Y:S05]  /*2780*/  BSYNC B1 ;  /* 0x0000000000017941 */ /* 0x000fea0003800000 */
.L_x_920:
        /* <DEDUP_REMOVED lines=46> */
.L_x_919:
[----:B------:R-:W-:Y:S05]  /*2a70*/  BSYNC B0 ;  /* 0x0000000000007941 */ /* 0x000fea0003800000 */
.L_x_917:
        /* <DEDUP_REMOVED lines=15> */
.L_x_923:
[----:B------:R-:W-:Y:S05]  /*2b70*/  BSYNC B0 ;  /* 0x0000000000007941 */ /* 0x000fea0003800000 */
.L_x_922:
        /* <DEDUP_REMOVED lines=10> */
.L_x_924:
        /* <DEDUP_REMOVED lines=52> */
        .weak           $__internal_29_$__cuda_sm20_div_s64
        .type           $__internal_29_$__cuda_sm20_div_s64,@function
        .size           $__internal_29_$__cuda_sm20_div_s64,(.L_x_1340 - $__internal_29_$__cuda_sm20_div_s64)
$__internal_29_$__cuda_sm20_div_s64:
        /* <DEDUP_REMOVED lines=68> */
[----:B------:R-:W-:Y:S06]  /*33a0*/  RET.REL.NODEC R2 `(_ZN4vllm15rms_norm_kernelIfLi16ELi3EEEvPT_PKS1_lllllS4_fii) ;  /* 0xffffffcc02147950 */ /* 0x000fec0003c3ffff */
.L_x_925:
        /* <DEDUP_REMOVED lines=13> */
.L_x_1340:


//--------------------- .text._ZN4vllm15rms_norm_kernelIN3c108BFloat16ELi1ELi2EEEvPT_PKS3_lllllS6_fii --------------------------
	.section	.text._ZN4vllm15rms_norm_kernelIN3c108BFloat16ELi1ELi2EEEvPT_PKS3_lllllS6_fii,"ax",@progbits
	.align	128
        .global         _ZN4vllm15rms_norm_kernelIN3c108BFloat16ELi1ELi2EEEvPT_PKS3_lllllS6_fii
        .type           _ZN4vllm15rms_norm_kernelIN3c108BFloat16ELi1ELi2EEEvPT_PKS3_lllllS6_fii,@function
        .size           _ZN4vllm15rms_norm_kernelIN3c108BFloat16ELi1ELi2EEEvPT_PKS3_lllllS6_fii,(.L_x_1377 - _ZN4vllm15rms_norm_kernelIN3c108BFloat16ELi1ELi2EEEvPT_PKS3_lllllS6_fii)
        .other          _ZN4vllm15rms_norm_kernelIN3c108BFloat16ELi1ELi2EEEvPT_PKS3_lllllS6_fii,@"STO_CUDA_ENTRY STV_DEFAULT"
_ZN4vllm15rms_norm_kernelIN3c108BFloat16ELi1ELi2EEEvPT_PKS3_lllllS6_fii:
.text._ZN4vllm15rms_norm_kernelIN3c108BFloat16ELi1ELi2EEEvPT_PKS3_lllllS6_fii:
[----:B------:R-:W-:Y:S08]  /*0000*/  LDC R1, c[0x0][0x28] ;  /* 0x00000a00ff017b82 */ /* 0x000ff00000000800 */
[----:B------:R-:W0:Y:S01]  /*0010*/  LDC R0, c[0x0][0x218] ;  /* 0x00008600ff007b82 */ /* 0x000e220000000800 */
[----:B------:R-:W1:Y:S01]  /*0020*/  S2R R3, SR_TID.X ;  /* 0x0000000000037919 */ /* 0x000e620000002100 */
[----:B------:R-:W-:Y:S01]  /*0030*/  ULDC.64 UR6, c[0x0][0x208] ;  /* 0x0000820000067ab9 */ /* 0x000fe20000000a00 */
[----:B------:R-:W-:Y:S05]  /*0040*/  BSSY B0, `(.L_x_926) ;  /* 0x0000060000007945 */ /* 0x000fea0003800000 */
[----:B------:R-:W2:Y:S08]  /*0050*/  LDC R2, c[0x0][RZ] ;  /* 0x00000000ff027b82 */ /* 0x000eb00000000800 */
[----:B------:R-:W3:Y:S01]  /*0060*/  S2UR UR8, SR_CTAID.X ;  /* 0x00000000000879c3 */ /* 0x000ee20000002500 */
[----:B0-----:R-:W-:-:S04]  /*0070*/  LOP3.LUT R4, R0, 0x1, RZ, 0xc0, !PT ;  /* 0x0000000100047812 */ /* 0x001fc800078ec0ff */
[----:B------:R-:W-:-:S04]  /*0080*/  ISETP.NE.U32.AND P0, PT, R4, 0x1, PT ;  /* 0x000000010400780c */ /* 0x000fc80003f05070 */
[----:B------:R-:W-:-:S13]  /*0090*/  ISETP.NE.U32.AND.EX P0, PT, RZ, RZ, PT, P0 ;  /* 0x000000ffff00720c */ /* 0x000fda0003f05100 */
[----:B-123--:R-:W-:Y:S05]  /*00a0*/  @P0 BRA `(.L_x_927) ;  /* 0x0000000400140947 */ /* 0x00efea0003800000 */
        /* <DEDUP_REMOVED lines=13> */
[----:B------:R-:W0:Y:S01]  /*0180*/  LDC.64 R10, c[0x0][0x220] ;  /* 0x00008800ff0a7b82 */ /* 0x000e220000000a00 */
[----:B------:R-:W-:Y:S01]  /*0190*/  IMAD.MOV.U32 R4, RZ, RZ, RZ ;  /* 0x000000ffff047224 */ /* 0x000fe200078e00ff */
[----:B------:R-:W-:-:S07]  /*01a0*/  MOV R5, R3 ;  /* 0x0000000300057202 */ /* 0x000fce0000000f00 */
.L_x_930:
[--C-:B------:R-:W-:Y:S01]  /*01b0*/  SHF.R.S32.HI R7, RZ, 0x1f, R5.reuse ;  /* 0x0000001fff077819 */ /* 0x100fe20000011405 */
[----:B------:R-:W-:-:S04]  /*01c0*/  IMAD.MOV.U32 R6, RZ, RZ, R5 ;  /* 0x000000ffff067224 */ /* 0x000fc800078e0005 */
[----:B0-----:R-:W-:-:S04]  /*01d0*/  IMAD.WIDE.U32 R6, R10, UR8, R6 ;  /* 0x000000080a067c25 */ /* 0x001fc8000f8e0006 */
[----:B------:R-:W-:Y:S01]  /*01e0*/  IMAD R7, R11, UR8, R7 ;  /* 0x000000080b077c24 */ /* 0x000fe2000f8e0207 */
        /* <DEDUP_REMOVED lines=8> */
.L_x_929:
[----:B------:R-:W-:Y:S05]  /*0270*/  BSYNC B1 ;  /* 0x0000000000017941 */ /* 0x000fea0003800000 */
.L_x_928:
[----:B------:R-:W-:Y:S04]  /*0280*/  BSSY B1, `(.L_x_931) ;  /* 0x0000012000017945 */ /* 0x000fe80003800000 */
[----:B------:R-:W-:Y:S05]  /*0290*/  @P2 BRA `(.L_x_932) ;  /* 0x0000000000402947 */ /* 0x000fea0003800000 */
[----:B------:R-:W0:Y:S01]  /*02a0*/  LDC.64 R8, c[0x0][0x220] ;  /* 0x00008800ff087b82 */ /* 0x000e220000000a00 */
[----:B------:R-:W-:Y:S01]  /*02b0*/  MOV R6, UR4 ;  /* 0x0000000400067c02 */ /* 0x000fe20008000f00 */
[----:B------:R-:W-:Y:S01]  /*02c0*/  IMAD.U32 R7, RZ, RZ, UR9 ;  /* 0x00000009ff077e24 */ /* 0x000fe2000f8e00ff */
[----:B------:R-:W-:-:S03]  /*02d0*/  MOV R5, R3 ;  /* 0x0000000300057202 */ /* 0x000fc60000000f00 */
[----:B0-----:R-:W-:-:S04]  /*02e0*/  IMAD.WIDE.U32 R6, R8, UR8, R6 ;  /* 0x0000000808067c25 */ /* 0x001fc8000f8e0006 */
[----:B------:R-:W-:-:S07]  /*02f0*/  IMAD R12, R9, UR8, R7 ;  /* 0x00000008090c7c24 */ /* 0x000fce000f8e0207 */
.L_x_933:
[----:B------:R-:W-:-:S04]  /*0300*/  IADD3 R9, P1, R5, R6, RZ ;  /* 0x0000000605097210 */ /* 0x000fc80007f3e0ff */
[----:B------:R-:W-:Y:S02]  /*0310*/  LEA.HI.X.SX32 R10, R5, R12, 0x1, P1 ;  /* 0x0000000c050a7211 */ /* 0x000fe400008f0eff */
[----:B------:R-:W-:-:S04]  /*0320*/  LEA R8, P1, R9, R0, 0x1 ;  /* 0x0000000009087211 */ /* 0x000fc800078208ff */
[----:B------:R-:W-:-:S05]  /*0330*/  LEA.HI.X R9, R9, UR12, R10, 0x1, P1 ;  /* 0x0000000c09097c11 */ /* 0x000fca00088f0c0a */
[----:B------:R-:W2:Y:S01]  /*0340*/  LDG.E.U16 R8, desc[UR6][R8.64] ;  /* 0x0000000608087981 */ /* 0x000ea2000c1e1500 */
[----:B------:R-:W-:-:S05]  /*0350*/  IMAD.IADD R5, R2, 0x1, R5 ;  /* 0x0000000102057824 */ /* 0x000fca00078e0205 */
[----:B------:R-:W-:Y:S02]  /*0360*/  ISETP.GE.AND P1, PT, R5, UR5, PT ;  /* 0x0000000505007c0c */ /* 0x000fe4000bf26270 */
[----:B--2---:R-:W-:-:S05]  /*0370*/  SHF.L.U32 R11, R8, 0x10, RZ ;  /* 0x00000010080b7819 */ /* 0x004fca00000006ff */
[----:B------:R-:W-:-:S06]  /*0380*/  FFMA.FTZ R4, R11, R11, R4 ;  /* 0x0000000b0b047223 */ /* 0x000fcc0000010004 */
[----:B------:R-:W-:Y:S05]  /*0390*/  @!P1 BRA `(.L_x_933) ;  /* 0xfffffffc00d89947 */ /* 0x000fea000383ffff */
.L_x_932:
[----:B------:R-:W-:Y:S05]  /*03a0*/  BSYNC B1 ;  /* 0x0000000000017941 */ /* 0x000fea0003800000 */
.L_x_931:
[----:B------:R-:W-:Y:S01]  /*03b0*/  ULDC UR11, c[0x0][0x21c] ;  /* 0x00008700000b7ab9 */ /* 0x000fe20000000800 */
[----:B------:R-:W-:Y:S05]  /*03c0*/  @P0 BRA `(.L_x_934) ;  /* 0x00000000009c0947 */ /* 0x000fea0003800000 */
[----:B------:R-:W0:Y:S01]  /*03d0*/  LDC.64 R10, c[0x0][0x220] ;  /* 0x00008800ff0a7b82 */ /* 0x000e220000000a00 */
[----:B------:R-:W-:Y:S01]  /*03e0*/  MOV R7, UR9 ;  /* 0x0000000900077c02 */ /* 0x000fe20008000f00 */
[----:B------:R-:W-:Y:S01]  /*03f0*/  IMAD.U32 R6, RZ, RZ, UR4 ;  /* 0x00000004ff067e24 */ /* 0x000fe2000f8e00ff */
[----:B------:R-:W-:Y:S01]  /*0400*/  BSSY B1, `(.L_x_935) ;  /* 0x000000e000017945 */ /* 0x000fe20003800000 */
[----:B------:R-:W-:Y:S02]  /*0410*/  VIADD R5, R3, UR5 ;  /* 0x0000000503057c36 */ /* 0x000fe40008000000 */
[----:B0-----:R-:W-:-:S04]  /*0420*/  IMAD.WIDE.U32 R8, R10, UR8, R6 ;  /* 0x000000080a087c25 */ /* 0x001fc8000f8e0006 */
[----:B------:R-:W-:-:S07]  /*0430*/  IMAD R12, R11, UR8, R9 ;  /* 0x000000080b0c7c24 */ /* 0x000fce000f8e0209 */
.L_x_936:
        /* <DEDUP_REMOVED lines=11> */
.L_x_935:
[----:B------:R-:W-:Y:S05]  /*04f0*/  BRA `(.L_x_934) ;  /* 0x0000000000507947 */ /* 0x000fea0003800000 */
.L_x_927:
[----:B------:R-:W-:Y:S01]  /*0500*/  ULDC UR10, c[0x0][0x258] ;  /* 0x00009600000a7ab9 */ /* 0x000fe20000000800 */
[----:B------:R-:W-:Y:S01]  /*0510*/  ULDC UR4, c[0x0][0x21c] ;  /* 0x0000870000047ab9 */ /* 0x000fe20000000800 */
[----:B------:R-:W-:Y:S01]  /*0520*/  ISETP.GE.AND P0, PT, R3, UR10, PT ;  /* 0x0000000a03007c0c */ /* 0x000fe2000bf06270 */
[----:B------:R-:W-:-:S12]  /*0530*/  HFMA2.MMA R4, -RZ, RZ, 0, 0 ;  /* 0x00000000ff047435 */ /* 0x000fd800000001ff */
[----:B------:R-:W-:Y:S05]  /*0540*/  @P0 BRA `(.L_x_934) ;  /* 0x00000000003c0947 */ /* 0x000fea0003800000 */
[----:B------:R-:W0:Y:S01]  /*0550*/  LDC.64 R10, c[0x0][0x220] ;  /* 0x00008800ff0a7b82 */ /* 0x000e220000000a00 */
[----:B------:R-:W-:Y:S01]  /*0560*/  IMAD.MOV.U32 R4, RZ, RZ, RZ ;  /* 0x000000ffff047224 */ /* 0x000fe200078e00ff */
[----:B------:R-:W-:-:S07]  /*0570*/  MOV R5, R3 ;  /* 0x0000000300057202 */ /* 0x000fce0000000f00 */
.L_x_937:
        /* <DEDUP_REMOVED lines=8> */
[----:B------:R-:W-:Y:S02]  /*0600*/  ISETP.GE.AND P0, PT, R5, UR10, PT ;  /* 0x0000000a05007c0c */ /* 0x000fe4000bf06270 */
[----:B--2---:R-:W-:-:S05]  /*0610*/  SHF.L.U32 R7, R8, 0x10, RZ ;  /* 0x0000001008077819 */ /* 0x004fca00000006ff */
[----:B------:R-:W-:-:S06]  /*0620*/  FFMA.FTZ R4, R7, R7, R4 ;  /* 0x0000000707047223 */ /* 0x000fcc0000010004 */
[----:B------:R-:W-:Y:S05]  /*0630*/  @!P0 BRA `(.L_x_937) ;  /* 0xfffffffc00d08947 */ /* 0x000fea000383ffff */
.L_x_934:
[----:B------:R-:W-:Y:S05]  /*0640*/  BSYNC B0 ;  /* 0x0000000000007941 */ /* 0x000fea0003800000 */
.L_x_926:
        /* <DEDUP_REMOVED lines=109> */
.L_x_939:
        /* <DEDUP_REMOVED lines=23> */
.L_x_942:
[----:B------:R-:W-:Y:S05]  /*0e90*/  BSYNC B1 ;  /* 0x0000000000017941 */ /* 0x000fea0003800000 */
.L_x_941:
        /* <DEDUP_REMOVED lines=46> */
.L_x_940:
[----:B------:R-:W-:Y:S05]  /*1180*/  BSYNC B0 ;  /* 0x0000000000007941 */ /* 0x000fea0003800000 */
.L_x_938:
        /* <DEDUP_REMOVED lines=12> */
.L_x_944:
[----:B------:R-:W-:Y:S05]  /*1250*/  BSYNC B0 ;  /* 0x0000000000007941 */ /* 0x000fea0003800000 */
.L_x_943:
[----:B------:R-:W-:Y:S06]  /*1260*/  BAR.SYNC.DEFER_BLOCKING 0x0 ;  /* 0x0000000000007b1d */ /* 0x000fec0000010000 */
[----:B------:R-:W-:Y:S05]  /*1270*/  @P1 EXIT ;  /* 0x000000000000194d */ /* 0x000fea0003800000 */
[----:B------:R-:W2:Y:S01]  /*1280*/  S2UR UR5, SR_CgaCtaId ;  /* 0x00000000000579c3 */ /* 0x000ea20000008800 */
[----:B------:R-:W-:Y:S01]  /*1290*/  UMOV UR4, 0x400 ;  /* 0x0000040000047882 */ /* 0x000fe20000000000 */
[----:B------:R-:W-:-:S06]  /*12a0*/  ULDC.64 UR12, c[0x0][0x210] ;  /* 0x00008400000c7ab9 */ /* 0x000fcc0000000a00 */
[----:B0-----:R-:W0:Y:S08]  /*12b0*/  LDC.64 R4, c[0x0][0x248] ;  /* 0x00009200ff047b82 */ /* 0x001e300000000a00 */
[----:B------:R-:W3:Y:S01]  /*12c0*/  LDC.64 R6, c[0x0][0x220] ;  /* 0x00008800ff067b82 */ /* 0x000ee20000000a00 */
[----:B--2---:R-:W-:-:S03]  /*12d0*/  ULEA UR4, UR5, UR4, 0x18 ;  /* 0x0000000405047291 */ /* 0x004fc6000f8ec03f */
[----:B------:R-:W-:-:S06]  /*12e0*/  ULDC UR5, c[0x0][0x21c] ;  /* 0x0000870000057ab9 */ /* 0x000fcc0000000800 */
[----:B------:R-:W2:Y:S01]  /*12f0*/  LDS R10, [UR4] ;  /* 0x00000004ff0a7984 */ /* 0x000ea20008000800 */
[----:B------:R-:W-:-:S12]  /*1300*/  UIMAD UR4, UR8, UR10, URZ ;  /* 0x0000000a080472a4 */ /* 0x000fd8000f8e023f */
.L_x_945:
[--C-:B----4-:R-:W-:Y:S01]  /*1310*/  SHF.R.S32.HI R9, RZ, 0x1f, R3.reuse ;  /* 0x0000001fff097819 */ /* 0x110fe20000011403 */
[----:B------:R-:W-:-:S04]  /*1320*/  IMAD.MOV.U32 R8, RZ, RZ, R3 ;  /* 0x000000ffff087224 */ /* 0x000fc800078e0003 */
[----:B---3--:R-:W-:-:S04]  /*1330*/  IMAD.WIDE.U32 R12, R6, UR8, R8 ;  /* 0x00000008060c7c25 */ /* 0x008fc8000f8e0008 */
[----:B------:R-:W-:Y:S01]  /*1340*/  IMAD R11, R7, UR8, R13 ;  /* 0x00000008070b7c24 */ /* 0x000fe2000f8e020d */
[----:B------:R-:W-:-:S04]  /*1350*/  LEA R14, P0, R12, R0, 0x1 ;  /* 0x000000000c0e7211 */ /* 0x000fc800078008ff */
[----:B------:R-:W-:-:S05]  /*1360*/  LEA.HI.X R15, R12, UR5, R11, 0x1, P0 ;  /* 0x000000050c0f7c11 */ /* 0x000fca00080f0c0b */
[----:B------:R-:W3:Y:S01]  /*1370*/  LDG.E.U16 R14, desc[UR6][R14.64] ;  /* 0x000000060e0e7981 */ /* 0x000ee2000c1e1500 */
[----:B0-----:R-:W-:-:S06]  /*1380*/  IMAD.WIDE R12, R3, 0x2, R4 ;  /* 0x00000002030c7825 */ /* 0x001fcc00078e0204 */
[----:B------:R-:W4:Y:S01]  /*1390*/  LDG.E.U16.CONSTANT R12, desc[UR6][R12.64] ;  /* 0x000000060c0c7981 */ /* 0x000f22000c1e9500 */
[----:B------:R-:W-:Y:S02]  /*13a0*/  IADD3 R16, P0, R3, UR4, RZ ;  /* 0x0000000403107c10 */ /* 0x000fe4000ff1e0ff */
[----:B------:R-:W-:Y:S02]  /*13b0*/  IADD3 R3, R2, R3, RZ ;  /* 0x0000000302037210 */ /* 0x000fe40007ffe0ff */
[----:B------:R-:W-:Y:S02]  /*13c0*/  IADD3.X R9, RZ, R9, RZ, P0, !PT ;  /* 0x00000009ff097210 */ /* 0x000fe400007fe4ff */
[----:B---3--:R-:W-:-:S05]  /*13d0*/  SHF.L.U32 R11, R14, 0x10, RZ ;  /* 0x000000100e0b7819 */ /* 0x008fca00000006ff */
[----:B--2---:R-:W-:Y:S01]  /*13e0*/  FMUL.FTZ R11, R10, R11 ;  /* 0x0000000b0a0b7220 */ /* 0x004fe20000410000 */
[----:B----4-:R-:W-:-:S05]  /*13f0*/  SHF.L.U32 R17, R12, 0x10, RZ ;  /* 0x000000100c117819 */ /* 0x010fca00000006ff */
[----:B------:R-:W0:Y:S02]  /*1400*/  F2F.BF16.F32 R11, R11 ;  /* 0x0000000b000b7304 */ /* 0x000e240000202000 */
[----:B0-----:R-:W-:-:S04]  /*1410*/  IMAD.U32 R8, R11, 0x10000, RZ ;  /* 0x000100000b087824 */ /* 0x001fc800078e00ff */
[----:B------:R-:W-:Y:S01]  /*1420*/  FMUL.FTZ R17, R8, R17 ;  /* 0x0000001108117220 */ /* 0x000fe20000410000 */
[----:B------:R-:W-:-:S04]  /*1430*/  LEA R8, P0, R16, UR12, 0x1 ;  /* 0x0000000c10087c11 */ /* 0x000fc8000f8008ff */
[----:B------:R-:W-:Y:S02]  /*1440*/  F2FP.BF16.F32.PACK_AB R17, RZ, R17 ;  /* 0x00000011ff11723e */ /* 0x000fe400000010ff */
[----:B------:R-:W-:Y:S02]  /*1450*/  LEA.HI.X R9, R16, UR13, R9, 0x1, P0 ;  /* 0x0000000d10097c11 */ /* 0x000fe400080f0c09 */
[----:B------:R-:W-:-:S03]  /*1460*/  ISETP.GE.AND P0, PT, R3, UR10, PT ;  /* 0x0000000a03007c0c */ /* 0x000fc6000bf06270 */
[----:B------:R4:W-:Y:S10]  /*1470*/  STG.E.U16 desc[UR6][R8.64], R17 ;  /* 0x0000001108007986 */ /* 0x0009f4000c101506 */
[----:B------:R-:W-:Y:S05]  /*1480*/  @!P0 BRA `(.L_x_945) ;  /* 0xfffffffc00a08947 */ /* 0x000fea000383ffff */
[----:B------:R-:W-:Y:S05]  /*1490*/  EXIT ;  /* 0x000000000000794d */ /* 0x000fea0003800000 */
.L_x_946:
        /* <DEDUP_REMOVED lines=14> */
.L_x_1377:


//--------------------- .text._ZN4vllm15rms_norm_kernelIN3c108BFloat16ELi2ELi2EEEvPT_PKS3_lllllS6_fii --------------------------
	.section	.text._ZN4vllm15rms_norm_kernelIN3c108BFloat16ELi2ELi2EEEvPT_PKS3_lllllS6_fii,"ax",@progbits
	.align	128
        .global         _ZN4vllm15rms_norm_kernelIN3c108BFloat16ELi2ELi2EEEvPT_PKS3_lllllS6_fii
        .type           _ZN4vllm15rms_norm_kernelIN3c108BFloat16ELi2ELi2EEEvPT_PKS3_lllllS6_fii,@function
        .size           _ZN4vllm15rms_norm_kernelIN3c108BFloat16ELi2ELi2EEEvPT_PKS3_lllllS6_fii,(.L_x_1378 - _ZN4vllm15rms_norm_kernelIN3c108BFloat16ELi2ELi2EEEvPT_PKS3_lllllS6_fii)
        .other          _ZN4vllm15rms_norm_kernelIN3c108BFloat16ELi2ELi2EEEvPT_PKS3_lllllS6_fii,@"STO_CUDA_ENTRY STV_DEFAULT"
_ZN4vllm15rms_norm_kernelIN3c108BFloat16ELi2ELi2EEEvPT_PKS3_lllllS6_fii:
.text._ZN4vllm15rms_norm_kernelIN3c108BFloat16ELi2ELi2EEEvPT_PKS3_lllllS6_fii:
[----:B------:R-:W-:Y:S08]  /*0000*/  LDC R1, c[0x0][0x28] ;  /* 0x00000a00ff017b82 */ /* 0x000ff00000000800 */
[----:B------:R-:W0:Y:S01]  /*0010*/  S2UR UR8, SR_CTAID.X ;  /* 0x00000000000879c3 */ /* 0x000e220000002500 */
[----:B------:R-:W1:Y:S01]  /*0020*/  S2R R3, SR_TID.X ;  /* 0x0000000000037919 */ /* 0x000e620000002100 */
[----:B------:R-:W-:Y:S01]  /*0030*/  ULDC.64 UR6, c[0x0][0x208] ;  /* 0x0000820000067ab9 */ /* 0x000fe20000000a00 */
[----:B------:R-:W-:Y:S05]  /*0040*/  BSSY B0, `(.L_x_947) ;  /* 0x0000051000007945 */ /* 0x000fea0003800000 */
[----:B------:R-:W0:Y:S08]  /*0050*/  LDC.64 R6, c[0x0][0x220] ;  /* 0x00008800ff067b82 */ /* 0x000e300000000a00 */
[----:B------:R-:W2:Y:S08]  /*0060*/  LDC R0, c[0x0][0x258] ;  /* 0x00009600ff007b82 */ /* 0x000eb00000000800 */
[----:B------:R-:W3:Y:S01]  /*0070*/  LDC.64 R22, c[0x0][0x218] ;  /* 0x00008600ff167b82 */ /* 0x000ee20000000a00 */
[----:B0-----:R-:W-:-:S07]  /*0080*/  IMAD.WIDE.U32 R4, R6, UR8, RZ ;  /* 0x0000000806047c25 */ /* 0x001fce000f8e00ff */
[----:B------:R-:W0:Y:S01]  /*0090*/  LDC R2, c[0x0][RZ] ;  /* 0x00000000ff027b82 */ /* 0x000e220000000800 */
[----:B------:R-:W-:Y:S01]  /*00a0*/  IMAD R5, R7, UR8, R5 ;  /* 0x0000000807057c24 */ /* 0x000fe2000f8e0205 */
[----:B--2---:R-:W-:-:S04]  /*00b0*/  LOP3.LUT R6, R0, 0x1, RZ, 0xc0, !PT ;  /* 0x0000000100067812 */ /* 0x004fc800078ec0ff */
[----:B------:R-:W-:Y:S02]  /*00c0*/  ISETP.NE.U32.AND P2, PT, R6, 0x1, PT ;  /* 0x000000010600780c */ /* 0x000fe40003f45070 */
[C---:B---3--:R-:W-:Y:S02]  /*00d0*/  LEA R22, P1, R4.reuse, R22, 0x1 ;  /* 0x0000001604167211 */ /* 0x048fe400078208ff */
[----:B------:R-:W-:Y:S02]  /*00e0*/  SHF.L.U64.HI R4, R4, 0x1, R5 ;  /* 0x0000000104047819 */ /* 0x000fe40000010205 */
[----:B------:R-:W-:Y:S02]  /*00f0*/  LOP3.LUT P0, RZ, R22, 0x3, RZ, 0xc0, !PT ;  /* 0x0000000316ff7812 */ /* 0x000fe4000780c0ff */
[----:B------:R-:W-:-:S11]  /*0100*/  IADD3.X R23, R4, R23, RZ, P1, !PT ;  /* 0x0000001704177210 */ /* 0x000fd60000ffe4ff */
[----:B-1----:R-:W-:Y:S05]  /*0110*/  @!P0 BRA P2, `(.L_x_948) ;  /* 0x0000000000c88947 */ /* 0x002fea0001000000 */
[----:B------:R-:W-:Y:S01]  /*0120*/  IADD3 R9, -R22, RZ, RZ ;  /* 0x000000ff16097210 */ /* 0x000fe20007ffe1ff */
[----:B------:R-:W-:Y:S03]  /*0130*/  BSSY B1, `(.L_x_949) ;  /* 0x0000016000017945 */ /* 0x000fe60003800000 */
[----:B------:R-:W-:-:S04]  /*0140*/  LOP3.LUT R9, R9, 0x2, RZ, 0xc0, !PT ;  /* 0x0000000209097812 */ /* 0x000fc800078ec0ff */
[----:B------:R-:W-:-:S04]  /*0150*/  SHF.R.U64 R9, R9, 0x1, RZ ;  /* 0x0000000109097819 */ /* 0x000fc800000012ff */
[----:B------:R-:W-:-:S04]  /*0160*/  VIMNMX R9, R9, R0, PT ;  /* 0x0000000009097248 */ /* 0x000fc80003fe0100 */
[----:B------:R-:W-:Y:S01]  /*0170*/  ISETP.GE.AND P0, PT, R3, R9, PT ;  /* 0x000000090300720c */ /* 0x000fe20003f06270 */
[----:B------:R-:W-:-:S05]  /*0180*/  IMAD.IADD R5, R0, 0x1, -R9 ;  /* 0x0000000100057824 */ /* 0x000fca00078e0a09 */
[----:B------:R-:W-:-:S04]  /*0190*/  LEA.HI R4, R5, R5, RZ, 0x1 ;  /* 0x0000000505047211 */ /* 0x000fc800078f08ff */
[----:B------:R-:W-:Y:S01]  /*01a0*/  SHF.R.S32.HI R10, RZ, 0x1, R4 ;  /* 0x00000001ff0a7819 */ /* 0x000fe20000011404 */
[----:B------:R-:W-:-:S03]  /*01b0*/  HFMA2.MMA R4, -RZ, RZ, 0, 0 ;  /* 0x00000000ff047435 */ /* 0x000fc600000001ff */
[----:B------:R-:W-:Y:S02]  /*01c0*/  LEA R16, R10, R3, 0x1 ;  /* 0x000000030a107211 */ /* 0x000fe400078e08ff */
[----:B------:R-:W-:Y:S02]  /*01d0*/  ISETP.GE.AND P1, PT, R3, R10, PT ;  /* 0x0000000a0300720c */ /* 0x000fe40003f26270 */
[----:B------:R-:W-:Y:S01]  /*01e0*/  ISETP.GE.AND P2, PT, R16, R5, PT ;  /* 0x000000051000720c */ /* 0x000fe20003f46270 */
[----:B------:R-:W-:-:S12]  /*01f0*/  @P0 BRA `(.L_x_950) ;  /* 0x0000000000240947 */ /* 0x000fd80003800000 */
[----:B------:R-:W-:Y:S01]  /*0200*/  IMAD.MOV.U32 R4, RZ, RZ, RZ ;  /* 0x000000ffff047224 */ /* 0x000fe200078e00ff */
[----:B------:R-:W-:-:S07]  /*0210*/  MOV R11, R3 ;  /* 0x00000003000b7202 */ /* 0x000fce0000000f00 */
.L_x_951:
[----:B------:R-:W-:-:S06]  /*0220*/  IMAD.WIDE R6, R11, 0x2, R22 ;  /* 0x000000020b067825 */ /* 0x000fcc00078e0216 */
[----:B------:R-:W2:Y:S01]  /*0230*/  LDG.E.U16 R6, desc[UR6][R6.64] ;  /* 0x0000000606067981 */ /* 0x000ea2000c1e1500 */
[----:B0-----:R-:W-:-:S04]  /*0240*/  IADD3 R11, R2, R11, RZ ;  /* 0x0000000b020b7210 */ /* 0x001fc80007ffe0ff */
[----:B------:R-:W-:Y:S01]  /*0250*/  ISETP.GE.AND P0, PT, R11, R9, PT ;  /* 0x000000090b00720c */ /* 0x000fe20003f06270 */
[----:B--2---:R-:W-:-:S04]  /*0260*/  IMAD.U32 R13, R6, 0x10000, RZ ;  /* 0x00010000060d7824 */ /* 0x004fc800078e00ff */
[----:B------:R-:W-:-:S08]  /*0270*/  FFMA.FTZ R4, R13, R13, R4 ;  /* 0x0000000d0d047223 */ /* 0x000fd00000010004 */
[----:B------:R-:W-:Y:S05]  /*0280*/  @!P0 BRA `(.L_x_951) ;  /* 0xfffffffc00e48947 */ /* 0x000fea000383ffff */
.L_x_950:
[----:B------:R-:W-:Y:S05]  /*0290*/  BSYNC B1 ;  /* 0x0000000000017941 */ /* 0x000fea0003800000 */
.L_x_949:
[----:B------:R-:W-:Y:S01]  /*02a0*/  BSSY B1, `(.L_x_952) ;  /* 0x000000e000017945 */ /* 0x000fe20003800000 */
[----:B------:R-:W-:-:S03]  /*02b0*/  IMAD.WIDE R6, R9, 0x2, R22 ;  /* 0x0000000209067825 */ /* 0x000fc600078e0216 */
[----:B------:R-:W-:Y:S05]  /*02c0*/  @P1 BRA `(.L_x_953) ;  /* 0x00000000002c1947 */ /* 0x000fea0003800000 */
[----:B------:R-:W-:-:S07]  /*02d0*/  MOV R11, R3 ;  /* 0x00000003000b7202 */ /* 0x000fce0000000f00 */
.L_x_954:
[----:B------:R-:W-:-:S05]  /*02e0*/  IMAD.WIDE R8, R11, 0x4, R6 ;  /* 0x000000040b087825 */ /* 0x000fca00078e0206 */
[----:B------:R-:W2:Y:S04]  /*02f0*/  LDG.E.U16 R12, desc[UR6][R8.64] ;  /* 0x00000006080c7981 */ /* 0x000ea8000c1e1500 */
[----:B------:R-:W3:Y:S01]  /*0300*/  LDG.E.U16 R14, desc[UR6][R8.64+0x2] ;  /* 0x00000206080e7981 */ /* 0x000ee2000c1e1500 */
[----:B0-----:R-:W-:-:S04]  /*0310*/  IADD3 R11, R2, R11, RZ ;  /* 0x0000000b020b7210 */ /* 0x001fc80007ffe0ff */
[----:B------:R-:W-:Y:S01]  /*0320*/  ISETP.GE.AND P0, PT, R11, R10, PT ;  /* 0x0000000a0b00720c */ /* 0x000fe20003f06270 */
[----:B--2---:R-:W-:Y:S01]  /*0330*/  IMAD.U32 R13, R12, 0x10000, RZ ;  /* 0x000100000c0d7824 */ /* 0x004fe200078e00ff */
[----:B---3--:R-:W-:-:S03]  /*0340*/  SHF.L.U32 R15, R14, 0x10, RZ ;  /* 0x000000100e0f7819 */ /* 0x008fc600000006ff */
[----:B------:R-:W-:-:S04]  /*0350*/  FFMA.FTZ R4, R13, R13, R4 ;  /* 0x0000000d0d047223 */ /* 0x000fc80000010004 */
[----:B------:R-:W-:-:S04]  /*0360*/  FFMA.FTZ R4, R15, R15, R4 ;  /* 0x0000000f0f047223 */ /* 0x000fc80000010004 */
[----:B------:R-:W-:Y:S05]  /*0370*/  @!P0 BRA `(.L_x_954) ;  /* 0xfffffffc00d88947 */ /* 0x000fea000383ffff */
.L_x_953:
[----:B------:R-:W-:Y:S05]  /*0380*/  BSYNC B1 ;  /* 0x0000000000017941 */ /* 0x000fea0003800000 */
.L_x_952:
[----:B------:R-:W-:Y:S04]  /*0390*/  BSSY B1, `(.L_x_955) ;  /* 0x0000009000017945 */ /* 0x000fe80003800000 */
[----:B------:R-:W-:Y:S05]  /*03a0*/  @P2 BRA `(.L_x_956) ;  /* 0x00000000001c2947 */ /* 0x000fea0003800000 */
.L_x_957:
[----:B------:R-:W-:-:S06]  /*03b0*/  IMAD.WIDE R8, R16, 0x2, R6 ;  /* 0x0000000210087825 */ /* 0x000fcc00078e0206 */
[----:B------:R-:W2:Y:S01]  /*03c0*/  LDG.E.U16 R8, desc[UR6][R8.64] ;  /* 0x0000000608087981 */ /* 0x000ea2000c1e1500 */
[----:B0-----:R-:W-:-:S04]  /*03d0*/  IADD3 R16, R2, R16, RZ ;  /* 0x0000001002107210 */ /* 0x001fc80007ffe0ff */
[----:B------:R-:W-:Y:S01]  /*03e0*/  ISETP.GE.AND P0, PT, R16, R5, PT ;  /* 0x000000051000720c */ /* 0x000fe20003f06270 */
[----:B--2---:R-:W-:-:S04]  /*03f0*/  IMAD.U32 R11, R8, 0x10000, RZ ;  /* 0x00010000080b7824 */ /* 0x004fc800078e00ff */
[----:B------:R-:W-:-:S08]  /*0400*/  FFMA.FTZ R4, R11, R11, R4 ;  /* 0x0000000b0b047223 */ /* 0x000fd00000010004 */
[----:B------:R-:W-:Y:S05]  /*0410*/  @!P0 BRA `(.L_x_957) ;  /* 0xfffffffc00e48947 */ /* 0x000fea000383ffff */
.L_x_956:
[----:B------:R-:W-:Y:S05]  /*0420*/  BSYNC B1 ;  /* 0x0000000000017941 */ /* 0x000fea0003800000 */
.L_x_955:
[----:B------:R-:W-:Y:S05]  /*0430*/  BRA `(.L_x_958) ;  /* 0x0000000000447947 */ /* 0x000fea0003800000 */
.L_x_948:
[----:B------:R-:W-:-:S04]  /*0440*/  LEA.HI R4, R0, R0, RZ, 0x1 ;  /* 0x0000000000047211 */ /* 0x000fc800078f08ff */
[----:B------:R-:W-:Y:S01]  /*0450*/  SHF.R.S32.HI R8, RZ, 0x1, R4 ;  /* 0x00000001ff087819 */ /* 0x000fe20000011404 */
[----:B------:R-:W-:-:S03]  /*0460*/  HFMA2.MMA R4, -RZ, RZ, 0, 0 ;  /* 0x00000000ff047435 */ /* 0x000fc600000001ff */
[----:B------:R-:W-:-:S13]  /*0470*/  ISETP.GE.AND P0, PT, R3, R8, PT ;  /* 0x000000080300720c */ /* 0x000fda0003f06270 */
[----:B------:R-:W-:Y:S05]  /*0480*/  @P0 BRA `(.L_x_958) ;  /* 0x0000000000300947 */ /* 0x000fea0003800000 */
[----:B------:R-:W-:Y:S02]  /*0490*/  MOV R4, RZ ;  /* 0x000000ff00047202 */ /* 0x000fe40000000f00 */
[----:B------:R-:W-:-:S07]  /*04a0*/  MOV R5, R3 ;  /* 0x0000000300057202 */ /* 0x000fce0000000f00 */
.L_x_959:
        /* <DEDUP_REMOVED lines=10> */
.L_x_958:
[----:B------:R-:W-:Y:S05]  /*0550*/  BSYNC B0 ;  /* 0x0000000000007941 */ /* 0x000fea0003800000 */
.L_x_947:
        /* <DEDUP_REMOVED lines=109> */
.L_x_961:
        /* <DEDUP_REMOVED lines=23> */
.L_x_964:
[----:B------:R-:W-:Y:S05]  /*0da0*/  BSYNC B1 ;  /* 0x0000000000017941 */ /* 0x000fea0003800000 */
.L_x_963:
        /* <DEDUP_REMOVED lines=46> */
.L_x_962:
[----:B------:R-:W-:Y:S05]  /*1090*/  BSYNC B0 ;  /* 0x0000000000007941 */ /* 0x000fea0003800000 */
.L_x_960:
        /* <DEDUP_REMOVED lines=14> */
.L_x_966:
[----:B------:R-:W-:Y:S05]  /*1180*/  BSYNC B0 ;  /* 0x0000000000007941 */ /* 0x000fea0003800000 */
.L_x_965:
[----:B------:R-:W-:Y:S06]  /*1190*/  BAR.SYNC.DEFER_BLOCKING 0x0 ;  /* 0x0000000000007b1d */ /* 0x000fec0000010000 */
[----:B------:R-:W-:Y:S05]  /*11a0*/  @P1 EXIT ;  /* 0x000000000000194d */ /* 0x000fea0003800000 */
[----:B------:R-:W2:Y:S01]  /*11b0*/  S2UR UR5, SR_CgaCtaId ;  /* 0x00000000000579c3 */ /* 0x000ea20000008800 */
[----:B------:R-:W-:Y:S01]  /*11c0*/  UMOV UR4, 0x400 ;  /* 0x0000040000047882 */ /* 0x000fe20000000000 */
[----:B------:R-:W-:-:S06]  /*11d0*/  IMAD R11, R0, UR8, RZ ;  /* 0x00000008000b7c24 */ /* 0x000fcc000f8e02ff */
[----:B------:R-:W3:Y:S08]  /*11e0*/  LDC.64 R6, c[0x0][0x210] ;  /* 0x00008400ff067b82 */ /* 0x000ef00000000a00 */
[----:B0-----:R-:W0:Y:S01]  /*11f0*/  LDC.64 R4, c[0x0][0x248] ;  /* 0x00009200ff047b82 */ /* 0x001e220000000a00 */
[----:B--2---:R-:W-:Y:S01]  /*1200*/  ULEA UR4, UR5, UR4, 0x18 ;  /* 0x0000000405047291 */ /* 0x004fe2000f8ec03f */
[----:B---3--:R-:W-:-:S08]  /*1210*/  IMAD.WIDE.U32 R6, R11, 0x2, R6 ;  /* 0x000000020b067825 */ /* 0x008fd000078e0006 */
[----:B------:R-:W2:Y:S03]  /*1220*/  LDS R9, [UR4] ;  /* 0x00000004ff097984 */ /* 0x000ea60008000800 */
.L_x_967:
[----:B---3--:R-:W-:-:S06]  /*1230*/  IMAD.WIDE R10, R3, 0x4, R22 ;  /* 0x00000004030a7825 */ /* 0x008fcc00078e0216 */
[----:B------:R-:W3:Y:S01]  /*1240*/  LDG.E R10, desc[UR6][R10.64] ;  /* 0x000000060a0a7981 */ /* 0x000ee2000c1e1900 */
[----:B0-----:R-:W-:-:S06]  /*1250*/  IMAD.WIDE R12, R3, 0x4, R4 ;  /* 0x00000004030c7825 */ /* 0x001fcc00078e0204 */
[----:B------:R-:W4:Y:S01]  /*1260*/  LDG.E.CONSTANT R12, desc[UR6][R12.64] ;  /* 0x000000060c0c7981 */ /* 0x000f22000c1e9900 */
[C---:B---3--:R-:W-:Y:S02]  /*1270*/  PRMT R0, R10.reuse, 0x7632, R0 ;  /* 0x000076320a007816 */ /* 0x048fe40000000000 */
[----:B------:R-:W-:Y:S02]  /*1280*/  SHF.L.U32 R14, R10, 0x10, RZ ;  /* 0x000000100a0e7819 */ /* 0x000fe400000006ff */
[----:B------:R-:W-:-:S03]  /*1290*/  SHF.L.U32 R0, R0, 0x10, RZ ;  /* 0x0000001000007819 */ /* 0x000fc600000006ff */
[C---:B--2---:R-:W-:Y:S01]  /*12a0*/  FMUL.FTZ R14, R9.reuse, R14 ;  /* 0x0000000e090e7220 */ /* 0x044fe20000410000 */
[C---:B----4-:R-:W-:Y:S01]  /*12b0*/  SHF.L.U32 R11, R12.reuse, 0x10, RZ ;  /* 0x000000100c0b7819 */ /* 0x050fe200000006ff */
[----:B------:R-:W-:Y:S01]  /*12c0*/  FMUL.FTZ R15, R9, R0 ;  /* 0x00000000090f7220 */ /* 0x000fe20000410000 */
[----:B------:R-:W-:-:S03]  /*12d0*/  PRMT R0, R12, 0x7632, R0 ;  /* 0x000076320c007816 */ /* 0x000fc60000000000 */
[----:B------:R-:W0:Y:S02]  /*12e0*/  F2F.BF16.F32 R14, R14 ;  /* 0x0000000e000e7304 */ /* 0x000e240000202000 */
[----:B------:R-:W-:-:S06]  /*12f0*/  IMAD.U32 R17, R0, 0x10000, RZ ;  /* 0x0001000000117824 */ /* 0x000fcc00078e00ff */
[----:B------:R-:W2:Y:S01]  /*1300*/  F2F.BF16.F32 R15, R15 ;  /* 0x0000000f000f7304 */ /* 0x000ea20000202000 */
[----:B0-----:R-:W-:-:S05]  /*1310*/  SHF.L.U32 R0, R14, 0x10, RZ ;  /* 0x000000100e007819 */ /* 0x001fca00000006ff */
[----:B------:R-:W-:Y:S01]  /*1320*/  FMUL.FTZ R0, R0, R11 ;  /* 0x0000000b00007220 */ /* 0x000fe20000410000 */
[----:B--2---:R-:W-:-:S05]  /*1330*/  SHF.L.U32 R10, R15, 0x10, RZ ;  /* 0x000000100f0a7819 */ /* 0x004fca00000006ff */
        /* <DEDUP_REMOVED lines=8> */
.L_x_968:
        /* <DEDUP_REMOVED lines=12> */
.L_x_1378:


//--------------------- .text._ZN4vllm15rms_norm_kernelIN3c108BFloat16ELi4ELi2EEEvPT_PKS3_lllllS6_fii --------------------------
	.section	.text._ZN4vllm15rms_norm_kernelIN3c108BFloat16ELi4ELi2EEEvPT_PKS3_lllllS6_fii,"ax",@progbits
	.align	128
        .global         _ZN4vllm15rms_norm_kernelIN3c108BFloat16ELi4ELi2EEEvPT_PKS3_lllllS6_fii
        .type           _ZN4vllm15rms_norm_kernelIN3c108BFloat16ELi4ELi2EEEvPT_PKS3_lllllS6_fii,@function
        .size           _ZN4vllm15rms_norm_kernelIN3c108BFloat16ELi4ELi2EEEvPT_PKS3_lllllS6_fii,(.L_x_1379 - _ZN4vllm15rms_norm_kernelIN3c108BFloat16ELi4ELi2EEEvPT_PKS3_lllllS6_fii)
        .other          _ZN4vllm15rms_norm_kernelIN3c108BFloat16ELi4ELi2EEEvPT_PKS3_lllllS6_fii,@"STO_CUDA_ENTRY STV_DEFAULT"
_ZN4vllm15rms_norm_kernelIN3c108BFloat16ELi4ELi2EEEvPT_PKS3_lllllS6_fii:
.text._ZN4vllm15rms_norm_kernelIN3c108BFloat16ELi4ELi2EEEvPT_PKS3_lllllS6_fii:
[----:B------:R-:W-:Y:S08]  /*0000*/  LDC R1, c[0x0][0x28] ;  /* 0x00000a00ff017b82 */ /* 0x000ff00000000800 */
[----:B------:R-:W0:Y:S01]  /*0010*/  S2UR UR8, SR_CTAID.X ;  /* 0x00000000000879c3 */ /* 0x000e220000002500 */
[----:B------:R-:W1:Y:S01]  /*0020*/  S2R R3, SR_TID.X ;  /* 0x0000000000037919 */ /* 0x000e620000002100 */
[----:B------:R-:W-:Y:S01]  /*0030*/  ULDC.64 UR6, c[0x0][0x208] ;  /* 0x0000820000067ab9 */ /* 0x000fe20000000a00 */
[----:B------:R-:W-:Y:S05]  /*0040*/  BSSY B0, `(.L_x_969) ;  /* 0x000005e000007945 */ /* 0x000fea0003800000 */
[----:B------:R-:W0:Y:S08]  /*0050*/  LDC.64 R6, c[0x0][0x220] ;  /* 0x00008800ff067b82 */ /* 0x000e300000000a00 */
[----:B------:R-:W2:Y:S08]  /*0060*/  LDC.64 R22, c[0x0][0x218] ;  /* 0x00008600ff167b82 */ /* 0x000eb00000000a00 */
[----:B------:R-:W3:Y:S01]  /*0070*/  LDC R0, c[0x0][0x258] ;  /* 0x00009600ff007b82 */ /* 0x000ee20000000800 */
[----:B0-----:R-:W-:-:S07]  /*0080*/  IMAD.WIDE.U32 R4, R6, UR8, RZ ;  /* 0x0000000806047c25 */ /* 0x001fce000f8e00ff */
[----:B------:R-:W0:Y:S01]  /*0090*/  LDC R2, c[0x0][RZ] ;  /* 0x00000000ff027b82 */ /* 0x000e220000000800 */
[----:B------:R-:W-:Y:S01]  /*00a0*/  IMAD R5, R7, UR8, R5 ;  /* 0x0000000807057c24 */ /* 0x000fe2000f8e0205 */
[----:B--2---:R-:W-:-:S04]  /*00b0*/  LEA R22, P1, R4, R22, 0x1 ;  /* 0x0000001604167211 */ /* 0x004fc800078208ff */
[----:B------:R-:W-:Y:S02]  /*00c0*/  SHF.L.U64.HI R4, R4, 0x1, R5 ;  /* 0x0000000104047819 */ /* 0x000fe40000010205 */
[----:B------:R-:W-:Y:S02]  /*00d0*/  LOP3.LUT R6, R22, 0x7, RZ, 0xc0, !PT ;  /* 0x0000000716067812 */ /* 0x000fe400078ec0ff */
[----:B------:R-:W-:Y:S02]  /*00e0*/  IADD3.X R23, R4, R23, RZ, P1, !PT ;  /* 0x0000001704177210 */ /* 0x000fe40000ffe4ff */
[----:B------:R-:W-:Y:S02]  /*00f0*/  ISETP.NE.AND P2, PT, R6, RZ, PT ;  /* 0x000000ff0600720c */ /* 0x000fe40003f45270 */
[----:B---3--:R-:W-:-:S13]  /*0100*/  LOP3.LUT P0, RZ, R0, 0x3, RZ, 0xc0, !PT ;  /* 0x0000000300ff7812 */ /* 0x008fda000780c0ff */
[----:B-1----:R-:W-:Y:S05]  /*0110*/  @!P0 BRA !P2, `(.L_x_970) ;  /* 0x0000000000e48947 */ /* 0x002fea0005000000 */
        /* <DEDUP_REMOVED lines=17> */
.L_x_973:
[----:B------:R-:W-:-:S06]  /*0230*/  IMAD.WIDE R6, R11, 0x2, R22 ;  /* 0x000000020b067825 */ /* 0x000fcc00078e0216 */
[----:B------:R-:W2:Y:S01]  /*0240*/  LDG.E.U16 R6, desc[UR6][R6.64] ;  /* 0x0000000606067981 */ /* 0x000ea2000c1e1500 */
[----:B0-----:R-:W-:-:S04]  /*0250*/  IADD3 R11, R2, R11, RZ ;  /* 0x0000000b020b7210 */ /* 0x001fc80007ffe0ff */
[----:B------:R-:W-:Y:S01]  /*0260*/  ISETP.GE.AND P0, PT, R11, R9, PT ;  /* 0x000000090b00720c */ /* 0x000fe20003f06270 */
[----:B--2---:R-:W-:-:S04]  /*0270*/  IMAD.U32 R13, R6, 0x10000, RZ ;  /* 0x00010000060d7824 */ /* 0x004fc800078e00ff */
[----:B------:R-:W-:-:S08]  /*0280*/  FFMA.FTZ R4, R13, R13, R4 ;  /* 0x0000000d0d047223 */ /* 0x000fd00000010004 */
[----:B------:R-:W-:Y:S05]  /*0290*/  @!P0 BRA `(.L_x_973) ;  /* 0xfffffffc00e48947 */ /* 0x000fea000383ffff */
.L_x_972:
[----:B------:R-:W-:Y:S05]  /*02a0*/  BSYNC B1 ;  /* 0x0000000000017941 */ /* 0x000fea0003800000 */
.L_x_971:
[----:B------:R-:W-:Y:S01]  /*02b0*/  BSSY B1, `(.L_x_974) ;  /* 0x0000014000017945 */ /* 0x000fe20003800000 */
[----:B------:R-:W-:-:S03]  /*02c0*/  IMAD.WIDE R6, R9, 0x2, R22 ;  /* 0x0000000209067825 */ /* 0x000fc600078e0216 */
[----:B------:R-:W-:Y:S05]  /*02d0*/  @P1 BRA `(.L_x_975) ;  /* 0x0000000000441947 */ /* 0x000fea0003800000 */
[----:B------:R-:W-:-:S07]  /*02e0*/  MOV R9, R3 ;  /* 0x0000000300097202 */ /* 0x000fce0000000f00 */
.L_x_976:
[----:B------:R-:W-:-:S05]  /*02f0*/  IMAD.WIDE R12, R9, 0x8, R6 ;  /* 0x00000008090c7825 */ /* 0x000fca00078e0206 */
[----:B------:R-:W2:Y:S04]  /*0300*/  LDG.E.U16 R11, desc[UR6][R12.64] ;  /* 0x000000060c0b7981 */ /* 0x000ea8000c1e1500 */
[----:B------:R-:W3:Y:S04]  /*0310*/  LDG.E.U16 R14, desc[UR6][R12.64+0x2] ;  /* 0x000002060c0e7981 */ /* 0x000ee8000c1e1500 */
[----:B------:R-:W4:Y:S04]  /*0320*/  LDG.E.U16 R16, desc[UR6][R12.64+0x4] ;  /* 0x000004060c107981 */ /* 0x000f28000c1e1500 */
[----:B------:R-:W5:Y:S01]  /*0330*/  LDG.E.U16 R17, desc[UR6][R12.64+0x6] ;  /* 0x000006060c117981 */ /* 0x000f62000c1e1500 */
[----:B0-----:R-:W-:-:S04]  /*0340*/  IADD3 R9, R2, R9, RZ ;  /* 0x0000000902097210 */ /* 0x001fc80007ffe0ff */
[----:B------:R-:W-:Y:S02]  /*0350*/  ISETP.GE.AND P0, PT, R9, R8, PT ;  /* 0x000000080900720c */ /* 0x000fe40003f06270 */
[----:B--2---:R-:W-:Y:S01]  /*0360*/  SHF.L.U32 R11, R11, 0x10, RZ ;  /* 0x000000100b0b7819 */ /* 0x004fe200000006ff */
[----:B---3--:R-:W-:-:S04]  /*0370*/  IMAD.U32 R15, R14, 0x10000, RZ ;  /* 0x000100000e0f7824 */ /* 0x008fc800078e00ff */
[----:B------:R-:W-:Y:S01]  /*0380*/  FFMA.FTZ R4, R11, R11, R4 ;  /* 0x0000000b0b047223 */ /* 0x000fe20000010004 */
[----:B----4-:R-:W-:-:S03]  /*0390*/  SHF.L.U32 R11, R16, 0x10, RZ ;  /* 0x00000010100b7819 */ /* 0x010fc600000006ff */
[----:B------:R-:W-:Y:S01]  /*03a0*/  FFMA.FTZ R4, R15, R15, R4 ;  /* 0x0000000f0f047223 */ /* 0x000fe20000010004 */
[----:B-----5:R-:W-:-:S03]  /*03b0*/  IMAD.U32 R17, R17, 0x10000, RZ ;  /* 0x0001000011117824 */ /* 0x020fc600078e00ff */
[----:B------:R-:W-:-:S04]  /*03c0*/  FFMA.FTZ R4, R11, R11, R4 ;  /* 0x0000000b0b047223 */ /* 0x000fc80000010004 */
[----:B------:R-:W-:Y:S01]  /*03d0*/  FFMA.FTZ R4, R17, R17, R4 ;  /* 0x0000001111047223 */ /* 0x000fe20000010004 */
[----:B------:R-:W-:Y:S06]  /*03e0*/  @!P0 BRA `(.L_x_976) ;  /* 0xfffffffc00c08947 */ /* 0x000fec000383ffff */
.L_x_975:
[----:B------:R-:W-:Y:S05]  /*03f0*/  BSYNC B1 ;  /* 0x0000000000017941 */ /* 0x000fea0003800000 */
.L_x_974:
[----:B------:R-:W-:Y:S04]  /*0400*/  BSSY B1, `(.L_x_977) ;  /* 0x0000009000017945 */ /* 0x000fe80003800000 */
[----:B------:R-:W-:Y:S05]  /*0410*/  @P2 BRA `(.L_x_978) ;  /* 0x00000000001c2947 */ /* 0x000fea0003800000 */
.L_x_979:
[----:B------:R-:W-:-:S06]  /*0420*/  IMAD.WIDE R8, R10, 0x2, R6 ;  /* 0x000000020a087825 */ /* 0x000fcc00078e0206 */
[----:B------:R-:W2:Y:S01]  /*0430*/  LDG.E.U16 R8, desc[UR6][R8.64] ;  /* 0x0000000608087981 */ /* 0x000ea2000c1e1500 */
[----:B0-----:R-:W-:-:S04]  /*0440*/  IADD3 R10, R2, R10, RZ ;  /* 0x0000000a020a7210 */ /* 0x001fc80007ffe0ff */
[----:B------:R-:W-:Y:S02]  /*0450*/  ISETP.GE.AND P0, PT, R10, R5, PT ;  /* 0x000000050a00720c */ /* 0x000fe40003f06270 */
[----:B--2---:R-:W-:-:S05]  /*0460*/  SHF.L.U32 R11, R8, 0x10, RZ ;  /* 0x00000010080b7819 */ /* 0x004fca00000006ff */
[----:B------:R-:W-:-:S06]  /*0470*/  FFMA.FTZ R4, R11, R11, R4 ;  /* 0x0000000b0b047223 */ /* 0x000fcc0000010004 */
[----:B------:R-:W-:Y:S05]  /*0480*/  @!P0 BRA `(.L_x_979) ;  /* 0xfffffffc00e48947 */ /* 0x000fea000383ffff */
.L_x_978:
[----:B------:R-:W-:Y:S05]  /*0490*/  BSYNC B1 ;  /* 0x0000000000017941 */ /* 0x000fea0003800000 */
.L_x_977:
[----:B------:R-:W-:Y:S05]  /*04a0*/  BRA `(.L_x_980) ;  /* 0x00000000005c7947 */ /* 0x000fea0003800000 */
.L_x_970:
        /* <DEDUP_REMOVED lines=8> */
.L_x_981:
        /* <DEDUP_REMOVED lines=15> */
.L_x_980:
[----:B------:R-:W-:Y:S05]  /*0620*/  BSYNC B0 ;  /* 0x0000000000007941 */ /* 0x000fea0003800000 */
.L_x_969:
        /* <DEDUP_REMOVED lines=109> */
.L_x_983:
        /* <DEDUP_REMOVED lines=23> */
.L_x_986:
[----:B------:R-:W-:Y:S05]  /*0e70*/  BSYNC B1 ;  /* 0x0000000000017941 */ /* 0x000fea0003800000 */
.L_x_985:
        /* <DEDUP_REMOVED lines=46> */
.L_x_984:
[----:B------:R-:W-:Y:S05]  /*1160*/  BSYNC B0 ;  /* 0x0000000000007941 */ /* 0x000fea0003800000 */
.L_x_982:
        /* <DEDUP_REMOVED lines=15> */
.L_x_988:
[----:B------:R-:W-:Y:S05]  /*1260*/  BSYNC B0 ;  /* 0x0000000000007941 */ /* 0x000fea0003800000 */
.L_x_987:
        /* <DEDUP_REMOVED lines=10> */
.L_x_989:
        /* <DEDUP_REMOVED lines=8> */
[----:B--2---:R-:W-:Y:S01]  /*1390*/  FMUL.FTZ R16, R9, R16 ;  /* 0x0000001009107220 */ /* 0x004fe20000410000 */
[----:B------:R-:W-:Y:S01]  /*13a0*/  SHF.L.U32 R14, R14, 0x10, RZ ;  /* 0x000000100e0e7819 */ /* 0x000fe200000006ff */
[----:B----4-:R-:W-:Y:S01]  /*13b0*/  IMAD.U32 R17, R11, 0x10000, RZ ;  /* 0x000100000b117824 */ /* 0x010fe200078e00ff */
[----:B------:R-:W-:Y:S01]  /*13c0*/  SHF.L.U32 R12, R15, 0x10, RZ ;  /* 0x000000100f0c7819 */ /* 0x000fe200000006ff */
[----:B------:R-:W-:Y:S01]  /*13d0*/  FMUL.FTZ R0, R9, R0 ;  /* 0x0000000009007220 */ /* 0x000fe20000410000 */
[----:B------:R-:W-:Y:S01]  /*13e0*/  PRMT R13, R11, 0x7632, R13 ;  /* 0x000076320b0d7816 */ /* 0x000fe2000000000d */
[C---:B------:R-:W-:Y:S01]  /*13f0*/  FMUL.FTZ R14, R9.reuse, R14 ;  /* 0x0000000e090e7220 */ /* 0x040fe20000410000 */
[----:B------:R-:W0:Y:S01]  /*1400*/  F2F.BF16.F32 R16, R16 ;  /* 0x0000001000107304 */ /* 0x000e220000202000 */
[----:B------:R-:W-:Y:S01]  /*1410*/  FMUL.FTZ R18, R9, R12 ;  /* 0x0000000c09127220 */ /* 0x000fe20000410000 */
[----:B------:R-:W-:-:S02]  /*1420*/  PRMT R12, R10, 0x7632, R12 ;  /* 0x000076320a0c7816 */ /* 0x000fc4000000000c */
[----:B------:R-:W-:Y:S02]  /*1430*/  SHF.L.U32 R15, R10, 0x10, RZ ;  /* 0x000000100a0f7819 */ /* 0x000fe400000006ff */
[----:B------:R-:W-:Y:S02]  /*1440*/  SHF.L.U32 R11, R12, 0x10, RZ ;  /* 0x000000100c0b7819 */ /* 0x000fe400000006ff */
[----:B------:R-:W2:Y:S01]  /*1450*/  F2F.BF16.F32 R0, R0 ;  /* 0x0000000000007304 */ /* 0x000ea20000202000 */
[----:B------:R-:W-:Y:S02]  /*1460*/  SHF.L.U32 R13, R13, 0x10, RZ ;  /* 0x000000100d0d7819 */ /* 0x000fe400000006ff */
[----:B0-----:R-:W-:-:S05]  /*1470*/  SHF.L.U32 R16, R16, 0x10, RZ ;  /* 0x0000001010107819 */ /* 0x001fca00000006ff */
[----:B------:R-:W0:Y:S01]  /*1480*/  F2F.BF16.F32 R14, R14 ;  /* 0x0000000e000e7304 */ /* 0x000e220000202000 */
[----:B------:R-:W-:Y:S01]  /*1490*/  FMUL.FTZ R16, R16, R17 ;  /* 0x0000001110107220 */ /* 0x000fe20000410000 */
[----:B--2---:R-:W-:-:S06]  /*14a0*/  SHF.L.U32 R0, R0, 0x10, RZ ;  /* 0x0000001000007819 */ /* 0x004fcc00000006ff */
[----:B------:R-:W2:Y:S01]  /*14b0*/  F2F.BF16.F32 R18, R18 ;  /* 0x0000001200127304 */ /* 0x000ea20000202000 */
[----:B------:R-:W-:Y:S01]  /*14c0*/  FMUL.FTZ R0, R0, R15 ;  /* 0x0000000f00007220 */ /* 0x000fe20000410000 */
[----:B0-----:R-:W-:-:S04]  /*14d0*/  IMAD.U32 R10, R14, 0x10000, RZ ;  /* 0x000100000e0a7824 */ /* 0x001fc800078e00ff */
[----:B------:R-:W-:Y:S01]  /*14e0*/  FMUL.FTZ R11, R10, R11 ;  /* 0x0000000b0a0b7220 */ /* 0x000fe20000410000 */
[----:B--2---:R-:W-:-:S05]  /*14f0*/  SHF.L.U32 R12, R18, 0x10, RZ ;  /* 0x00000010120c7819 */ /* 0x004fca00000006ff */
        /* <DEDUP_REMOVED lines=9> */
.L_x_990:
        /* <DEDUP_REMOVED lines=15> */
.L_x_1379:


//--------------------- .text._ZN4vllm15rms_norm_kernelIN3c108BFloat16ELi8ELi2EEEvPT_PKS3_lllllS6_fii --------------------------
	.section	.text._ZN4vllm15rms_norm_kernelIN3c108BFloat16ELi8ELi2EEEvPT_PKS3_lllllS6_fii,"ax",@progbits
	.align	128
        .global         _ZN4vllm15rms_norm_kernelIN3c108BFloat16ELi8ELi2EEEvPT_PKS3_lllllS6_fii
        .type           _ZN4vllm15rms_norm_kernelIN3c108BFloat16ELi8ELi2EEEvPT_PKS3_lllllS6_fii,@function
        .size           _ZN4vllm15rms_norm_kernelIN3c108BFloat16ELi8ELi2EEEvPT_PKS3_lllllS6_fii,(.L_x_1380 - _ZN4vllm15rms_norm_kernelIN3c108BFloat16ELi8ELi2EEEvPT_PKS3_lllllS6_fii)
        .other          _ZN4vllm15rms_norm_kernelIN3c108BFloat16ELi8ELi2EEEvPT_PKS3_lllllS6_fii,@"STO_CUDA_ENTRY STV_DEFAULT"
_ZN4vllm15rms_norm_kernelIN3c108BFloat16ELi8ELi2EEEvPT_PKS3_lllllS6_fii:
.text._ZN4vllm15rms_norm_kernelIN3c108BFloat16ELi8ELi2EEEvPT_PKS3_lllllS6_fii:
        /* <DEDUP_REMOVED lines=19> */
[----:B------:R-:W-:Y:S01]  /*0130*/  BSSY B1, `(.L_x_993) ;  /* 0x0000017000017945 */ /* 0x000fe20003800000 */
[----:B------:R-:W-:Y:S02]  /*0140*/  HFMA2.MMA R8, -RZ, RZ, 0, 0 ;  /* 0x00000000ff087435 */ /* 0x000fe400000001ff */
        /* <DEDUP_REMOVED lines=14> */
.L_x_995:
[----:B------:R-:W-:-:S06]  /*0230*/  IMAD.WIDE R4, R11, 0x2, R22 ;  /* 0x000000020b047825 */ /* 0x000fcc00078e0216 */
[----:B------:R-:W2:Y:S01]  /*0240*/  LDG.E.U16 R4, desc[UR6][R4.64] ;  /* 0x0000000604047981 */ /* 0x000ea2000c1e1500 */
[----:B0-----:R-:W-:-:S04]  /*0250*/  IADD3 R11, R2, R11, RZ ;  /* 0x0000000b020b7210 */ /* 0x001fc80007ffe0ff */
[----:B------:R-:W-:Y:S01]  /*0260*/  ISETP.GE.AND P0, PT, R11, R9, PT ;  /* 0x000000090b00720c */ /* 0x000fe20003f06270 */
[----:B--2---:R-:W-:-:S04]  /*0270*/  IMAD.U32 R13, R4, 0x10000, RZ ;  /* 0x00010000040d7824 */ /* 0x004fc800078e00ff */
[----:B------:R-:W-:-:S08]  /*0280*/  FFMA.FTZ R8, R13, R13, R8 ;  /* 0x0000000d0d087223 */ /* 0x000fd00000010008 */
[----:B------:R-:W-:Y:S05]  /*0290*/  @!P0 BRA `(.L_x_995) ;  /* 0xfffffffc00e48947 */ /* 0x000fea000383ffff */
.L_x_994:
[----:B------:R-:W-:Y:S05]  /*02a0*/  BSYNC B1 ;  /* 0x0000000000017941 */ /* 0x000fea0003800000 */
.L_x_993:
[----:B------:R-:W-:Y:S01]  /*02b0*/  BSSY B1, `(.L_x_996) ;  /* 0x0000020000017945 */ /* 0x000fe20003800000 */
[----:B------:R-:W-:-:S03]  /*02c0*/  IMAD.WIDE R4, R9, 0x2, R22 ;  /* 0x0000000209047825 */ /* 0x000fc600078e0216 */
[----:B------:R-:W-:Y:S05]  /*02d0*/  @P1 BRA `(.L_x_997) ;  /* 0x0000000000741947 */ /* 0x000fea0003800000 */
[----:B------:R-:W-:-:S07]  /*02e0*/  MOV R9, R3 ;  /* 0x0000000300097202 */ /* 0x000fce0000000f00 */
.L_x_998:
        /* <DEDUP_REMOVED lines=10> */
[----:B------:R-:W-:Y:S02]  /*0390*/  ISETP.GE.AND P0, PT, R9, R12, PT ;  /* 0x0000000c0900720c */ /* 0x000fe40003f06270 */
[----:B--2---:R-:W-:Y:S01]  /*03a0*/  SHF.L.U32 R17, R16, 0x10, RZ ;  /* 0x0000001010117819 */ /* 0x004fe200000006ff */
[----:B---3--:R-:W-:-:S04]  /*03b0*/  IMAD.U32 R19, R18, 0x10000, RZ ;  /* 0x0001000012137824 */ /* 0x008fc800078e00ff */
[----:B------:R-:W-:Y:S01]  /*03c0*/  FFMA.FTZ R8, R17, R17, R8 ;  /* 0x0000001111087223 */ /* 0x000fe20000010008 */
[----:B----4-:R-:W-:-:S03]  /*03d0*/  SHF.L.U32 R17, R20, 0x10, RZ ;  /* 0x0000001014117819 */ /* 0x010fc600000006ff */
[----:B------:R-:W-:Y:S01]  /*03e0*/  FFMA.FTZ R8, R19, R19, R8 ;  /* 0x0000001313087223 */ /* 0x000fe20000010008 */
[----:B-----5:R-:W-:-:S03]  /*03f0*/  SHF.L.U32 R21, R21, 0x10, RZ ;  /* 0x0000001015157819 */ /* 0x020fc600000006ff */
[----:B------:R-:W-:Y:S01]  /*0400*/  FFMA.FTZ R8, R17, R17, R8 ;  /* 0x0000001111087223 */ /* 0x000fe20000010008 */
[----:B------:R-:W-:-:S03]  /*0410*/  IMAD.U32 R17, R24, 0x10000, RZ ;  /* 0x0001000018117824 */ /* 0x000fc600078e00ff */
[----:B------:R-:W-:Y:S01]  /*0420*/  FFMA.FTZ R8, R21, R21, R8 ;  /* 0x0000001515087223 */ /* 0x000fe20000010008 */
[----:B------:R-:W-:-:S03]  /*0430*/  SHF.L.U32 R13, R13, 0x10, RZ ;  /* 0x000000100d0d7819 */ /* 0x000fc600000006ff */
[----:B------:R-:W-:Y:S01]  /*0440*/  FFMA.FTZ R8, R17, R17, R8 ;  /* 0x0000001111087223 */ /* 0x000fe20000010008 */
[----:B-1----:R-:W-:-:S03]  /*0450*/  IMAD.U32 R11, R14, 0x10000, RZ ;  /* 0x000100000e0b7824 */ /* 0x002fc600078e00ff */
[----:B------:R-:W-:Y:S01]  /*0460*/  FFMA.FTZ R8, R13, R13, R8 ;  /* 0x0000000d0d087223 */ /* 0x000fe20000010008 */
[----:B------:R-:W-:-:S03]  /*0470*/  SHF.L.U32 R15, R15, 0x10, RZ ;  /* 0x000000100f0f7819 */ /* 0x000fc600000006ff */
[----:B------:R-:W-:-:S04]  /*0480*/  FFMA.FTZ R8, R11, R11, R8 ;  /* 0x0000000b0b087223 */ /* 0x000fc80000010008 */
[----:B------:R-:W-:Y:S01]  /*0490*/  FFMA.FTZ R8, R15, R15, R8 ;  /* 0x0000000f0f087223 */ /* 0x000fe20000010008 */
[----:B------:R-:W-:Y:S06]  /*04a0*/  @!P0 BRA `(.L_x_998) ;  /* 0xfffffffc00908947 */ /* 0x000fec000383ffff */
.L_x_997:
[----:B------:R-:W-:Y:S05]  /*04b0*/  BSYNC B1 ;  /* 0x0000000000017941 */ /* 0x000fea0003800000 */
.L_x_996:
[----:B------:R-:W-:Y:S04]  /*04c0*/  BSSY B1, `(.L_x_999) ;  /* 0x0000009000017945 */ /* 0x000fe80003800000 */
[----:B------:R-:W-:Y:S05]  /*04d0*/  @P2 BRA `(.L_x_1000) ;  /* 0x00000000001c2947 */ /* 0x000fea0003800000 */
.L_x_1001:
[----:B------:R-:W-:-:S06]  /*04e0*/  IMAD.WIDE R10, R7, 0x2, R4 ;  /* 0x00000002070a7825 */ /* 0x000fcc00078e0204 */
[----:B------:R-:W2:Y:S01]  /*04f0*/  LDG.E.U16 R10, desc[UR6][R10.64] ;  /* 0x000000060a0a7981 */ /* 0x000ea2000c1e1500 */
[----:B0-----:R-:W-:-:S04]  /*0500*/  IADD3 R7, R2, R7, RZ ;  /* 0x0000000702077210 */ /* 0x001fc80007ffe0ff */
[----:B------:R-:W-:Y:S01]  /*0510*/  ISETP.GE.AND P0, PT, R7, R6, PT ;  /* 0x000000060700720c */ /* 0x000fe20003f06270 */
[----:B--2---:R-:W-:-:S04]  /*0520*/  IMAD.U32 R9, R10, 0x10000, RZ ;  /* 0x000100000a097824 */ /* 0x004fc800078e00ff */
[----:B------:R-:W-:-:S08]  /*0530*/  FFMA.FTZ R8, R9, R9, R8 ;  /* 0x0000000909087223 */ /* 0x000fd00000010008 */
[----:B------:R-:W-:Y:S05]  /*0540*/  @!P0 BRA `(.L_x_1001) ;  /* 0xfffffffc00e48947 */ /* 0x000fea000383ffff */
.L_x_1000:
[----:B------:R-:W-:Y:S05]  /*0550*/  BSYNC B1 ;  /* 0x0000000000017941 */ /* 0x000fea0003800000 */
.L_x_999:
[----:B------:R-:W-:Y:S05]  /*0560*/  BRA `(.L_x_1002) ;  /* 0x0000000000847947 */ /* 0x000fea0003800000 */
.L_x_992:
        /* <DEDUP_REMOVED lines=8> */
.L_x_1003:
[----:B------:R-:W-:-:S06]  /*05f0*/  IMAD.WIDE R4, R9, 0x10, R22 ;  /* 0x0000001009047825 */ /* 0x000fcc00078e0216 */
[----:B------:R-:W2:Y:S01]  /*0600*/  LDG.E.128 R4, desc[UR6][R4.64] ;  /* 0x0000000604047981 */ /* 0x000ea2000c1e1d00 */
[----:B0-----:R-:W-:-:S04]  /*0610*/  IADD3 R9, R2, R9, RZ ;  /* 0x0000000902097210 */ /* 0x001fc80007ffe0ff */
[----:B------:R-:W-:Y:S02]  /*0620*/  ISETP.GE.AND P0, PT, R9, R10, PT ;  /* 0x0000000a0900720c */ /* 0x000fe40003f06270 */
[C---:B--2---:R-:W-:Y:S01]  /*0630*/  PRMT R11, R4.reuse, 0x7632, R11 ;  /* 0x00007632040b7816 */ /* 0x044fe2000000000b */
[----:B------:R-:W-:Y:S01]  /*0640*/  IMAD.U32 R14, R5, 0x10000, RZ ;  /* 0x00010000050e7824 */ /* 0x000fe200078e00ff */
[----:B------:R-:W-:Y:S02]  /*0650*/  SHF.L.U32 R13, R4, 0x10, RZ ;  /* 0x00000010040d7819 */ /* 0x000fe400000006ff */
[----:B------:R-:W-:Y:S02]  /*0660*/  SHF.L.U32 R12, R11, 0x10, RZ ;  /* 0x000000100b0c7819 */ /* 0x000fe400000006ff */
[----:B------:R-:W-:Y:S01]  /*0670*/  PRMT R4, R7, 0x7632, R4 ;  /* 0x0000763207047816 */ /* 0x000fe20000000004 */
[--C-:B------:R-:W-:Y:S01]  /*0680*/  FFMA.FTZ R13, R13, R13, R8.reuse ;  /* 0x0000000d0d0d7223 */ /* 0x100fe20000010008 */
[----:B------:R-:W-:-:S03]  /*0690*/  PRMT R8, R5, 0x7632, R8 ;  /* 0x0000763205087816 */ /* 0x000fc60000000008 */
[----:B------:R-:W-:Y:S01]  /*06a0*/  FFMA.FTZ R13, R12, R12, R13 ;  /* 0x0000000c0c0d7223 */ /* 0x000fe2000001000d */
[----:B------:R-:W-:Y:S01]  /*06b0*/  SHF.L.U32 R12, R8, 0x10, RZ ;  /* 0x00000010080c7819 */ /* 0x000fe200000006ff */
[----:B------:R-:W-:Y:S01]  /*06c0*/  IMAD.U32 R4, R4, 0x10000, RZ ;  /* 0x0001000004047824 */ /* 0x000fe200078e00ff */
[----:B------:R-:W-:Y:S01]  /*06d0*/  PRMT R8, R6, 0x7632, R8 ;  /* 0x0000763206087816 */ /* 0x000fe20000000008 */
[----:B------:R-:W-:Y:S01]  /*06e0*/  FFMA.FTZ R13, R14, R14, R13 ;  /* 0x0000000e0e0d7223 */ /* 0x000fe2000001000d */
[----:B------:R-:W-:-:S03]  /*06f0*/  SHF.L.U32 R6, R6, 0x10, RZ ;  /* 0x0000001006067819 */ /* 0x000fc600000006ff */
        /* <DEDUP_REMOVED lines=8> */
.L_x_1002:
[----:B------:R-:W-:Y:S05]  /*0780*/  BSYNC B0 ;  /* 0x0000000000007941 */ /* 0x000fea0003800000 */
.L_x_991:
        /* <DEDUP_REMOVED lines=109> */
.L_x_1005:
        /* <DEDUP_REMOVED lines=23> */
.L_x_1008:
[----:B------:R-:W-:Y:S05]  /*0fd0*/  BSYNC B1 ;  /* 0x0000000000017941 */ /* 0x000fea0003800000 */
.L_x_1007:
        /* <DEDUP_REMOVED lines=46> */
.L_x_1006:
[----:B------:R-:W-:Y:S05]  /*12c0*/  BSYNC B0 ;  /* 0x0000000000007941 */ /* 0x000fea0003800000 */
.L_x_1004:
        /* <DEDUP_REMOVED lines=15> */
.L_x_1010:
[----:B------:R-:W-:Y:S05]  /*13c0*/  BSYNC B0 ;  /* 0x0000000000007941 */ /* 0x000fea0003800000 */
.L_x_1009:
[----:B------:R-:W-:Y:S06]  /*13d0*/  BAR.SYNC.DEFER_BLOCKING 0x0 ;  /* 0x0000000000007b1d */ /* 0x000fec0000010000 */
[----:B------:R-:W-:Y:S05]  /*13e0*/  @P1 EXIT ;  /* 0x000000000000194d */ /* 0x000fea0003800000 */
[----:B------:R-:W2:Y:S01]  /*13f0*/  S2UR UR5, SR_CgaCtaId ;  /* 0x00000000000579c3 */ /* 0x000ea20000008800 */
[----:B------:R-:W-:Y:S01]  /*1400*/  UMOV UR4, 0x400 ;  /* 0x0000040000047882 */ /* 0x000fe20000000000 */
[----:B------:R-:W-:-:S06]  /*1410*/  IMAD R5, R0, UR8, RZ ;  /* 0x0000000800057c24 */ /* 0x000fcc000f8e02ff */
[----:B------:R-:W3:Y:S01]  /*1420*/  LDC.64 R12, c[0x0][0x210] ;  /* 0x00008400ff0c7b82 */ /* 0x000ee20000000a00 */
[----:B--2---:R-:W-:Y:S01]  /*1430*/  ULEA UR4, UR5, UR4, 0x18 ;  /* 0x0000000405047291 */ /* 0x004fe2000f8ec03f */
[----:B---3--:R-:W-:-:S08]  /*1440*/  IMAD.WIDE.U32 R12, R5, 0x2, R12 ;  /* 0x00000002050c7825 */ /* 0x008fd000078e000c */
[----:B------:R-:W2:Y:S03]  /*1450*/  LDS R15, [UR4] ;  /* 0x00000004ff0f7984 */ /* 0x000ea60008000800 */
.L_x_1011:
[C---:B0--3--:R-:W-:Y:S01]  /*1460*/  IMAD.WIDE R4, R3.reuse, 0x10, R22 ;  /* 0x0000001003047825 */ /* 0x049fe200078e0216 */
[----:B------:R-:W0:Y:S05]  /*1470*/  LDC.64 R8, c[0x0][0x248] ;  /* 0x00009200ff087b82 */ /* 0x000e2a0000000a00 */
[----:B------:R-:W3:Y:S01]  /*1480*/  LDG.E.128 R4, desc[UR6][R4.64] ;  /* 0x0000000604047981 */ /* 0x000ee2000c1e1d00 */
[----:B0-----:R-:W-:-:S06]  /*1490*/  IMAD.WIDE R8, R3, 0x10, R8 ;  /* 0x0000001003087825 */ /* 0x001fcc00078e0208 */
[----:B------:R-:W4:Y:S01]  /*14a0*/  LDG.E.128.CONSTANT R8, desc[UR6][R8.64] ;  /* 0x0000000608087981 */ /* 0x000f22000c1e9d00 */
[----:B---3--:R-:W-:Y:S01]  /*14b0*/  SHF.L.U32 R0, R4, 0x10, RZ ;  /* 0x0000001004007819 */ /* 0x008fe200000006ff */
[----:B------:R-:W-:Y:S01]  /*14c0*/  IMAD.U32 R16, R6, 0x10000, RZ ;  /* 0x0001000006107824 */ /* 0x000fe200078e00ff */
[----:B------:R-:W-:Y:S02]  /*14d0*/  PRMT R4, R4, 0x7632, R4 ;  /* 0x0000763204047816 */ /* 0x000fe40000000004 */
[----:B------:R-:W-:Y:S01]  /*14e0*/  PRMT R6, R6, 0x7632, R6 ;  /* 0x0000763206067816 */ /* 0x000fe20000000006 */
[----:B--2---:R-:W-:Y:S01]  /*14f0*/  FMUL.FTZ R17, R15, R0 ;  /* 0x000000000f117220 */ /* 0x004fe20000410000 */
[----:B------:R-:W-:Y:S01]  /*1500*/  SHF.L.U32 R0, R5, 0x10, RZ ;  /* 0x0000001005007819 */ /* 0x000fe200000006ff */
[----:B------:R-:W-:Y:S01]  /*1510*/  FMUL.FTZ R16, R15, R16 ;  /* 0x000000100f107220 */ /* 0x000fe20000410000 */
[----:B------:R-:W-:Y:S02]  /*1520*/  PRMT R5, R5, 0x7632, R5 ;  /* 0x0000763205057816 */ /* 0x000fe40000000005 */
[----:B------:R-:W-:Y:S01]  /*1530*/  SHF.L.U32 R4, R4, 0x10, RZ ;  /* 0x0000001004047819 */ /* 0x000fe200000006ff */
[----:B------:R-:W-:Y:S01]  /*1540*/  FMUL.FTZ R18, R15, R0 ;  /* 0x000000000f127220 */ /* 0x000fe20000410000 */
[----:B------:R-:W-:Y:S01]  /*1550*/  SHF.L.U32 R0, R7, 0x10, RZ ;  /* 0x0000001007007819 */ /* 0x000fe200000006ff */
[----:B------:R-:W-:Y:S01]  /*1560*/  IMAD.U32 R20, R5, 0x10000, RZ ;  /* 0x0001000005147824 */ /* 0x000fe200078e00ff */
[----:B------:R-:W-:Y:S01]  /*1570*/  PRMT R7, R7, 0x7632, R7 ;  /* 0x0000763207077816 */ /* 0x000fe20000000007 */
[C---:B------:R-:W-:Y:S01]  /*1580*/  FMUL.FTZ R4, R15.reuse, R4 ;  /* 0x000000040f047220 */ /* 0x040fe20000410000 */
[----:B------:R-:W-:Y:S01]  /*1590*/  SHF.L.U32 R6, R6, 0x10, RZ ;  /* 0x0000001006067819 */ /* 0x000fe200000006ff */
[----:B------:R-:W-:Y:S01]  /*15a0*/  FMUL.FTZ R5, R15, R20 ;  /* 0x000000140f057220 */ /* 0x000fe20000410000 */
[----:B------:R-:W-:Y:S01]  /*15b0*/  SHF.L.U32 R20, R7, 0x10, RZ ;  /* 0x0000001007147819 */ /* 0x000fe200000006ff */
[----:B------:R-:W0:Y:S01]  /*15c0*/  F2F.BF16.F32 R18, R18 ;  /* 0x0000001200127304 */ /* 0x000e220000202000 */
[C---:B------:R-:W-:Y:S01]  /*15d0*/  FMUL.FTZ R0, R15.reuse, R0 ;  /* 0x000000000f007220 */ /* 0x040fe20000410000 */
[----:B------:R-:W-:-:S02]  /*15e0*/  FMUL.FTZ R25, R15, R6 ;  /* 0x000000060f197220 */ /* 0x000fc40000410000 */
[----:B------:R-:W-:Y:S01]  /*15f0*/  FMUL.FTZ R26, R15, R20 ;  /* 0x000000140f1a7220 */ /* 0x000fe20000410000 */
[C---:B----4-:R-:W-:Y:S01]  /*1600*/  PRMT R7, R9.reuse, 0x7632, R7 ;  /* 0x0000763209077816 */ /* 0x050fe20000000007 */
[----:B-1----:R-:W-:Y:S02]  /*1610*/  IMAD.U32 R21, R9, 0x10000, RZ ;  /* 0x0001000009157824 */ /* 0x002fe400078e00ff */
[----:B------:R-:W1:Y:S01]  /*1620*/  F2F.BF16.F32 R17, R17 ;  /* 0x0000001100117304 */ /* 0x000e620000202000 */
[C---:B------:R-:W-:Y:S02]  /*1630*/  PRMT R6, R8.reuse, 0x7632, R6 ;  /* 0x0000763208067816 */ /* 0x040fe40000000006 */
[----:B------:R-:W-:Y:S02]  /*1640*/  SHF.L.U32 R19, R8, 0x10, RZ ;  /* 0x0000001008137819 */ /* 0x000fe400000006ff */
[C---:B------:R-:W-:Y:S02]  /*1650*/  PRMT R9, R10.reuse, 0x7632, R9 ;  /* 0x000076320a097816 */ /* 0x040fe40000000009 */
[----:B------:R-:W-:Y:S01]  /*1660*/  SHF.L.U32 R20, R10, 0x10, RZ ;  /* 0x000000100a147819 */ /* 0x000fe200000006ff */
[----:B------:R-:W2:Y:S01]  /*1670*/  F2F.BF16.F32 R16, R16 ;  /* 0x0000001000107304 */ /* 0x000ea20000202000 */
[----:B0-----:R-:W-:Y:S01]  /*1680*/  SHF.L.U32 R18, R18, 0x10, RZ ;  /* 0x0000001012127819 */ /* 0x001fe200000006ff */
[----:B------:R-:W-:Y:S01]  /*1690*/  IMAD.U32 R9, R9, 0x10000, RZ ;  /* 0x0001000009097824 */ /* 0x000fe200078e00ff */
[----:B------:R-:W-:-:S02]  /*16a0*/  SHF.L.U32 R6, R6, 0x10, RZ ;  /* 0x0000001006067819 */ /* 0x000fc400000006ff */
[----:B------:R-:W-:Y:S01]  /*16b0*/  SHF.L.U32 R7, R7, 0x10, RZ ;  /* 0x0000001007077819 */ /* 0x000fe200000006ff */
[----:B------:R-:W-:Y:S01]  /*16c0*/  FMUL.FTZ R18, R18, R21 ;  /* 0x0000001512127220 */ /* 0x000fe20000410000 */
[----:B-1----:R-:W-:Y:S01]  /*16d0*/  SHF.L.U32 R24, R17, 0x10, RZ ;  /* 0x0000001011187819 */ /* 0x002fe200000006ff */
[----:B------:R-:W0:Y:S04]  /*16e0*/  F2F.BF16.F32 R4, R4 ;  /* 0x0000000400047304 */ /* 0x000e280000202000 */
[----:B------:R-:W-:Y:S01]  /*16f0*/  FMUL.FTZ R19, R24, R19 ;  /* 0x0000001318137220 */ /* 0x000fe20000410000 */
[----:B--2---:R-:W-:-:S03]  /*1700*/  IMAD.U32 R17, R16, 0x10000, RZ ;  /* 0x0001000010117824 */ /* 0x004fc600078e00ff */
[----:B------:R-:W1:Y:S01]  /*1710*/  F2F.BF16.F32 R0, R0 ;  /* 0x0000000000007304 */ /* 0x000e620000202000 */
[----:B------:R-:W-:Y:S01]  /*1720*/  PRMT R16, R11, 0x7632, R16 ;  /* 0x000076320b107816 */ /* 0x000fe20000000010 */
[----:B------:R-:W-:Y:S01]  /*1730*/  FMUL.FTZ R17, R17, R20 ;  /* 0x0000001411117220 */ /* 0x000fe20000410000 */
[----:B------:R-:W-:Y:S02]  /*1740*/  SHF.L.U32 R11, R11, 0x10, RZ ;  /* 0x000000100b0b7819 */ /* 0x000fe400000006ff */
[----:B------:R-:W-:-:S03]  /*1750*/  SHF.L.U32 R16, R16, 0x10, RZ ;  /* 0x0000001010107819 */ /* 0x000fc600000006ff */
[----:B------:R-:W2:Y:S01]  /*1760*/  F2F.BF16.F32 R8, R25 ;  /* 0x0000001900087304 */ /* 0x000ea20000202000 */
[----:B0-----:R-:W-:-:S05]  /*1770*/  SHF.L.U32 R21, R4, 0x10, RZ ;  /* 0x0000001004157819 */ /* 0x001fca00000006ff */
[----:B------:R-:W-:Y:S01]  /*1780*/  FMUL.FTZ R4, R21, R6 ;  /* 0x0000000615047220 */ /* 0x000fe20000410000 */
[----:B-1----:R-:W-:Y:S01]  /*1790*/  SHF.L.U32 R20, R0, 0x10, RZ ;  /* 0x0000001000147819 */ /* 0x002fe200000006ff */
[----:B------:R-:W0:Y:S03]  /*17a0*/  F2F.BF16.F32 R10, R26 ;  /* 0x0000001a000a7304 */ /* 0x000e260000202000 */
[----:B------:R-:W-:Y:S01]  /*17b0*/  F2FP.BF16.F32.PACK_AB R4, R4, R19 ;  /* 0x000000130404723e */ /* 0x000fe200000010ff */
[----:B------:R-:W-:Y:S01]  /*17c0*/  FMUL.FTZ R11, R20, R11 ;  /* 0x0000000b140b7220 */ /* 0x000fe20000410000 */
[----:B--2---:R-:W-:-:S03]  /*17d0*/  SHF.L.U32 R8, R8, 0x10, RZ ;  /* 0x0000001008087819 */ /* 0x004fc600000006ff */
[----:B------:R-:W1:Y:S02]  /*17e0*/  F2F.BF16.F32 R5, R5 ;  /* 0x0000000500057304 */ /* 0x000e640000202000 */
[----:B------:R-:W-:Y:S01]  /*17f0*/  FMUL.FTZ R6, R8, R9 ;  /* 0x0000000908067220 */ /* 0x000fe20000410000 */
[----:B------:R-:W-:Y:S01]  /*1800*/  IMAD.WIDE R8, R3, 0x10, R12 ;  /* 0x0000001003087825 */ /* 0x000fe200078e020c */
[----:B------:R-:W-:Y:S02]  /*1810*/  IADD3 R3, R2, R3, RZ ;  /* 0x0000000302037210 */ /* 0x000fe40007ffe0ff */
[----:B0-----:R-:W-:Y:S02]  /*1820*/  SHF.L.U32 R25, R10, 0x10, RZ ;  /* 0x000000100a197819 */ /* 0x001fe400000006ff */
[----:B------:R-:W-:Y:S02]  /*1830*/  F2FP.BF16.F32.PACK_AB R6, R6, R17 ;  /* 0x000000110606723e */ /* 0x000fe400000010ff */
[----:B------:R-:W-:Y:S01]  /*1840*/  ISETP.GE.AND P0, PT, R3, R14, PT ;  /* 0x0000000e0300720c */ /* 0x000fe20003f06270 */
[----:B------:R-:W-:Y:S01]  /*1850*/  FMUL.FTZ R16, R25, R16 ;  /* 0x0000001019107220 */ /* 0x000fe20000410000 */
[----:B-1----:R-:W-:-:S04]  /*1860*/  IMAD.U32 R0, R5, 0x10000, RZ ;  /* 0x0001000005007824 */ /* 0x002fc800078e00ff */
[----:B------:R-:W-:Y:S01]  /*1870*/  FMUL.FTZ R5, R0, R7 ;  /* 0x0000000700057220 */ /* 0x000fe20000410000 */
[----:B------:R-:W-:-:S04]  /*1880*/  F2FP.BF16.F32.PACK_AB R7, R16, R11 ;  /* 0x0000000b1007723e */ /* 0x000fc800000010ff */
[----:B------:R-:W-:-:S05]  /*1890*/  F2FP.BF16.F32.PACK_AB R5, R5, R18 ;  /* 0x000000120505723e */ /* 0x000fca00000010ff */
[----:B------:R3:W-:Y:S01]  /*18a0*/  STG.E.128 desc[UR6][R8.64], R4 ;  /* 0x0000000408007986 */ /* 0x0007e2000c101d06 */
[----:B------:R-:W-:Y:S05]  /*18b0*/  @!P0 BRA `(.L_x_1011) ;  /* 0xfffffff800e88947 */ /* 0x000fea000383ffff */
[----:B------:R-:W-:Y:S05]  /*18c0*/  EXIT ;  /* 0x000000000000794d */ /* 0x000fea0003800000 */
.L_x_1012:
        /* <DEDUP_REMOVED lines=11> */
.L_x_1380:


//--------------------- .text._ZN4vllm15rms_norm_kernelIN3c108BFloat16ELi16ELi2EEEvPT_PKS3_lllllS6_fii --------------------------
	.section	.text._ZN4vllm15rms_norm_kernelIN3c108BFloat16ELi16ELi2EEEvPT_PKS3_lllllS6_fii,"ax",@progbits
	.align	128
        .global         _ZN4vllm15rms_norm_kernelIN3c108BFloat16ELi16ELi2EEEvPT_PKS3_lllllS6_fii
        .type           _ZN4vllm15rms_norm_kernelIN3c108BFloat16ELi16ELi2EEEvPT_PKS3_lllllS6_fii,@function
        .size           _ZN4vllm15rms_norm_kernelIN3c108BFloat16ELi16ELi2EEEvPT_PKS3_lllllS6_fii,(.L_x_1381 - _ZN4vllm15rms_norm_kernelIN3c108BFloat16ELi16ELi2EEEvPT_PKS3_lllllS6_fii)
        .other          _ZN4vllm15rms_norm_kernelIN3c108BFloat16ELi16ELi2EEEvPT_PKS3_lllllS6_fii,@"STO_CUDA_ENTRY STV_DEFAULT"
_ZN4vllm15rms_norm_kernelIN3c108BFloat16ELi16ELi2EEEvPT_PKS3_lllllS6_fii:
.text._ZN4vllm15rms_norm_kernelIN3c108BFloat16ELi16ELi2EEEvPT_PKS3_lllllS6_fii:
[----:B------:R-:W-:Y:S08]  /*0000*/  LDC R1, c[0x0][0x28] ;  /* 0x00000a00ff017b82 */ /* 0x000ff00000000800 */
[----:B------:R-:W0:Y:S01]  /*0010*/  S2UR UR9, SR_CTAID.X ;  /* 0x00000000000979c3 */ /* 0x000e220000002500 */
[----:B------:R-:W-:Y:S01]  /*0020*/  ULDC.64 UR4, c[0x0][0x220] ;  /* 0x0000880000047ab9 */ /* 0x000fe20000000a00 */
[----:B------:R-:W-:Y:S01]  /*0030*/  ULDC.64 UR10, c[0x0][0x218] ;  /* 0x00008600000a7ab9 */ /* 0x000fe20000000a00 */
[----:B------:R-:W1:Y:S01]  /*0040*/  S2R R21, SR_TID.X ;  /* 0x0000000000157919 */ /* 0x000e620000002100 */
[----:B------:R-:W-:Y:S01]  /*0050*/  ULDC.64 UR12, c[0x0][0x208] ;  /* 0x00008200000c7ab9 */ /* 0x000fe20000000a00 */
[----:B------:R-:W-:Y:S03]  /*0060*/  BSSY B0, `(.L_x_1013) ;  /* 0x00000a9000007945 */ /* 0x000fe60003800000 */
[----:B------:R-:W2:Y:S01]  /*0070*/  LDC R0, c[0x0][RZ] ;  /* 0x00000000ff007b82 */ /* 0x000ea20000000800 */
[----:B0-----:R-:W-:-:S04]  /*0080*/  UIMAD.WIDE.U32 UR6, UR9, UR4, URZ ;  /* 0x00000004090672a5 */ /* 0x001fc8000f8e003f */
[----:B------:R-:W-:Y:S02]  /*0090*/  ULEA UR4, UP1, UR6, UR10, 0x1 ;  /* 0x0000000a06047291 */ /* 0x000fe4000f82083f */
[----:B------:R-:W-:Y:S01]  /*00a0*/  UIMAD UR5, UR9, UR5, UR7 ;  /* 0x00000005090572a4 */ /* 0x000fe2000f8e0207 */
[----:B------:R-:W-:-:S03]  /*00b0*/  ULDC UR10, c[0x0][0x258] ;  /* 0x00009600000a7ab9 */ /* 0x000fc60000000800 */
[----:B------:R-:W-:Y:S01]  /*00c0*/  MOV R2, UR4 ;  /* 0x0000000400027c02 */ /* 0x000fe20008000f00 */
[----:B------:R-:W-:Y:S02]  /*00d0*/  ULOP3.LUT UP0, URZ, UR10, 0xf, URZ, 0xc0, !UPT ;  /* 0x0000000f0a3f7892 */ /* 0x000fe4000f80c03f */
[----:B------:R-:W-:Y:S01]  /*00e0*/  USHF.L.U64.HI UR6, UR6, 0x1, UR5 ;  /* 0x0000000106067899 */ /* 0x000fe20008010205 */
[----:B------:R-:W-:-:S03]  /*00f0*/  LOP3.LUT R2, R2, 0x1f, RZ, 0xc0, !PT ;  /* 0x0000001f02027812 */ /* 0x000fc600078ec0ff */
[----:B------:R-:W-:Y:S01]  /*0100*/  PLOP3.LUT P0, PT, PT, PT, UP0, 0x80, 0x0 ;  /* 0x000000000000781c */ /* 0x000fe20003f0f008 */
[----:B------:R-:W-:Y:S01]  /*0110*/  UIADD3.X UR5, UR6, UR11, URZ, UP1, !UPT ;  /* 0x0000000b06057290 */ /* 0x000fe20008ffe43f */
[----:B------:R-:W-:-:S13]  /*0120*/  ISETP.NE.AND P1, PT, R2, RZ, PT ;  /* 0x000000ff0200720c */ /* 0x000fda0003f25270 */
[----:B-12---:R-:W-:Y:S05]  /*0130*/  @!P0 BRA !P1, `(.L_x_1014) ;  /* 0x0000000400908947 */ /* 0x006fea0004800000 */
[----:B------:R-:W-:Y:S01]  /*0140*/  UIADD3 UR6, -UR4, URZ, URZ ;  /* 0x0000003f04067290 */ /* 0x000fe2000fffe13f */
[----:B------:R-:W-:Y:S01]  /*0150*/  BSSY B1, `(.L_x_1015) ;  /* 0x0000013000017945 */ /* 0x000fe20003800000 */
[----:B------:R-:W-:Y:S02]  /*0160*/  HFMA2.MMA R4, -RZ, RZ, 0, 0 ;  /* 0x00000000ff047435 */ /* 0x000fe400000001ff */
[----:B------:R-:W-:-:S04]  /*0170*/  ULOP3.LUT UR6, UR6, 0x1e, URZ, 0xc0, !UPT ;  /* 0x0000001e06067892 */ /* 0x000fc8000f8ec03f */
[----:B------:R-:W-:-:S04]  /*0180*/  USHF.R.U64 UR6, UR6, 0x1, URZ ;  /* 0x0000000106067899 */ /* 0x000fc8000800123f */
[----:B------:R-:W-:-:S04]  /*0190*/  UISETP.LT.AND UP0, UPT, UR6, UR10, UPT ;  /* 0x0000000a0600728c */ /* 0x000fc8000bf01270 */
[----:B------:R-:W-:-:S04]  /*01a0*/  USEL UR6, UR6, UR10, UP0 ;  /* 0x0000000a06067287 */ /* 0x000fc80008000000 */
[----:B------:R-:W-:Y:S02]  /*01b0*/  UIADD3 UR11, -UR6, UR10, URZ ;  /* 0x0000000a060b7290 */ /* 0x000fe4000fffe13f */
[----:B------:R-:W-:-:S13]  /*01c0*/  ISETP.GE.AND P0, PT, R21, UR6, PT ;  /* 0x0000000615007c0c */ /* 0x000fda000bf06270 */
[----:B------:R-:W-:Y:S05]  /*01d0*/  @P0 BRA `(.L_x_1016) ;  /* 0x0000000000280947 */ /* 0x000fea0003800000 */
[----:B------:R-:W-:Y:S01]  /*01e0*/  IMAD.MOV.U32 R4, RZ, RZ, RZ ;  /* 0x000000ffff047224 */ /* 0x000fe200078e00ff */
[----:B------:R-:W-:-:S07]  /*01f0*/  MOV R5, R21 ;  /* 0x0000001500057202 */ /* 0x000fce0000000f00 */
.L_x_1017:
[----:B------:R-:W-:-:S05]  /*0200*/  MOV R2, 0x2 ;  /* 0x0000000200027802 */ /* 0x000fca0000000f00 */
[----:B------:R-:W-:-:S06]  /*0210*/  IMAD.WIDE R2, R5, R2, UR4 ;  /* 0x0000000405027e25 */ /* 0x000fcc000f8e0202 */
[----:B------:R-:W2:Y:S01]  /*0220*/  LDG.E.U16 R2, desc[UR12][R2.64] ;  /* 0x0000000c02027981 */ /* 0x000ea2000c1e1500 */
[----:B------:R-:W-:-:S05]  /*0230*/  IMAD.IADD R5, R0, 0x1, R5 ;  /* 0x0000000100057824 */ /* 0x000fca00078e0205 */
[----:B------:R-:W-:Y:S02]  /*0240*/  ISETP.GE.AND P0, PT, R5, UR6, PT ;  /* 0x0000000605007c0c */ /* 0x000fe4000bf06270 */
[----:B--2---:R-:W-:-:S05]  /*0250*/  SHF.L.U32 R7, R2, 0x10, RZ ;  /* 0x0000001002077819 */ /* 0x004fca00000006ff */
[----:B------:R-:W-:-:S06]  /*0260*/  FFMA.FTZ R4, R7, R7, R4 ;  /* 0x0000000707047223 */ /* 0x000fcc0000010004 */
[----:B------:R-:W-:Y:S05]  /*0270*/  @!P0 BRA `(.L_x_1017) ;  /* 0xfffffffc00e08947 */ /* 0x000fea000383ffff */
.L_x_1016:
[----:B------:R-:W-:Y:S05]  /*0280*/  BSYNC B1 ;  /* 0x0000000000017941 */ /* 0x000fea0003800000 */
.L_x_1015:
[----:B------:R-:W-:Y:S01]  /*0290*/  USHF.R.S32.HI UR7, URZ, 0x1f, UR11 ;  /* 0x0000001f3f077899 */ /* 0x000fe2000801140b */
[----:B------:R-:W-:Y:S03]  /*02a0*/  BSSY B1, `(.L_x_1018) ;  /* 0x0000040000017945 */ /* 0x000fe60003800000 */
[----:B------:R-:W-:-:S04]  /*02b0*/  ULEA.HI UR7, UR7, UR11, URZ, 0x4 ;  /* 0x0000000b07077291 */ /* 0x000fc8000f8f203f */
[----:B------:R-:W-:Y:S02]  /*02c0*/  USHF.R.S32.HI UR8, URZ, 0x4, UR7 ;  /* 0x000000043f087899 */ /* 0x000fe40008011407 */
[----:B------:R-:W-:-:S04]  /*02d0*/  UIMAD.WIDE UR6, UR6, 0x2, UR4 ;  /* 0x00000002060678a5 */ /* 0x000fc8000f8e0204 */
[----:B------:R-:W-:Y:S02]  /*02e0*/  ISETP.GE.AND P0, PT, R21, UR8, PT ;  /* 0x0000000815007c0c */ /* 0x000fe4000bf06270 */
[----:B------:R-:W-:-:S05]  /*02f0*/  MOV R2, UR8 ;  /* 0x0000000800027c02 */ /* 0x000fca0008000f00 */
[----:B------:R-:W-:-:S05]  /*0300*/  IMAD R5, R2, 0x10, R21 ;  /* 0x0000001002057824 */ /* 0x000fca00078e0215 */
[----:B------:R-:W-:Y:S01]  /*0310*/  ISETP.GE.AND P1, PT, R5, UR11, PT ;  /* 0x0000000b05007c0c */ /* 0x000fe2000bf26270 */
[----:B------:R-:W-:-:S12]  /*0320*/  @P0 BRA `(.L_x_1019) ;  /* 0x0000000000dc0947 */ /* 0x000fd80003800000 */
[----:B------:R-:W-:-:S07]  /*0330*/  MOV R7, R21 ;  /* 0x0000001500077202 */ /* 0x000fce0000000f00 */
.L_x_1020:
[----:B------:R-:W-:Y:S01]  /*0340*/  MOV R2, UR6 ;  /* 0x0000000600027c02 */ /* 0x000fe20008000f00 */
[----:B------:R-:W-:-:S04]  /*0350*/  IMAD.U32 R3, RZ, RZ, UR7 ;  /* 0x00000007ff037e24 */ /* 0x000fc8000f8e00ff */
        /* <DEDUP_REMOVED lines=16> */
[----:B------:R0:W5:Y:S01]  /*0460*/  LDG.E.U16 R18, desc[UR12][R2.64+0x1e] ;  /* 0x00001e0c02127981 */ /* 0x000162000c1e1500 */
[----:B------:R-:W-:-:S05]  /*0470*/  IMAD.IADD R7, R0, 0x1, R7 ;  /* 0x0000000100077824 */ /* 0x000fca00078e0207 */
[----:B------:R-:W-:Y:S02]  /*0480*/  ISETP.GE.AND P0, PT, R7, UR8, PT ;  /* 0x0000000807007c0c */ /* 0x000fe4000bf06270 */
[----:B--2---:R-:W-:Y:S02]  /*0490*/  SHF.L.U32 R19, R19, 0x10, RZ ;  /* 0x0000001013137819 */ /* 0x004fe400000006ff */
        /* <DEDUP_REMOVED lines=10> */
[----:B------:R-:W-:-:S03]  /*0540*/  SHF.L.U32 R15, R15, 0x10, RZ ;  /* 0x000000100f0f7819 */ /* 0x000fc600000006ff */
[----:B------:R-:W-:Y:S01]  /*0550*/  FFMA.FTZ R4, R19, R19, R4 ;  /* 0x0000001313047223 */ /* 0x000fe20000010004 */
[----:B0-----:R-:W-:-:S03]  /*0560*/  SHF.L.U32 R3, R14, 0x10, RZ ;  /* 0x000000100e037819 */ /* 0x001fc600000006ff */
[----:B------:R-:W-:Y:S01]  /*0570*/  FFMA.FTZ R4, R15, R15, R4 ;  /* 0x0000000f0f047223 */ /* 0x000fe20000010004 */
[----:B------:R-:W-:-:S03]  /*0580*/  IMAD.U32 R13, R13, 0x10000, RZ ;  /* 0x000100000d0d7824 */ /* 0x000fc600078e00ff */
[----:B------:R-:W-:Y:S01]  /*0590*/  FFMA.FTZ R4, R3, R3, R4 ;  /* 0x0000000303047223 */ /* 0x000fe20000010004 */
[----:B------:R-:W-:-:S03]  /*05a0*/  SHF.L.U32 R3, R12, 0x10, RZ ;  /* 0x000000100c037819 */ /* 0x000fc600000006ff */
[----:B------:R-:W-:Y:S01]  /*05b0*/  FFMA.FTZ R4, R13, R13, R4 ;  /* 0x0000000d0d047223 */ /* 0x000fe20000010004 */
[----:B------:R-:W-:-:S03]  /*05c0*/  SHF.L.U32 R11, R11, 0x10, RZ ;  /* 0x000000100b0b7819 */ /* 0x000fc600000006ff */
[----:B------:R-:W-:Y:S01]  /*05d0*/  FFMA.FTZ R4, R3, R3, R4 ;  /* 0x0000000303047223 */ /* 0x000fe20000010004 */
[----:B------:R-:W-:-:S03]  /*05e0*/  IMAD.U32 R3, R10, 0x10000, RZ ;  /* 0x000100000a037824 */ /* 0x000fc600078e00ff */
[----:B------:R-:W-:Y:S01]  /*05f0*/  FFMA.FTZ R4, R11, R11, R4 ;  /* 0x0000000b0b047223 */ /* 0x000fe20000010004 */
[----:B------:R-:W-:-:S03]  /*0600*/  SHF.L.U32 R9, R9, 0x10, RZ ;  /* 0x0000001009097819 */ /* 0x000fc600000006ff */
[----:B------:R-:W-:Y:S01]  /*0610*/  FFMA.FTZ R4, R3, R3, R4 ;  /* 0x0000000303047223 */ /* 0x000fe20000010004 */
[----:B------:R-:W-:-:S03]  /*0620*/  SHF.L.U32 R3, R8, 0x10, RZ ;  /* 0x0000001008037819 */ /* 0x000fc600000006ff */
[----:B------:R-:W-:Y:S01]  /*0630*/  FFMA.FTZ R4, R9, R9, R4 ;  /* 0x0000000909047223 */ /* 0x000fe20000010004 */
[----:B------:R-:W-:-:S03]  /*0640*/  SHF.L.U32 R9, R6, 0x10, RZ ;  /* 0x0000001006097819 */ /* 0x000fc600000006ff */
[----:B------:R-:W-:Y:S01]  /*0650*/  FFMA.FTZ R4, R3, R3, R4 ;  /* 0x0000000303047223 */ /* 0x000fe20000010004 */
[----:B------:R-:W-:-:S03]  /*0660*/  SHF.L.U32 R3, R18, 0x10, RZ ;  /* 0x0000001012037819 */ /* 0x000fc600000006ff */
[----:B------:R-:W-:-:S04]  /*0670*/  FFMA.FTZ R4, R9, R9, R4 ;  /* 0x0000000909047223 */ /* 0x000fc80000010004 */
[----:B------:R-:W-:Y:S01]  /*0680*/  FFMA.FTZ R4, R3, R3, R4 ;  /* 0x0000000303047223 */ /* 0x000fe20000010004 */
[----:B------:R-:W-:Y:S06]  /*0690*/  @!P0 BRA `(.L_x_1020) ;  /* 0xfffffffc00288947 */ /* 0x000fec000383ffff */
.L_x_1019:
[----:B------:R-:W-:Y:S05]  /*06a0*/  BSYNC B1 ;  /* 0x0000000000017941 */ /* 0x000fea0003800000 */
.L_x_1018:
[----:B------:R-:W-:Y:S05]  /*06b0*/  @P1 BRA `(.L_x_1021) ;  /* 0x00000004000c1947 */ /* 0x000fea0003800000 */
[----:B------:R-:W-:Y:S01]  /*06c0*/  BSSY B1, `(.L_x_1022) ;  /* 0x000000a000017945 */ /* 0x000fe20003800000 */
.L_x_1023:
[----:B------:R-:W-:Y:S01]  /*06d0*/  MOV R3, UR7 ;  /* 0x0000000700037c02 */ /* 0x000fe20008000f00 */
[----:B------:R-:W-:-:S04]  /*06e0*/  IMAD.U32 R2, RZ, RZ, UR6 ;  /* 0x00000006ff027e24 */ /* 0x000fc8000f8e00ff */
[----:B------:R-:W-:-:S06]  /*06f0*/  IMAD.WIDE R2, R5, 0x2, R2 ;  /* 0x0000000205027825 */ /* 0x000fcc00078e0202 */
[----:B------:R-:W2:Y:S01]  /*0700*/  LDG.E.U16 R2, desc[UR12][R2.64] ;  /* 0x0000000c02027981 */ /* 0x000ea2000c1e1500 */
[----:B------:R-:W-:-:S04]  /*0710*/  IADD3 R5, R0, R5, RZ ;  /* 0x0000000500057210 */ /* 0x000fc80007ffe0ff */
[----:B------:R-:W-:Y:S01]  /*0720*/  ISETP.GE.AND P0, PT, R5, UR11, PT ;  /* 0x0000000b05007c0c */ /* 0x000fe2000bf06270 */
[----:B--2---:R-:W-:-:S04]  /*0730*/  IMAD.U32 R7, R2, 0x10000, RZ ;  /* 0x0001000002077824 */ /* 0x004fc800078e00ff */
[----:B------:R-:W-:-:S08]  /*0740*/  FFMA.FTZ R4, R7, R7, R4 ;  /* 0x0000000707047223 */ /* 0x000fd00000010004 */
[----:B------:R-:W-:Y:S05]  /*0750*/  @!P0 BRA `(.L_x_1023) ;  /* 0xfffffffc00dc8947 */ /* 0x000fea000383ffff */
[----:B------:R-:W-:Y:S05]  /*0760*/  BSYNC B1 ;  /* 0x0000000000017941 */ /* 0x000fea0003800000 */
.L_x_1022:
[----:B------:R-:W-:Y:S05]  /*0770*/  BRA `(.L_x_1021) ;  /* 0x0000000000dc7947 */ /* 0x000fea0003800000 */
.L_x_1014:
[----:B------:R-:W-:Y:S01]  /*0780*/  USHF.R.S32.HI UR6, URZ, 0x1f, UR10 ;  /* 0x0000001f3f067899 */ /* 0x000fe2000801140a */
[----:B------:R-:W-:-:S03]  /*0790*/  HFMA2.MMA R4, -RZ, RZ, 0, 0 ;  /* 0x00000000ff047435 */ /* 0x000fc600000001ff */
[----:B------:R-:W-:-:S04]  /*07a0*/  ULEA.HI UR6, UR6, UR10, URZ, 0x4 ;  /* 0x0000000a06067291 */ /* 0x000fc8000f8f203f */
[----:B------:R-:W-:-:S06]  /*07b0*/  USHF.R.S32.HI UR6, URZ, 0x4, UR6 ;  /* 0x000000043f067899 */ /* 0x000fcc0008011406 */
[----:B------:R-:W-:-:S13]  /*07c0*/  ISETP.GE.AND P0, PT, R21, UR6, PT ;  /* 0x0000000615007c0c */ /* 0x000fda000bf06270 */
[----:B------:R-:W-:Y:S05]  /*07d0*/  @P0 BRA `(.L_x_1021) ;  /* 0x0000000000c40947 */ /* 0x000fea0003800000 */
[----:B------:R-:W-:Y:S01]  /*07e0*/  MOV R4, RZ ;  /* 0x000000ff00047202 */ /* 0x000fe20000000f00 */
[----:B------:R-:W-:-:S07]  /*07f0*/  IMAD.MOV.U32 R3, RZ, RZ, R21 ;  /* 0x000000ffff037224 */ /* 0x000fce00078e0015 */
.L_x_1024:
[----:B------:R-:W-:-:S05]  /*0800*/  MOV R6, 0x20 ;  /* 0x0000002000067802 */ /* 0x000fca0000000f00 */
[----:B------:R-:W-:-:S05]  /*0810*/  IMAD.WIDE R6, R3, R6, UR4 ;  /* 0x0000000403067e25 */ /* 0x000fca000f8e0206 */
[----:B------:R-:W2:Y:S04]  /*0820*/  LDG.E.128 R8, desc[UR12][R6.64] ;  /* 0x0000000c06087981 */ /* 0x000ea8000c1e1d00 */
[----:B------:R0:W3:Y:S01]  /*0830*/  LDG.E.128 R12, desc[UR12][R6.64+0x10] ;  /* 0x0000100c060c7981 */ /* 0x0000e2000c1e1d00 */
[----:B------:R-:W-:-:S05]  /*0840*/  IMAD.IADD R3, R0, 0x1, R3 ;  /* 0x0000000100037824 */ /* 0x000fca00078e0203 */
[----:B------:R-:W-:Y:S02]  /*0850*/  ISETP.GE.AND P0, PT, R3, UR6, PT ;  /* 0x0000000603007c0c */ /* 0x000fe4000bf06270 */
[C---:B--2---:R-:W-:Y:S02]  /*0860*/  PRMT R2, R8.reuse, 0x7632, R2 ;  /* 0x0000763208027816 */ /* 0x044fe40000000002 */
[----:B------:R-:W-:Y:S02]  /*0870*/  SHF.L.U32 R5, R8, 0x10, RZ ;  /* 0x0000001008057819 */ /* 0x000fe400000006ff */
[----:B------:R-:W-:Y:S02]  /*0880*/  SHF.L.U32 R17, R2, 0x10, RZ ;  /* 0x0000001002117819 */ /* 0x000fe400000006ff */
[----:B------:R-:W-:Y:S01]  /*0890*/  PRMT R2, R9, 0x7632, R2 ;  /* 0x0000763209027816 */ /* 0x000fe20000000002 */
[----:B------:R-:W-:Y:S01]  /*08a0*/  FFMA.FTZ R4, R5, R5, R4 ;  /* 0x0000000505047223 */ /* 0x000fe20000010004 */
[----:B------:R-:W-:Y:S01]  /*08b0*/  IMAD.U32 R9, R9, 0x10000, RZ ;  /* 0x0001000009097824 */ /* 0x000fe200078e00ff */
[----:B0-----:R-:W-:-:S02]  /*08c0*/  SHF.L.U32 R7, R10, 0x10, RZ ;  /* 0x000000100a077819 */ /* 0x001fc400000006ff */
        /* <DEDUP_REMOVED lines=8> */
[----:B------:R-:W-:Y:S01]  /*0950*/  IMAD.U32 R11, R11, 0x10000, RZ ;  /* 0x000100000b0b7824 */ /* 0x000fe200078e00ff */
[----:B---3--:R-:W-:Y:S02]  /*0960*/  SHF.L.U32 R7, R12, 0x10, RZ ;  /* 0x000000100c077819 */ /* 0x008fe400000006ff */
        /* <DEDUP_REMOVED lines=9> */
[----:B------:R-:W-:Y:S02]  /*0a00*/  SHF.L.U32 R7, R14, 0x10, RZ ;  /* 0x000000100e077819 */ /* 0x000fe400000006ff */
        /* <DEDUP_REMOVED lines=14> */
.L_x_1021:
[----:B------:R-:W-:Y:S05]  /*0af0*/  BSYNC B0 ;  /* 0x0000000000007941 */ /* 0x000fea0003800000 */
.L_x_1013:
[----:B------:R-:W-:Y:S01]  /*0b00*/  ISETP.GT.AND P0, PT, R0, 0x3ff, PT ;  /* 0x000003ff0000780c */ /* 0x000fe20003f04270 */
[----:B------:R-:W-:-:S12]  /*0b10*/  BSSY B0, `(.L_x_1025) ;  /* 0x00000b2000007945 */ /* 0x000fd80003800000 */
[----:B------:R-:W-:Y:S05]  /*0b20*/  @P0 BRA `(.L_x_1026) ;  /* 0x0000000400a80947 */ /* 0x000fea0003800000 */
[----:B------:R-:W-:-:S04]  /*0b30*/  SHF.R.S32.HI R2, RZ, 0x1f, R21 ;  /* 0x0000001fff027819 */ /* 0x000fc80000011415 */
[----:B------:R-:W-:-:S04]  /*0b40*/  LEA.HI R2, R2, R21, RZ, 0x5 ;  /* 0x0000001502027211 */ /* 0x000fc800078f28ff */
[----:B------:R-:W-:Y:S02]  /*0b50*/  LOP3.LUT R3, R2, 0xffffffe0, RZ, 0xc0, !PT ;  /* 0xffffffe002037812 */ /* 0x000fe400078ec0ff */
[----:B------:R-:W-:Y:S02]  /*0b60*/  SHF.R.S32.HI R11, RZ, 0x5, R2 ;  /* 0x00000005ff0b7819 */ /* 0x000fe40000011402 */
[----:B------:R-:W-:Y:S02]  /*0b70*/  IADD3 R5, R3, 0x20, RZ ;  /* 0x0000002003057810 */ /* 0x000fe40007ffe0ff */
[----:B------:R-:W-:Y:S02]  /*0b80*/  LOP3.LUT R3, RZ, R3, RZ, 0x33, !PT ;  /* 0x00000003ff037212 */ /* 0x000fe400078e33ff */
[----:B------:R-:W-:-:S03]  /*0b90*/  ISETP.GT.AND P0, PT, R5, R0, PT ;  /* 0x000000000500720c */ /* 0x000fc60003f04270 */
[----:B------:R-:W-:-:S05]  /*0ba0*/  IMAD.IADD R3, R3, 0x1, R0 ;  /* 0x0000000103037824 */ /* 0x000fca00078e0200 */
[----:B------:R-:W-:Y:S02]  /*0bb0*/  SEL R5, R3, 0x1f, P0 ;  /* 0x0000001f03057807 */ /* 0x000fe40000000000 */
[----:B------:R-:W0:Y:S03]  /*0bc0*/  S2R R3, SR_LANEID ;  /* 0x0000000000037919 */ /* 0x000e260000000000 */
        /* <DEDUP_REMOVED lines=96> */
.L_x_1026:
        /* <DEDUP_REMOVED lines=23> */
.L_x_1029:
[----:B------:R-:W-:Y:S05]  /*1340*/  BSYNC B1 ;  /* 0x0000000000017941 */ /* 0x000fea0003800000 */
.L_x_1028:
        /* <DEDUP_REMOVED lines=46> */
.L_x_1027:
[----:B------:R-:W-:Y:S05]  /*1630*/  BSYNC B0 ;  /* 0x0000000000007941 */ /* 0x000fea0003800000 */
.L_x_1025:
[----:B------:R-:W-:Y:S04]  /*1640*/  BSSY B0, `(.L_x_1030) ;  /* 0x000000b000007945 */ /* 0x000fe80003800000 */
[----:B------:R-:W-:Y:S05]  /*1650*/  @P0 BRA `(.L_x_1031) ;  /* 0x0000000000240947 */ /* 0x000fea0003800000 */
        /* <DEDUP_REMOVED lines=9> */
.L_x_1031:
[----:B------:R-:W-:Y:S05]  /*16f0*/  BSYNC B0 ;  /* 0x0000000000007941 */ /* 0x000fea0003800000 */
.L_x_1030:
[----:B------:R-:W-:Y:S01]  /*1700*/  USHF.R.S32.HI UR6, URZ, 0x1f, UR10 ;  /* 0x0000001f3f067899 */ /* 0x000fe2000801140a */
[----:B------:R-:W-:Y:S03]  /*1710*/  BAR.SYNC.DEFER_BLOCKING 0x0 ;  /* 0x0000000000007b1d */ /* 0x000fe60000010000 */
[----:B------:R-:W-:-:S04]  /*1720*/  ULEA.HI UR6, UR6, UR10, URZ, 0x4 ;  /* 0x0000000a06067291 */ /* 0x000fc8000f8f203f */
[----:B------:R-:W-:-:S06]  /*1730*/  USHF.R.S32.HI UR11, URZ, 0x4, UR6 ;  /* 0x000000043f0b7899 */ /* 0x000fcc0008011406 */
[----:B------:R-:W-:-:S13]  /*1740*/  ISETP.GE.AND P0, PT, R21, UR11, PT ;  /* 0x0000000b15007c0c */ /* 0x000fda000bf06270 */
[----:B------:R-:W-:Y:S05]  /*1750*/  @P0 EXIT ;  /* 0x000000000000094d */ /* 0x000fea0003800000 */
[----:B------:R-:W2:Y:S01]  /*1760*/  S2UR UR7, SR_CgaCtaId ;  /* 0x00000000000779c3 */ /* 0x000ea20000008800 */
[----:B------:R-:W-:Y:S01]  /*1770*/  UMOV UR6, 0x400 ;  /* 0x0000040000067882 */ /* 0x000fe20000000000 */
[----:B------:R-:W-:Y:S02]  /*1780*/  UIMAD UR8, UR9, UR10, URZ ;  /* 0x0000000a090872a4 */ /* 0x000fe4000f8e023f */
[----:B--2---:R-:W-:-:S09]  /*1790*/  ULEA UR6, UR7, UR6, 0x18 ;  /* 0x0000000607067291 */ /* 0x004fd2000f8ec03f */
[----:B0-----:R-:W0:Y:S01]  /*17a0*/  LDS R2, [UR6] ;  /* 0x00000006ff027984 */ /* 0x001e220008000800 */
[----:B------:R-:W-:Y:S02]  /*17b0*/  ULDC.64 UR6, c[0x0][0x210] ;  /* 0x0000840000067ab9 */ /* 0x000fe40000000a00 */
[----:B------:R-:W-:-:S12]  /*17c0*/  UIMAD.WIDE.U32 UR6, UR8, 0x2, UR6 ;  /* 0x00000002080678a5 */ /* 0x000fd8000f8e0006 */
.L_x_1032:
[----:B------:R-:W-:Y:S01]  /*17d0*/  HFMA2.MMA R24, -RZ, RZ, 0, 1.9073486328125e-06 ;  /* 0x00000020ff187435 */ /* 0x000fe200000001ff */
[----:B--2---:R-:W2:Y:S09]  /*17e0*/  LDC.64 R26, c[0x0][0x248] ;  /* 0x00009200ff1a7b82 */ /* 0x004eb20000000a00 */
[----:B------:R-:W-:-:S05]  /*17f0*/  IMAD.WIDE R24, R21, R24, UR4 ;  /* 0x0000000415187e25 */ /* 0x000fca000f8e0218 */
[----:B------:R-:W1:Y:S04]  /*1800*/  LDG.E.128 R4, desc[UR12][R24.64] ;  /* 0x0000000c18047981 */ /* 0x000e68000c1e1d00 */
[----:B------:R3:W4:Y:S01]  /*1810*/  LDG.E.128 R12, desc[UR12][R24.64+0x10] ;  /* 0x0000100c180c7981 */ /* 0x000722000c1e1d00 */
[----:B--2---:R-:W-:-:S05]  /*1820*/  IMAD.WIDE R26, R21, 0x20, R26 ;  /* 0x00000020151a7825 */ /* 0x004fca00078e021a */
[----:B------:R-:W2:Y:S04]  /*1830*/  LDG.E.128.CONSTANT R8, desc[UR12][R26.64] ;  /* 0x0000000c1a087981 */ /* 0x000ea8000c1e9d00 */
[----:B------:R5:W4:Y:S01]  /*1840*/  LDG.E.128.CONSTANT R16, desc[UR12][R26.64+0x10] ;  /* 0x0000100c1a107981 */ /* 0x000b22000c1e9d00 */
[C---:B-1----:R-:W-:Y:S02]  /*1850*/  SHF.L.U32 R3, R6.reuse, 0x10, RZ ;  /* 0x0000001006037819 */ /* 0x042fe400000006ff */
[----:B------:R-:W-:-:S03]  /*1860*/  PRMT R6, R6, 0x7632, R6 ;  /* 0x0000763206067816 */ /* 0x000fc60000000006 */
[----:B0-----:R-:W-:Y:S01]  /*1870*/  FMUL.FTZ R23, R2, R3 ;  /* 0x0000000302177220 */ /* 0x001fe20000410000 */
[C---:B------:R-:W-:Y:S02]  /*1880*/  SHF.L.U32 R3, R7.reuse, 0x10, RZ ;  /* 0x0000001007037819 */ /* 0x040fe400000006ff */
[----:B------:R-:W-:Y:S02]  /*1890*/  PRMT R7, R7, 0x7632, R7 ;  /* 0x0000763207077816 */ /* 0x000fe40000000007 */
[----:B------:R-:W-:Y:S01]  /*18a0*/  SHF.L.U32 R6, R6, 0x10, RZ ;  /* 0x0000001006067819 */ /* 0x000fe200000006ff */
[----:B------:R-:W-:Y:S01]  /*18b0*/  IMAD.U32 R29, R4, 0x10000, RZ ;  /* 0x00010000041d7824 */ /* 0x000fe200078e00ff */
[----:B------:R-:W-:Y:S01]  /*18c0*/  SHF.L.U32 R7, R7, 0x10, RZ ;  /* 0x0000001007077819 */ /* 0x000fe200000006ff */
[C---:B------:R-:W-:Y:S02]  /*18d0*/  FMUL.FTZ R3, R2.reuse, R3 ;  /* 0x0000000302037220 */ /* 0x040fe40000410000 */
[C---:B------:R-:W-:Y:S01]  /*18e0*/  FMUL.FTZ R6, R2.reuse, R6 ;  /* 0x0000000602067220 */ /* 0x040fe20000410000 */
[C---:B------:R-:W-:Y:S01]  /*18f0*/  FMUL.FTZ R22, R2.reuse, R29 ;  /* 0x0000001d02167220 */ /* 0x040fe20000410000 */
[----:B---3--:R-:W-:Y:S01]  /*1900*/  FMUL.FTZ R24, R2, R7 ;  /* 0x0000000702187220 */ /* 0x008fe20000410000 */
[----:B------:R-:W-:Y:S01]  /*1910*/  PRMT R4, R4, 0x7632, R4 ;  /* 0x0000763204047816 */ /* 0x000fe20000000004 */
[----:B------:R-:W-:Y:S01]  /*1920*/  F2F.BF16.F32 R3, R3 ;  /* 0x0000000300037304 */ /* 0x000fe20000202000 */
[----:B------:R-:W-:-:S02]  /*1930*/  SHF.L.U32 R25, R5, 0x10, RZ ;  /* 0x0000001005197819 */ /* 0x000fc400000006ff */
[----:B--2---:R-:W-:-:S05]  /*1940*/  PRMT R5, R10, 0x7632, R5 ;  /* 0x000076320a057816 */ /* 0x004fca0000000005 */
[----:B------:R-:W0:Y:S01]  /*1950*/  F2F.BF16.F32 R6, R6 ;  /* 0x0000000600067304 */ /* 0x000e220000202000 */
[----:B------:R-:W-:-:S07]  /*1960*/  SHF.L.U32 R7, R4, 0x10, RZ ;  /* 0x0000001004077819 */ /* 0x000fce00000006ff */
[----:B------:R-:W1:Y:S01]  /*1970*/  F2F.BF16.F32 R22, R22 ;  /* 0x0000001600167304 */ /* 0x000e620000202000 */
[----:B------:R-:W-:Y:S01]  /*1980*/  FMUL.FTZ R20, R2, R25 ;  /* 0x0000001902147220 */ /* 0x000fe20000410000 */
[----:B-----5:R-:W-:-:S06]  /*1990*/  SHF.L.U32 R27, R5, 0x10, RZ ;  /* 0x00000010051b7819 */ /* 0x020fcc00000006ff */
[----:B------:R-:W2:Y:S01]  /*19a0*/  F2F.BF16.F32 R24, R24 ;  /* 0x0000001800187304 */ /* 0x000ea20000202000 */
[----:B------:R-:W-:Y:S01]  /*19b0*/  FMUL.FTZ R25, R2, R7 ;  /* 0x0000000702197220 */ /* 0x000fe20000410000 */
[----:B------:R-:W-:-:S06]  /*19c0*/  PRMT R5, R5, 0x7632, R5 ;  /* 0x0000763205057816 */ /* 0x000fcc0000000005 */
[----:B------:R-:W3:Y:S01]  /*19d0*/  F2F.BF16.F32 R23, R23 ;  /* 0x0000001700177304 */ /* 0x000ee20000202000 */
[----:B------:R-:W-:Y:S01]  /*19e0*/  SHF.L.U32 R5, R5, 0x10, RZ ;  /* 0x0000001005057819 */ /* 0x000fe200000006ff */
[----:B0-----:R-:W-:Y:S01]  /*19f0*/  IMAD.U32 R6, R6, 0x10000, RZ ;  /* 0x0001000006067824 */ /* 0x001fe200078e00ff */
[----:B------:R-:W-:Y:S01]  /*1a00*/  SHF.L.U32 R7, R3, 0x10, RZ ;  /* 0x0000001003077819 */ /* 0x000fe200000006ff */
[----:B-1----:R-:W-:Y:S01]  /*1a10*/  IMAD.U32 R4, R22, 0x10000, RZ ;  /* 0x0001000016047824 */ /* 0x002fe200078e00ff */
[----:B------:R-:W-:-:S03]  /*1a20*/  SHF.L.U32 R3, R8, 0x10, RZ ;  /* 0x0000001008037819 */ /* 0x000fc600000006ff */
[----:B------:R-:W0:Y:S01]  /*1a30*/  F2F.BF16.F32 R25, R25 ;  /* 0x0000001900197304 */ /* 0x000e220000202000 */
[----:B--2---:R-:W-:Y:S01]  /*1a40*/  SHF.L.U32 R26, R24, 0x10, RZ ;  /* 0x00000010181a7819 */ /* 0x004fe200000006ff */
[----:B------:R-:W-:Y:S01]  /*1a50*/  FMUL.FTZ R24, R2, R5 ;  /* 0x0000000502187220 */ /* 0x000fe20000410000 */
[----:B------:R-:W-:Y:S02]  /*1a60*/  IMAD.U32 R10, R10, 0x10000, RZ ;  /* 0x000100000a0a7824 */ /* 0x000fe400078e00ff */
[----:B------:R-:W-:Y:S01]  /*1a70*/  FMUL.FTZ R6, R6, R27 ;  /* 0x0000001b06067220 */ /* 0x000fe20000410000 */
[----:B----4-:R-:W-:Y:S02]  /*1a80*/  SHF.L.U32 R27, R15, 0x10, RZ ;  /* 0x000000100f1b7819 */ /* 0x010fe400000006ff */
[----:B---3--:R-:W-:Y:S01]  /*1a90*/  SHF.L.U32 R23, R23, 0x10, RZ ;  /* 0x0000001017177819 */ /* 0x008fe200000006ff */
[----:B------:R-:W-:Y:S01]  /*1aa0*/  FMUL.FTZ R4, R4, R3 ;  /* 0x0000000304047220 */ /* 0x000fe20000410000 */
[----:B------:R-:W-:Y:S01]  /*1ab0*/  PRMT R3, R11, 0x7632, R3 ;  /* 0x000076320b037816 */ /* 0x000fe20000000003 */
[----:B------:R-:W1:Y:S02]  /*1ac0*/  F2F.BF16.F32 R20, R20 ;  /* 0x0000001400147304 */ /* 0x000e640000202000 */
[----:B------:R-:W-:Y:S01]  /*1ad0*/  FMUL.FTZ R23, R23, R10 ;  /* 0x0000000a17177220 */ /* 0x000fe20000410000 */
[----:B------:R-:W-:Y:S01]  /*1ae0*/  SHF.L.U32 R10, R11, 0x10, RZ ;  /* 0x000000100b0a7819 */ /* 0x000fe200000006ff */
[----:B------:R-:W-:Y:S01]  /*1af0*/  FMUL.FTZ R11, R2, R27 ;  /* 0x0000001b020b7220 */ /* 0x000fe20000410000 */
[----:B------:R-:W-:Y:S01]  /*1b00*/  PRMT R8, R8, 0x7632, R8 ;  /* 0x0000763208087816 */ /* 0x000fe20000000008 */
[----:B------:R-:W-:-:S02]  /*1b10*/  IMAD.U32 R27, R3, 0x10000, RZ ;  /* 0x00010000031b7824 */ /* 0x000fc400078e00ff */
[----:B------:R-:W2:Y:S01]  /*1b20*/  F2F.BF16.F32 R24, R24 ;  /* 0x0000001800187304 */ /* 0x000ea20000202000 */
[----:B------:R-:W-:Y:S01]  /*1b30*/  SHF.L.U32 R22, R8, 0x10, RZ ;  /* 0x0000001008167819 */ /* 0x000fe200000006ff */
[----:B------:R-:W-:Y:S01]  /*1b40*/  FMUL.FTZ R8, R26, R27 ;  /* 0x0000001b1a087220 */ /* 0x000fe20000410000 */
[----:B0-----:R-:W-:Y:S01]  /*1b50*/  SHF.L.U32 R3, R25, 0x10, RZ ;  /* 0x0000001019037819 */ /* 0x001fe200000006ff */
[----:B------:R-:W-:Y:S01]  /*1b60*/  IMAD.U32 R5, R12, 0x10000, RZ ;  /* 0x000100000c057824 */ /* 0x000fe200078e00ff */
[----:B------:R-:W-:Y:S02]  /*1b70*/  PRMT R27, R14, 0x7632, R27 ;  /* 0x000076320e1b7816 */ /* 0x000fe4000000001b */
[----:B------:R-:W-:Y:S01]  /*1b80*/  SHF.L.U32 R25, R13, 0x10, RZ ;  /* 0x000000100d197819 */ /* 0x000fe200000006ff */
[----:B------:R-:W-:Y:S01]  /*1b90*/  FMUL.FTZ R3, R3, R22 ;  /* 0x0000001603037220 */ /* 0x000fe20000410000 */
[----:B------:R-:W-:Y:S01]  /*1ba0*/  PRMT R12, R9, 0x7632, R12 ;  /* 0x00007632090c7816 */ /* 0x000fe2000000000c */
[----:B------:R-:W-:Y:S01]  /*1bb0*/  FMUL.FTZ R22, R2, R5 ;  /* 0x0000000502167220 */ /* 0x000fe20000410000 */
[----:B------:R-:W-:Y:S01]  /*1bc0*/  IMAD.U32 R27, R27, 0x10000, RZ ;  /* 0x000100001b1b7824 */ /* 0x000fe200078e00ff */
[----:B-1----:R-:W-:Y:S01]  /*1bd0*/  SHF.L.U32 R5, R20, 0x10, RZ ;  /* 0x0000001014057819 */ /* 0x002fe200000006ff */
[----:B------:R-:W-:Y:S01]  /*1be0*/  FMUL.FTZ R20, R2, R25 ;  /* 0x0000001902147220 */ /* 0x000fe20000410000 */
[----:B------:R-:W-:-:S02]  /*1bf0*/  PRMT R13, R15, 0x7632, R13 ;  /* 0x000076320f0d7816 */ /* 0x000fc4000000000d */
[----:B------:R-:W-:Y:S01]  /*1c00*/  SHF.L.U32 R29, R14, 0x10, RZ ;  /* 0x000000100e1d7819 */ /* 0x000fe200000006ff */
[----:B------:R-:W-:Y:S01]  /*1c10*/  FMUL.FTZ R15, R2, R27 ;  /* 0x0000001b020f7220 */ /* 0x000fe20000410000 */
[----:B------:R-:W-:Y:S02]  /*1c20*/  SHF.L.U32 R25, R12, 0x10, RZ ;  /* 0x000000100c197819 */ /* 0x000fe400000006ff */
[----:B--2---:R-:W-:Y:S02]  /*1c30*/  SHF.L.U32 R14, R24, 0x10, RZ ;  /* 0x00000010180e7819 */ /* 0x004fe400000006ff */
[----:B------:R-:W-:Y:S02]  /*1c40*/  SHF.L.U32 R26, R9, 0x10, RZ ;  /* 0x00000010091a7819 */ /* 0x000fe400000006ff */
[----:B------:R-:W-:Y:S01]  /*1c50*/  SHF.L.U32 R27, R13, 0x10, RZ ;  /* 0x000000100d1b7819 */ /* 0x000fe200000006ff */
[----:B------:R-:W0:Y:S01]  /*1c60*/  F2F.BF16.F32 R22, R22 ;  /* 0x0000001600167304 */ /* 0x000e220000202000 */
[----:B------:R-:W-:Y:S01]  /*1c70*/  FMUL.FTZ R14, R14, R25 ;  /* 0x000000190e0e7220 */ /* 0x000fe20000410000 */
[----:B------:R-:W-:Y:S01]  /*1c80*/  FMUL.FTZ R5, R5, R26 ;  /* 0x0000001a05057220 */ /* 0x000fe20000410000 */
[----:B------:R-:W-:Y:S01]  /*1c90*/  PRMT R25, R12, 0x7632, R25 ;  /* 0x000076320c197816 */ /* 0x000fe20000000019 */
[----:B------:R-:W-:Y:S01]  /*1ca0*/  FMUL.FTZ R26, R2, R27 ;  /* 0x0000001b021a7220 */ /* 0x000fe20000410000 */
[----:B------:R-:W-:-:S02]  /*1cb0*/  PRMT R27, R13, 0x7632, R27 ;  /* 0x000076320d1b7816 */ /* 0x000fc4000000001b */
[----:B------:R-:W-:Y:S01]  /*1cc0*/  SHF.L.U32 R25, R25, 0x10, RZ ;  /* 0x0000001019197819 */ /* 0x000fe200000006ff */
[----:B------:R-:W1:Y:S01]  /*1cd0*/  F2F.BF16.F32 R11, R11 ;  /* 0x0000000b000b7304 */ /* 0x000e620000202000 */
[----:B------:R-:W-:Y:S01]  /*1ce0*/  SHF.L.U32 R27, R27, 0x10, RZ ;  /* 0x000000101b1b7819 */ /* 0x000fe200000006ff */
[----:B------:R-:W-:-:S06]  /*1cf0*/  FMUL.FTZ R29, R2, R29 ;  /* 0x0000001d021d7220 */ /* 0x000fcc0000410000 */
[----:B------:R2:W-:Y:S01]  /*1d00*/  F2F.BF16.F32 R9, R20 ;  /* 0x0000001400097304 */ /* 0x0005e20000202000 */
[----:B------:R-:W-:Y:S01]  /*1d10*/  FMUL.FTZ R27, R2, R27 ;  /* 0x0000001b021b7220 */ /* 0x000fe20000410000 */
[----:B------:R-:W-:Y:S01]  /*1d20*/  FMUL.FTZ R7, R7, R10 ;  /* 0x0000000a07077220 */ /* 0x000fe20000410000 */
[----:B0-----:R-:W-:Y:S01]  /*1d30*/  SHF.L.U32 R12, R22, 0x10, RZ ;  /* 0x00000010160c7819 */ /* 0x001fe200000006ff */
[----:B--2---:R-:W-:-:S04]  /*1d40*/  FMUL.FTZ R20, R2, R25 ;  /* 0x0000001902147220 */ /* 0x004fc80000410000 */
[----:B------:R-:W0:Y:S01]  /*1d50*/  F2F.BF16.F32 R15, R15 ;  /* 0x0000000f000f7304 */ /* 0x000e220000202000 */
[----:B------:R-:W-:-:S07]  /*1d60*/  SHF.L.U32 R25, R16, 0x10, RZ ;  /* 0x0000001010197819 */ /* 0x000fce00000006ff */
[----:B------:R-:W-:Y:S01]  /*1d70*/  F2F.BF16.F32 R13, R26 ;  /* 0x0000001a000d7304 */ /* 0x000fe20000202000 */
[----:B------:R-:W-:-:S07]  /*1d80*/  IMAD.U32 R24, R19, 0x10000, RZ ;  /* 0x0001000013187824 */ /* 0x000fce00078e00ff */
[----:B------:R2:W-:Y:S01]  /*1d90*/  F2F.BF16.F32 R10, R29 ;  /* 0x0000001d000a7304 */ /* 0x0005e20000202000 */
[----:B-1----:R-:W-:-:S07]  /*1da0*/  SHF.L.U32 R11, R11, 0x10, RZ ;  /* 0x000000100b0b7819 */ /* 0x002fce00000006ff */
[----:B------:R-:W1:Y:S01]  /*1db0*/  F2F.BF16.F32 R20, R20 ;  /* 0x0000001400147304 */ /* 0x000e620000202000 */
[----:B------:R-:W-:-:S07]  /*1dc0*/  PRMT R19, R18, 0x7632, R19 ;  /* 0x0000763212137816 */ /* 0x000fce0000000013 */
[----:B------:R-:W3:Y:S01]  /*1dd0*/  F2F.BF16.F32 R22, R27 ;  /* 0x0000001b00167304 */ /* 0x000ee20000202000 */
[----:B--2---:R-:W-:Y:S02]  /*1de0*/  IMAD.U32 R29, R18, 0x10000, RZ ;  /* 0x00010000121d7824 */ /* 0x004fe400078e00ff */
[----:B------:R-:W-:Y:S01]  /*1df0*/  FMUL.FTZ R12, R12, R25 ;  /* 0x000000190c0c7220 */ /* 0x000fe20000410000 */
[----:B------:R-:W-:Y:S01]  /*1e00*/  PRMT R16, R16, 0x7632, R16 ;  /* 0x0000763210107816 */ /* 0x000fe20000000010 */
[----:B------:R-:W-:Y:S01]  /*1e10*/  FMUL.FTZ R11, R11, R24 ;  /* 0x000000180b0b7220 */ /* 0x000fe20000410000 */
[----:B------:R-:W-:Y:S02]  /*1e20*/  PRMT R18, R19, 0x7632, R18 ;  /* 0x0000763213127816 */ /* 0x000fe40000000012 */
[C---:B------:R-:W-:Y:S01]  /*1e30*/  PRMT R25, R17.reuse, 0x7632, R25 ;  /* 0x0000763211197816 */ /* 0x040fe20000000019 */
[----:B------:R-:W-:Y:S01]  /*1e40*/  IMAD.U32 R24, R17, 0x10000, RZ ;  /* 0x0001000011187824 */ /* 0x000fe200078e00ff */
[----:B0-----:R-:W-:Y:S01]  /*1e50*/  SHF.L.U32 R26, R15, 0x10, RZ ;  /* 0x000000100f1a7819 */ /* 0x001fe200000006ff */
[----:B-1----:R-:W-:Y:S01]  /*1e60*/  IMAD.U32 R20, R20, 0x10000, RZ ;  /* 0x0001000014147824 */ /* 0x002fe200078e00ff */
[----:B------:R-:W-:-:S02]  /*1e70*/  SHF.L.U32 R17, R16, 0x10, RZ ;  /* 0x0000001010117819 */ /* 0x000fc400000006ff */
[----:B------:R-:W-:Y:S01]  /*1e80*/  SHF.L.U32 R15, R13, 0x10, RZ ;  /* 0x000000100d0f7819 */ /* 0x000fe200000006ff */
[----:B------:R-:W-:Y:S01]  /*1e90*/  IMAD.U32 R16, R25, 0x10000, RZ ;  /* 0x0001000019107824 */ /* 0x000fe200078e00ff */
[----:B------:R-:W-:Y:S02]  /*1ea0*/  SHF.L.U32 R10, R10, 0x10, RZ ;  /* 0x000000100a0a7819 */ /* 0x000fe400000006ff */
[----:B------:R-:W-:Y:S02]  /*1eb0*/  SHF.L.U32 R19, R19, 0x10, RZ ;  /* 0x0000001013137819 */ /* 0x000fe400000006ff */
[----:B------:R-:W-:Y:S02]  /*1ec0*/  SHF.L.U32 R18, R18, 0x10, RZ ;  /* 0x0000001012127819 */ /* 0x000fe400000006ff */
[----:B------:R-:W-:Y:S02]  /*1ed0*/  SHF.L.U32 R9, R9, 0x10, RZ ;  /* 0x0000001009097819 */ /* 0x000fe400000006ff */
[----:B---3--:R-:W-:Y:S01]  /*1ee0*/  SHF.L.U32 R13, R22, 0x10, RZ ;  /* 0x00000010160d7819 */ /* 0x008fe200000006ff */
[----:B------:R-:W-:Y:S01]  /*1ef0*/  FMUL.FTZ R17, R20, R17 ;  /* 0x0000001114117220 */ /* 0x000fe20000410000 */
[----:B------:R-:W-:Y:S01]  /*1f00*/  F2FP.BF16.F32.PACK_AB R5, R14, R5 ;  /* 0x000000050e05723e */ /* 0x000fe200000010ff */
[----:B------:R-:W-:Y:S01]  /*1f10*/  FMUL.FTZ R10, R10, R29 ;  /* 0x0000001d0a0a7220 */ /* 0x000fe20000410000 */
[----:B------:R-:W-:Y:S01]  /*1f20*/  FMUL.FTZ R9, R9, R24 ;  /* 0x0000001809097220 */ /* 0x000fe20000410000 */
[----:B------:R-:W-:Y:S01]  /*1f30*/  FMUL.FTZ R19, R26, R19 ;  /* 0x000000131a137220 */ /* 0x000fe20000410000 */
[----:B------:R-:W-:Y:S01]  /*1f40*/  FMUL.FTZ R18, R15, R18 ;  /* 0x000000120f127220 */ /* 0x000fe20000410000 */
[----:B------:R-:W-:Y:S01]  /*1f50*/  FMUL.FTZ R16, R13, R16 ;  /* 0x000000100d107220 */ /* 0x000fe20000410000 */
[----:B------:R-:W-:-:S02]  /*1f60*/  MOV R14, 0x20 ;  /* 0x00000020000e7802 */ /* 0x000fc40000000f00 */
[----:B------:R-:W-:Y:S02]  /*1f70*/  F2FP.BF16.F32.PACK_AB R7, R8, R7 ;  /* 0x000000070807723e */ /* 0x000fe400000010ff */
[----:B------:R-:W-:Y:S01]  /*1f80*/  F2FP.BF16.F32.PACK_AB R8, R17, R12 ;  /* 0x0000000c1108723e */ /* 0x000fe200000010ff */
[----:B------:R-:W-:Y:S01]  /*1f90*/  IMAD.WIDE R12, R21, R14, UR6 ;  /* 0x00000006150c7e25 */ /* 0x000fe2000f8e020e */
[----:B------:R-:W-:Y:S02]  /*1fa0*/  F2FP.BF16.F32.PACK_AB R6, R6, R23 ;  /* 0x000000170606723e */ /* 0x000fe400000010ff */
[----:B------:R-:W-:Y:S02]  /*1fb0*/  F2FP.BF16.F32.PACK_AB R4, R3, R4 ;  /* 0x000000040304723e */ /* 0x000fe400000010ff */
[----:B------:R-:W-:Y:S02]  /*1fc0*/  F2FP.BF16.F32.PACK_AB R10, R19, R10 ;  /* 0x0000000a130a723e */ /* 0x000fe400000010ff */
[----:B------:R-:W-:-:S02]  /*1fd0*/  F2FP.BF16.F32.PACK_AB R11, R18, R11 ;  /* 0x0000000b120b723e */ /* 0x000fc400000010ff */
[----:B------:R-:W-:Y:S01]  /*1fe0*/  F2FP.BF16.F32.PACK_AB R9, R16, R9 ;  /* 0x000000091009723e */ /* 0x000fe200000010ff */
[----:B------:R2:W-:Y:S01]  /*1ff0*/  STG.E.128 desc[UR12][R12.64], R4 ;  /* 0x000000040c007986 */ /* 0x0005e2000c101d0c */
[----:B------:R-:W-:-:S03]  /*2000*/  IADD3 R21, R0, R21, RZ ;  /* 0x0000001500157210 */ /* 0x000fc60007ffe0ff */
[----:B------:R2:W-:Y:S01]  /*2010*/  STG.E.128 desc[UR12][R12.64+0x10], R8 ;  /* 0x000010080c007986 */ /* 0x0005e2000c101d0c */
[----:B------:R-:W-:-:S13]  /*2020*/  ISETP.GE.AND P0, PT, R21, UR11, PT ;  /* 0x0000000b15007c0c */ /* 0x000fda000bf06270 */
[----:B------:R-:W-:Y:S05]  /*2030*/  @!P0 BRA `(.L_x_1032) ;  /* 0xfffffff400e48947 */ /* 0x000fea000383ffff */
[----:B------:R-:W-:Y:S05]  /*2040*/  EXIT ;  /* 0x000000000000794d */ /* 0x000fea0003800000 */
.L_x_1033:
        /* <DEDUP_REMOVED lines=11> */
.L_x_1381:


//--------------------- .text._ZN4vllm15rms_norm_kernelIN3c104HalfELi1ELi2EEEvPT_PKS3_lllllS6_fii --------------------------
	.section	.text._ZN4vllm15rms_norm_kernelIN3c104HalfELi1ELi2EEEvPT_PKS3_lllllS6_fii,"ax",@progbits
	.align	128
        .global         _ZN4vllm15rms_norm_kernelIN3c104HalfELi1ELi2EEEvPT_PKS3_lllllS6_fii
        .type           _ZN4vllm15rms_norm_kernelIN3c104HalfELi1ELi2EEEvPT_PKS3_lllllS6_fii,@function
        .size           _ZN4vllm15rms_norm_kernelIN3c104HalfELi1ELi2EEEvPT_PKS3_lllllS6_fii,(.L_x_1382 - _ZN4vllm15rms_norm_kernelIN3c104HalfELi1ELi2EEEvPT_PKS3_lllllS6_fii)
        .other          _ZN4vllm15rms_norm_kernelIN3c104HalfELi1ELi2EEEvPT_PKS3_lllllS6_fii,@"STO_CUDA_ENTRY STV_DEFAULT"
_ZN4vllm15rms_norm_kernelIN3c104HalfELi1ELi2EEEvPT_PKS3_lllllS6_fii:
.text._ZN4vllm15rms_norm_kernelIN3c104HalfELi1ELi2EEEvPT_PKS3_lllllS6_fii:
        /* <DEDUP_REMOVED lines=25> */
[----:B------:R-:W-:Y:S01]  /*0190*/  MOV R4, RZ ;  /* 0x000000ff00047202 */ /* 0x000fe20000000f00 */
[----:B------:R-:W-:-:S07]  /*01a0*/  IMAD.MOV.U32 R5, RZ, RZ, R3 ;  /* 0x000000ffff057224 */ /* 0x000fce00078e0003 */
.L_x_1038:
[----:B------:R-:W-:Y:S02]  /*01b0*/  SHF.R.S32.HI R7, RZ, 0x1f, R5 ;  /* 0x0000001fff077819 */ /* 0x000fe40000011405 */
[----:B------:R-:W-:-:S05]  /*01c0*/  MOV R6, R5 ;  /* 0x0000000500067202 */ /* 0x000fca0000000f00 */
[----:B0-----:R-:W-:-:S04]  /*01d0*/  IMAD.WIDE.U32 R6, R10, UR8, R6 ;  /* 0x000000080a067c25 */ /* 0x001fc8000f8e0006 */
[----:B------:R-:W-:Y:S01]  /*01e0*/  IMAD R7, R11, UR8, R7 ;  /* 0x000000080b077c24 */ /* 0x000fe2000f8e0207 */
        /* <DEDUP_REMOVED lines=8> */
.L_x_1037:
[----:B------:R-:W-:Y:S05]  /*0270*/  BSYNC B1 ;  /* 0x0000000000017941 */ /* 0x000fea0003800000 */
.L_x_1036:
        /* <DEDUP_REMOVED lines=8> */
.L_x_1041:
[----:B------:R-:W-:-:S04]  /*0300*/  IADD3 R9, P1, R5, R6, RZ ;  /* 0x0000000605097210 */ /* 0x000fc80007f3e0ff */
[----:B------:R-:W-:Y:S02]  /*0310*/  LEA.HI.X.SX32 R10, R5, R12, 0x1, P1 ;  /* 0x0000000c050a7211 */ /* 0x000fe400008f0eff */
[----:B------:R-:W-:-:S04]  /*0320*/  LEA R8, P1, R9, R0, 0x1 ;  /* 0x0000000009087211 */ /* 0x000fc800078208ff */
[----:B------:R-:W-:-:S05]  /*0330*/  LEA.HI.X R9, R9, UR12, R10, 0x1, P1 ;  /* 0x0000000c09097c11 */ /* 0x000fca00088f0c0a */
[----:B------:R-:W2:Y:S01]  /*0340*/  LDG.E.U16 R8, desc[UR6][R8.64] ;  /* 0x0000000608087981 */ /* 0x000ea2000c1e1500 */
[----:B------:R-:W-:-:S05]  /*0350*/  IMAD.IADD R5, R2, 0x1, R5 ;  /* 0x0000000102057824 */ /* 0x000fca00078e0205 */
[----:B------:R-:W-:Y:S01]  /*0360*/  ISETP.GE.AND P1, PT, R5, UR5, PT ;  /* 0x0000000505007c0c */ /* 0x000fe2000bf26270 */
[----:B--2---:R-:W-:-:S05]  /*0370*/  HADD2.F32 R11, -RZ, R8.H0_H0 ;  /* 0x20000008ff0b7230 */ /* 0x004fca0000004100 */
[----:B------:R-:W-:-:S07]  /*0380*/  FFMA.FTZ R4, R11, R11, R4 ;  /* 0x0000000b0b047223 */ /* 0x000fce0000010004 */
[----:B------:R-:W-:Y:S05]  /*0390*/  @!P1 BRA `(.L_x_1041) ;  /* 0xfffffffc00d89947 */ /* 0x000fea000383ffff */
.L_x_1040:
[----:B------:R-:W-:Y:S05]  /*03a0*/  BSYNC B1 ;  /* 0x0000000000017941 */ /* 0x000fea0003800000 */
.L_x_1039:
[----:B------:R-:W-:Y:S01]  /*03b0*/  ULDC UR11, c[0x0][0x21c] ;  /* 0x00008700000b7ab9 */ /* 0x000fe20000000800 */
[----:B------:R-:W-:Y:S05]  /*03c0*/  @P0 BRA `(.L_x_1042) ;  /* 0x00000000009c0947 */ /* 0x000fea0003800000 */
[----:B------:R-:W0:Y:S01]  /*03d0*/  LDC.64 R10, c[0x0][0x220] ;  /* 0x00008800ff0a7b82 */ /* 0x000e220000000a00 */
[----:B------:R-:W-:Y:S01]  /*03e0*/  MOV R6, UR4 ;  /* 0x0000000400067c02 */ /* 0x000fe20008000f00 */
[----:B------:R-:W-:Y:S01]  /*03f0*/  BSSY B1, `(.L_x_1043) ;  /* 0x000000f000017945 */ /* 0x000fe20003800000 */
[----:B------:R-:W-:Y:S01]  /*0400*/  MOV R7, UR9 ;  /* 0x0000000900077c02 */ /* 0x000fe20008000f00 */
[----:B------:R-:W-:Y:S02]  /*0410*/  VIADD R5, R3, UR5 ;  /* 0x0000000503057c36 */ /* 0x000fe40008000000 */
[----:B0-----:R-:W-:-:S04]  /*0420*/  IMAD.WIDE.U32 R8, R10, UR8, R6 ;  /* 0x000000080a087c25 */ /* 0x001fc8000f8e0006 */
[----:B------:R-:W-:-:S07]  /*0430*/  IMAD R12, R11, UR8, R9 ;  /* 0x000000080b0c7c24 */ /* 0x000fce000f8e0209 */
.L_x_1044:
        /* <DEDUP_REMOVED lines=11> */
.L_x_1043:
[----:B------:R-:W-:Y:S05]  /*04f0*/  BRA `(.L_x_1042) ;  /* 0x0000000000507947 */ /* 0x000fea0003800000 */
.L_x_1035:
        /* <DEDUP_REMOVED lines=8> */
.L_x_1045:
[----:B------:R-:W-:Y:S02]  /*0580*/  SHF.R.S32.HI R7, RZ, 0x1f, R5 ;  /* 0x0000001fff077819 */ /* 0x000fe40000011405 */
[----:B------:R-:W-:-:S05]  /*0590*/  MOV R6, R5 ;  /* 0x0000000500067202 */ /* 0x000fca0000000f00 */
[----:B0-----:R-:W-:-:S04]  /*05a0*/  IMAD.WIDE.U32 R6, R10, UR8, R6 ;  /* 0x000000080a067c25 */ /* 0x001fc8000f8e0006 */
[----:B------:R-:W-:Y:S01]  /*05b0*/  IMAD R7, R11, UR8, R7 ;  /* 0x000000080b077c24 */ /* 0x000fe2000f8e0207 */
        /* <DEDUP_REMOVED lines=8> */
.L_x_1042:
[----:B------:R-:W-:Y:S05]  /*0640*/  BSYNC B0 ;  /* 0x0000000000007941 */ /* 0x000fea0003800000 */
.L_x_1034:
        /* <DEDUP_REMOVED lines=109> */
.L_x_1047:
        /* <DEDUP_REMOVED lines=23> */
.L_x_1050:
[----:B------:R-:W-:Y:S05]  /*0e90*/  BSYNC B1 ;  /* 0x0000000000017941 */ /* 0x000fea0003800000 */
.L_x_1049:
        /* <DEDUP_REMOVED lines=46> */
.L_x_1048:
[----:B------:R-:W-:Y:S05]  /*1180*/  BSYNC B0 ;  /* 0x0000000000007941 */ /* 0x000fea0003800000 */
.L_x_1046:
        /* <DEDUP_REMOVED lines=12> */
.L_x_1052:
[----:B------:R-:W-:Y:S05]  /*1250*/  BSYNC B0 ;  /* 0x0000000000007941 */ /* 0x000fea0003800000 */
.L_x_1051:
        /* <DEDUP_REMOVED lines=11> */
.L_x_1053:
[----:B----4-:R-:W-:Y:S02]  /*1310*/  SHF.R.S32.HI R9, RZ, 0x1f, R3 ;  /* 0x0000001fff097819 */ /* 0x010fe40000011403 */
[----:B------:R-:W-:-:S05]  /*1320*/  MOV R8, R3 ;  /* 0x0000000300087202 */ /* 0x000fca0000000f00 */
        /* <DEDUP_REMOVED lines=9> */
[----:B------:R-:W-:Y:S01]  /*13c0*/  IADD3.X R9, RZ, R9, RZ, P0, !PT ;  /* 0x00000009ff097210 */ /* 0x000fe200007fe4ff */
[----:B---3--:R-:W-:-:S05]  /*13d0*/  HADD2.F32 R11, -RZ, R14.H0_H0 ;  /* 0x2000000eff0b7230 */ /* 0x008fca0000004100 */
[----:B--2---:R-:W-:Y:S01]  /*13e0*/  FMUL.FTZ R11, R10, R11 ;  /* 0x0000000b0a0b7220 */ /* 0x004fe20000410000 */
[----:B----4-:R-:W-:-:S04]  /*13f0*/  HADD2.F32 R8, -RZ, R12.H0_H0 ;  /* 0x2000000cff087230 */ /* 0x010fc80000004100 */
[----:B------:R-:W-:-:S05]  /*1400*/  F2FP.F16.F32.PACK_AB R11, RZ, R11 ;  /* 0x0000000bff0b723e */ /* 0x000fca00000000ff */
[----:B------:R-:W-:-:S05]  /*1410*/  HADD2.F32 R11, -RZ, R11.H0_H0 ;  /* 0x2000000bff0b7230 */ /* 0x000fca0000004100 */
[----:B------:R-:W-:Y:S01]  /*1420*/  FMUL.FTZ R11, R11, R8 ;  /* 0x000000080b0b7220 */ /* 0x000fe20000410000 */
[----:B------:R-:W-:-:S04]  /*1430*/  LEA R8, P0, R16, UR12, 0x1 ;  /* 0x0000000c10087c11 */ /* 0x000fc8000f8008ff */
[----:B------:R-:W-:Y:S02]  /*1440*/  F2FP.F16.F32.PACK_AB R11, RZ, R11 ;  /* 0x0000000bff0b723e */ /* 0x000fe400000000ff */
[----:B------:R-:W-:Y:S02]  /*1450*/  LEA.HI.X R9, R16, UR13, R9, 0x1, P0 ;  /* 0x0000000d10097c11 */ /* 0x000fe400080f0c09 */
[----:B------:R-:W-:-:S03]  /*1460*/  ISETP.GE.AND P0, PT, R3, UR10, PT ;  /* 0x0000000a03007c0c */ /* 0x000fc6000bf06270 */
[----:B------:R4:W-:Y:S10]  /*1470*/  STG.E.U16 desc[UR6][R8.64], R11 ;  /* 0x0000000b08007986 */ /* 0x0009f4000c101506 */
[----:B------:R-:W-:Y:S05]  /*1480*/  @!P0 BRA `(.L_x_1053) ;  /* 0xfffffffc00a08947 */ /* 0x000fea000383ffff */
[----:B------:R-:W-:Y:S05]  /*1490*/  EXIT ;  /* 0x000000000000794d */ /* 0x000fea0003800000 */
.L_x_1054:
        /* <DEDUP_REMOVED lines=14> */
.L_x_1382:


//--------------------- .text._ZN4vllm15rms_norm_kernelIN3c104HalfELi2ELi2EEEvPT_PKS3_lllllS6_fii --------------------------
	.section	.text._ZN4vllm15rms_norm_kernelIN3c104HalfELi2ELi2EEEvPT_PKS3_lllllS6_fii,"ax",@progbits
	.align	128
        .global         _ZN4vllm15rms_norm_kernelIN3c104HalfELi2ELi2EEEvPT_PKS3_lllllS6_fii
        .type           _ZN4vllm15rms_norm_kernelIN3c104HalfELi2ELi2EEEvPT_PKS3_lllllS6_fii,@function
        .size           _ZN4vllm15rms_norm_kernelIN3c104HalfELi2ELi2EEEvPT_PKS3_lllllS6_fii,(.L_x_1383 - _ZN4vllm15rms_norm_kernelIN3c104HalfELi2ELi2EEEvPT_PKS3_lllllS6_fii)
        .other          _ZN4vllm15rms_norm_kernelIN3c104HalfELi2ELi2EEEvPT_PKS3_lllllS6_fii,@"STO_CUDA_ENTRY STV_DEFAULT"
_ZN4vllm15rms_norm_kernelIN3c104HalfELi2ELi2EEEvPT_PKS3_lllllS6_fii:
.text._ZN4vllm15rms_norm_kernelIN3c104HalfELi2ELi2EEEvPT_PKS3_lllllS6_fii:
        /* <DEDUP_REMOVED lines=19> */
[----:B------:R-:W-:Y:S01]  /*0130*/  BSSY B1, `(.L_x_1057) ;  /* 0x0000016000017945 */ /* 0x000fe20003800000 */
[----:B------:R-:W-:Y:S02]  /*0140*/  HFMA2.MMA R6, -RZ, RZ, 0, 0 ;  /* 0x00000000ff067435 */ /* 0x000fe400000001ff */
        /* <DEDUP_REMOVED lines=11> */
[----:B------:R-:W-:Y:S02]  /*0200*/  MOV R6, RZ ;  /* 0x000000ff00067202 */ /* 0x000fe40000000f00 */
[----:B------:R-:W-:-:S07]  /*0210*/  MOV R11, R3 ;  /* 0x00000003000b7202 */ /* 0x000fce0000000f00 */
.L_x_1059:
[----:B------:R-:W-:-:S06]  /*0220*/  IMAD.WIDE R4, R11, 0x2, R22 ;  /* 0x000000020b047825 */ /* 0x000fcc00078e0216 */
[----:B------:R-:W2:Y:S01]  /*0230*/  LDG.E.U16 R4, desc[UR6][R4.64] ;  /* 0x0000000604047981 */ /* 0x000ea2000c1e1500 */
[----:B0-----:R-:W-:-:S04]  /*0240*/  IADD3 R11, R2, R11, RZ ;  /* 0x0000000b020b7210 */ /* 0x001fc80007ffe0ff */
[----:B------:R-:W-:Y:S01]  /*0250*/  ISETP.GE.AND P0, PT, R11, R9, PT ;  /* 0x000000090b00720c */ /* 0x000fe20003f06270 */
[----:B--2---:R-:W-:-:S05]  /*0260*/  HADD2.F32 R13, -RZ, R4.H0_H0 ;  /* 0x20000004ff0d7230 */ /* 0x004fca0000004100 */
[----:B------:R-:W-:-:S07]  /*0270*/  FFMA.FTZ R6, R13, R13, R6 ;  /* 0x0000000d0d067223 */ /* 0x000fce0000010006 */
[----:B------:R-:W-:Y:S05]  /*0280*/  @!P0 BRA `(.L_x_1059) ;  /* 0xfffffffc00e48947 */ /* 0x000fea000383ffff */
.L_x_1058:
[----:B------:R-:W-:Y:S05]  /*0290*/  BSYNC B1 ;  /* 0x0000000000017941 */ /* 0x000fea0003800000 */
.L_x_1057:
[----:B------:R-:W-:Y:S01]  /*02a0*/  BSSY B1, `(.L_x_1060) ;  /* 0x000000e000017945 */ /* 0x000fe20003800000 */
[----:B------:R-:W-:-:S03]  /*02b0*/  IMAD.WIDE R4, R9, 0x2, R22 ;  /* 0x0000000209047825 */ /* 0x000fc600078e0216 */
[----:B------:R-:W-:Y:S05]  /*02c0*/  @P1 BRA `(.L_x_1061) ;  /* 0x00000000002c1947 */ /* 0x000fea0003800000 */
[----:B------:R-:W-:-:S07]  /*02d0*/  MOV R11, R3 ;  /* 0x00000003000b7202 */ /* 0x000fce0000000f00 */
.L_x_1062:
        /* <DEDUP_REMOVED lines=10> */
.L_x_1061:
[----:B------:R-:W-:Y:S05]  /*0380*/  BSYNC B1 ;  /* 0x0000000000017941 */ /* 0x000fea0003800000 */
.L_x_1060:
[----:B------:R-:W-:Y:S04]  /*0390*/  BSSY B1, `(.L_x_1063) ;  /* 0x0000009000017945 */ /* 0x000fe80003800000 */
[----:B------:R-:W-:Y:S05]  /*03a0*/  @P2 BRA `(.L_x_1064) ;  /* 0x00000000001c2947 */ /* 0x000fea0003800000 */
.L_x_1065:
[----:B------:R-:W-:-:S06]  /*03b0*/  IMAD.WIDE R8, R16, 0x2, R4 ;  /* 0x0000000210087825 */ /* 0x000fcc00078e0204 */
[----:B------:R-:W2:Y:S01]  /*03c0*/  LDG.E.U16 R8, desc[UR6][R8.64] ;  /* 0x0000000608087981 */ /* 0x000ea2000c1e1500 */
[----:B0-----:R-:W-:-:S04]  /*03d0*/  IADD3 R16, R2, R16, RZ ;  /* 0x0000001002107210 */ /* 0x001fc80007ffe0ff */
[----:B------:R-:W-:Y:S01]  /*03e0*/  ISETP.GE.AND P0, PT, R16, R7, PT ;  /* 0x000000071000720c */ /* 0x000fe20003f06270 */
[----:B--2---:R-:W-:-:S05]  /*03f0*/  HADD2.F32 R11, -RZ, R8.H0_H0 ;  /* 0x20000008ff0b7230 */ /* 0x004fca0000004100 */
[----:B------:R-:W-:-:S07]  /*0400*/  FFMA.FTZ R6, R11, R11, R6 ;  /* 0x0000000b0b067223 */ /* 0x000fce0000010006 */
[----:B------:R-:W-:Y:S05]  /*0410*/  @!P0 BRA `(.L_x_1065) ;  /* 0xfffffffc00e48947 */ /* 0x000fea000383ffff */
.L_x_1064:
[----:B------:R-:W-:Y:S05]  /*0420*/  BSYNC B1 ;  /* 0x0000000000017941 */ /* 0x000fea0003800000 */
.L_x_1063:
[----:B------:R-:W-:Y:S05]  /*0430*/  BRA `(.L_x_1066) ;  /* 0x0000000000407947 */ /* 0x000fea0003800000 */
.L_x_1056:
[----:B------:R-:W-:Y:S01]  /*0440*/  LEA.HI R4, R0, R0, RZ, 0x1 ;  /* 0x0000000000047211 */ /* 0x000fe200078f08ff */
[----:B------:R-:W-:-:S03]  /*0450*/  HFMA2.MMA R6, -RZ, RZ, 0, 0 ;  /* 0x00000000ff067435 */ /* 0x000fc600000001ff */
[----:B------:R-:W-:-:S04]  /*0460*/  SHF.R.S32.HI R8, RZ, 0x1, R4 ;  /* 0x00000001ff087819 */ /* 0x000fc80000011404 */
[----:B------:R-:W-:-:S13]  /*0470*/  ISETP.GE.AND P0, PT, R3, R8, PT ;  /* 0x000000080300720c */ /* 0x000fda0003f06270 */
[----:B------:R-:W-:Y:S05]  /*0480*/  @P0 BRA `(.L_x_1066) ;  /* 0x00000000002c0947 */ /* 0x000fea0003800000 */
[----:B------:R-:W-:Y:S02]  /*0490*/  MOV R6, RZ ;  /* 0x000000ff00067202 */ /* 0x000fe40000000f00 */
[----:B------:R-:W-:-:S07]  /*04a0*/  MOV R7, R3 ;  /* 0x0000000300077202 */ /* 0x000fce0000000f00 */
.L_x_1067:
[----:B------:R-:W-:-:S06]  /*04b0*/  IMAD.WIDE R4, R7, 0x4, R22 ;  /* 0x0000000407047825 */ /* 0x000fcc00078e0216 */
[----:B------:R-:W2:Y:S01]  /*04c0*/  LDG.E R4, desc[UR6][R4.64] ;  /* 0x0000000604047981 */ /* 0x000ea2000c1e1900 */
[----:B0-----:R-:W-:-:S04]  /*04d0*/  IADD3 R7, R2, R7, RZ ;  /* 0x0000000702077210 */ /* 0x001fc80007ffe0ff */
[----:B------:R-:W-:Y:S01]  /*04e0*/  ISETP.GE.AND P0, PT, R7, R8, PT ;  /* 0x000000080700720c */ /* 0x000fe20003f06270 */
[--C-:B--2---:R-:W-:Y:S02]  /*04f0*/  HADD2.F32 R9, -RZ, R4.reuse.H0_H0 ;  /* 0x20000004ff097230 */ /* 0x104fe40000004100 */
[----:B------:R-:W-:-:S03]  /*0500*/  HADD2.F32 R11, -RZ, R4.H1_H1 ;  /* 0x30000004ff0b7230 */ /* 0x000fc60000004100 */
[----:B------:R-:W-:-:S04]  /*0510*/  FFMA.FTZ R6, R9, R9, R6 ;  /* 0x0000000909067223 */ /* 0x000fc80000010006 */
[----:B------:R-:W-:-:S03]  /*0520*/  FFMA.FTZ R6, R11, R11, R6 ;  /* 0x0000000b0b067223 */ /* 0x000fc60000010006 */
[----:B------:R-:W-:Y:S05]  /*0530*/  @!P0 BRA `(.L_x_1067) ;  /* 0xfffffffc00dc8947 */ /* 0x000fea000383ffff */
.L_x_1066:
[----:B------:R-:W-:Y:S05]  /*0540*/  BSYNC B0 ;  /* 0x0000000000007941 */ /* 0x000fea0003800000 */
.L_x_1055:
        /* <DEDUP_REMOVED lines=109> */
.L_x_1069:
        /* <DEDUP_REMOVED lines=23> */
.L_x_1072:
[----:B------:R-:W-:Y:S05]  /*0d90*/  BSYNC B1 ;  /* 0x0000000000017941 */ /* 0x000fea0003800000 */
.L_x_1071:
        /* <DEDUP_REMOVED lines=46> */
.L_x_1070:
[----:B------:R-:W-:Y:S05]  /*1080*/  BSYNC B0 ;  /* 0x0000000000007941 */ /* 0x000fea0003800000 */
.L_x_1068:
        /* <DEDUP_REMOVED lines=14> */
.L_x_1074:
[----:B------:R-:W-:Y:S05]  /*1170*/  BSYNC B0 ;  /* 0x0000000000007941 */ /* 0x000fea0003800000 */
.L_x_1073:
[----:B------:R-:W-:Y:S06]  /*1180*/  BAR.SYNC.DEFER_BLOCKING 0x0 ;  /* 0x0000000000007b1d */ /* 0x000fec0000010000 */
[----:B------:R-:W-:Y:S05]  /*1190*/  @P1 EXIT ;  /* 0x000000000000194d */ /* 0x000fea0003800000 */
[----:B------:R-:W2:Y:S01]  /*11a0*/  S2UR UR5, SR_CgaCtaId ;  /* 0x00000000000579c3 */ /* 0x000ea20000008800 */
[----:B------:R-:W-:Y:S01]  /*11b0*/  UMOV UR4, 0x400 ;  /* 0x0000040000047882 */ /* 0x000fe20000000000 */
[----:B------:R-:W-:-:S06]  /*11c0*/  IMAD R11, R0, UR8, RZ ;  /* 0x00000008000b7c24 */ /* 0x000fcc000f8e02ff */
[----:B0-----:R-:W0:Y:S08]  /*11d0*/  LDC.64 R6, c[0x0][0x210] ;  /* 0x00008400ff067b82 */ /* 0x001e300000000a00 */
[----:B------:R-:W3:Y:S01]  /*11e0*/  LDC.64 R4, c[0x0][0x248] ;  /* 0x00009200ff047b82 */ /* 0x000ee20000000a00 */
[----:B--2---:R-:W-:Y:S01]  /*11f0*/  ULEA UR4, UR5, UR4, 0x18 ;  /* 0x0000000405047291 */ /* 0x004fe2000f8ec03f */
[----:B0-----:R-:W-:-:S08]  /*1200*/  IMAD.WIDE.U32 R6, R11, 0x2, R6 ;  /* 0x000000020b067825 */ /* 0x001fd000078e0006 */
[----:B------:R-:W0:Y:S03]  /*1210*/  LDS R9, [UR4] ;  /* 0x00000004ff097984 */ /* 0x000e260008000800 */
.L_x_1075:
[----:B--2---:R-:W-:-:S06]  /*1220*/  IMAD.WIDE R10, R3, 0x4, R22 ;  /* 0x00000004030a7825 */ /* 0x004fcc00078e0216 */
[----:B------:R-:W2:Y:S01]  /*1230*/  LDG.E R10, desc[UR6][R10.64] ;  /* 0x000000060a0a7981 */ /* 0x000ea2000c1e1900 */
[----:B---3--:R-:W-:-:S06]  /*1240*/  IMAD.WIDE R12, R3, 0x4, R4 ;  /* 0x00000004030c7825 */ /* 0x008fcc00078e0204 */
[----:B------:R-:W3:Y:S01]  /*1250*/  LDG.E.CONSTANT R12, desc[UR6][R12.64] ;  /* 0x000000060c0c7981 */ /* 0x000ee2000c1e9900 */
[--C-:B--2---:R-:W-:Y:S02]  /*1260*/  HADD2.F32 R0, -RZ, R10.reuse.H0_H0 ;  /* 0x2000000aff007230 */ /* 0x104fe40000004100 */
[----:B------:R-:W-:-:S03]  /*1270*/  HADD2.F32 R14, -RZ, R10.H1_H1 ;  /* 0x3000000aff0e7230 */ /* 0x000fc60000004100 */
[C---:B0-----:R-:W-:Y:S02]  /*1280*/  FMUL.FTZ R0, R9.reuse, R0 ;  /* 0x0000000009007220 */ /* 0x041fe40000410000 */
[----:B------:R-:W-:Y:S01]  /*1290*/  FMUL.FTZ R14, R9, R14 ;  /* 0x0000000e090e7220 */ /* 0x000fe20000410000 */
[--C-:B---3--:R-:W-:Y:S02]  /*12a0*/  HADD2.F32 R15, -RZ, R12.reuse.H0_H0 ;  /* 0x2000000cff0f7230 */ /* 0x108fe40000004100 */
        /* <DEDUP_REMOVED lines=14> */
.L_x_1076:
        /* <DEDUP_REMOVED lines=15> */
.L_x_1383:


//--------------------- .text._ZN4vllm15rms_norm_kernelIN3c104HalfELi4ELi2EEEvPT_PKS3_lllllS6_fii --------------------------
	.section	.text._ZN4vllm15rms_norm_kernelIN3c104HalfELi4ELi2EEEvPT_PKS3_lllllS6_fii,"ax",@progbits
	.align	128
        .global         _ZN4vllm15rms_norm_kernelIN3c104HalfELi4ELi2EEEvPT_PKS3_lllllS6_fii
        .type           _ZN4vllm15rms_norm_kernelIN3c104HalfELi4ELi2EEEvPT_PKS3_lllllS6_fii,@function
        .size           _ZN4vllm15rms_norm_kernelIN3c104HalfELi4ELi2EEEvPT_PKS3_lllllS6_fii,(.L_x_1384 - _ZN4vllm15rms_norm_kernelIN3c104HalfELi4ELi2EEEvPT_PKS3_lllllS6_fii)
        .other          _ZN4vllm15rms_norm_kernelIN3c104HalfELi4ELi2EEEvPT_PKS3_lllllS6_fii,@"STO_CUDA_ENTRY STV_DEFAULT"
_ZN4vllm15rms_norm_kernelIN3c104HalfELi4ELi2EEEvPT_PKS3_lllllS6_fii:
.text._ZN4vllm15rms_norm_kernelIN3c104HalfELi4ELi2EEEvPT_PKS3_lllllS6_fii:
        /* <DEDUP_REMOVED lines=23> */
[----:B------:R-:W-:Y:S02]  /*0170*/  IADD3 R5, -R9, R0, RZ ;  /* 0x0000000009057210 */ /* 0x000fe40007ffe1ff */
[----:B------:R-:W-:Y:S02]  /*0180*/  ISETP.GE.AND P0, PT, R3, R9, PT ;  /* 0x000000090300720c */ /* 0x000fe40003f06270 */
        /* <DEDUP_REMOVED lines=8> */
[----:B------:R-:W-:Y:S02]  /*0210*/  MOV R4, RZ ;  /* 0x000000ff00047202 */ /* 0x000fe40000000f00 */
[----:B------:R-:W-:-:S07]  /*0220*/  MOV R11, R3 ;  /* 0x00000003000b7202 */ /* 0x000fce0000000f00 */
.L_x_1081:
[----:B------:R-:W-:-:S06]  /*0230*/  IMAD.WIDE R6, R11, 0x2, R22 ;  /* 0x000000020b067825 */ /* 0x000fcc00078e0216 */
[----:B------:R-:W2:Y:S01]  /*0240*/  LDG.E.U16 R6, desc[UR6][R6.64] ;  /* 0x0000000606067981 */ /* 0x000ea2000c1e1500 */
[----:B0-----:R-:W-:-:S04]  /*0250*/  IADD3 R11, R2, R11, RZ ;  /* 0x0000000b020b7210 */ /* 0x001fc80007ffe0ff */
[----:B------:R-:W-:Y:S01]  /*0260*/  ISETP.GE.AND P0, PT, R11, R9, PT ;  /* 0x000000090b00720c */ /* 0x000fe20003f06270 */
[----:B--2---:R-:W-:-:S05]  /*0270*/  HADD2.F32 R13, -RZ, R6.H0_H0 ;  /* 0x20000006ff0d7230 */ /* 0x004fca0000004100 */
[----:B------:R-:W-:-:S07]  /*0280*/  FFMA.FTZ R4, R13, R13, R4 ;  /* 0x0000000d0d047223 */ /* 0x000fce0000010004 */
[----:B------:R-:W-:Y:S05]  /*0290*/  @!P0 BRA `(.L_x_1081) ;  /* 0xfffffffc00e48947 */ /* 0x000fea000383ffff */
.L_x_1080:
[----:B------:R-:W-:Y:S05]  /*02a0*/  BSYNC B1 ;  /* 0x0000000000017941 */ /* 0x000fea0003800000 */
.L_x_1079:
[----:B------:R-:W-:Y:S01]  /*02b0*/  BSSY B1, `(.L_x_1082) ;  /* 0x0000014000017945 */ /* 0x000fe20003800000 */
[----:B------:R-:W-:-:S03]  /*02c0*/  IMAD.WIDE R6, R9, 0x2, R22 ;  /* 0x0000000209067825 */ /* 0x000fc600078e0216 */
[----:B------:R-:W-:Y:S05]  /*02d0*/  @P1 BRA `(.L_x_1083) ;  /* 0x0000000000441947 */ /* 0x000fea0003800000 */
[----:B------:R-:W-:-:S07]  /*02e0*/  MOV R9, R3 ;  /* 0x0000000300097202 */ /* 0x000fce0000000f00 */
.L_x_1084:
        /* <DEDUP_REMOVED lines=16> */
.L_x_1083:
[----:B------:R-:W-:Y:S05]  /*03f0*/  BSYNC B1 ;  /* 0x0000000000017941 */ /* 0x000fea0003800000 */
.L_x_1082:
[----:B------:R-:W-:Y:S04]  /*0400*/  BSSY B1, `(.L_x_1085) ;  /* 0x0000009000017945 */ /* 0x000fe80003800000 */
[----:B------:R-:W-:Y:S05]  /*0410*/  @P2 BRA `(.L_x_1086) ;  /* 0x00000000001c2947 */ /* 0x000fea0003800000 */
.L_x_1087:
[----:B------:R-:W-:-:S06]  /*0420*/  IMAD.WIDE R8, R10, 0x2, R6 ;  /* 0x000000020a087825 */ /* 0x000fcc00078e0206 */
[----:B------:R-:W2:Y:S01]  /*0430*/  LDG.E.U16 R8, desc[UR6][R8.64] ;  /* 0x0000000608087981 */ /* 0x000ea2000c1e1500 */
[----:B0-----:R-:W-:-:S04]  /*0440*/  IADD3 R10, R2, R10, RZ ;  /* 0x0000000a020a7210 */ /* 0x001fc80007ffe0ff */
[----:B------:R-:W-:Y:S01]  /*0450*/  ISETP.GE.AND P0, PT, R10, R5, PT ;  /* 0x000000050a00720c */ /* 0x000fe20003f06270 */
[----:B--2---:R-:W-:-:S05]  /*0460*/  HADD2.F32 R11, -RZ, R8.H0_H0 ;  /* 0x20000008ff0b7230 */ /* 0x004fca0000004100 */
[----:B------:R-:W-:-:S07]  /*0470*/  FFMA.FTZ R4, R11, R11, R4 ;  /* 0x0000000b0b047223 */ /* 0x000fce0000010004 */
[----:B------:R-:W-:Y:S05]  /*0480*/  @!P0 BRA `(.L_x_1087) ;  /* 0xfffffffc00e48947 */ /* 0x000fea000383ffff */
.L_x_1086:
[----:B------:R-:W-:Y:S05]  /*0490*/  BSYNC B1 ;  /* 0x0000000000017941 */ /* 0x000fea0003800000 */
.L_x_1085:
[----:B------:R-:W-:Y:S05]  /*04a0*/  BRA `(.L_x_1088) ;  /* 0x0000000000547947 */ /* 0x000fea0003800000 */
.L_x_1078:
        /* <DEDUP_REMOVED lines=8> */
.L_x_1089:
        /* <DEDUP_REMOVED lines=13> */
.L_x_1088:
[----:B------:R-:W-:Y:S05]  /*0600*/  BSYNC B0 ;  /* 0x0000000000007941 */ /* 0x000fea0003800000 */
.L_x_1077:
        /* <DEDUP_REMOVED lines=109> */
.L_x_1091:
        /* <DEDUP_REMOVED lines=23> */
.L_x_1094:
[----:B------:R-:W-:Y:S05]  /*0e50*/  BSYNC B1 ;  /* 0x0000000000017941 */ /* 0x000fea0003800000 */
.L_x_1093:
        /* <DEDUP_REMOVED lines=46> */
.L_x_1092:
[----:B------:R-:W-:Y:S05]  /*1140*/  BSYNC B0 ;  /* 0x0000000000007941 */ /* 0x000fea0003800000 */
.L_x_1090:
        /* <DEDUP_REMOVED lines=15> */
.L_x_1096:
[----:B------:R-:W-:Y:S05]  /*1240*/  BSYNC B0 ;  /* 0x0000000000007941 */ /* 0x000fea0003800000 */
.L_x_1095:
        /* <DEDUP_REMOVED lines=10> */
.L_x_1097:
[----:B---3--:R-:W-:-:S06]  /*12f0*/  IMAD.WIDE R12, R3, 0x8, R22 ;  /* 0x00000008030c7825 */ /* 0x008fcc00078e0216 */
[----:B------:R-:W3:Y:S01]  /*1300*/  LDG.E.64 R12, desc[UR6][R12.64] ;  /* 0x000000060c0c7981 */ /* 0x000ee2000c1e1b00 */
[----:B0-----:R-:W-:-:S06]  /*1310*/  IMAD.WIDE R10, R3, 0x8, R4 ;  /* 0x00000008030a7825 */ /* 0x001fcc00078e0204 */
[----:B------:R-:W4:Y:S01]  /*1320*/  LDG.E.64.CONSTANT R10, desc[UR6][R10.64] ;  /* 0x000000060a0a7981 */ /* 0x000f22000c1e9b00 */
[--C-:B---3--:R-:W-:Y:S02]  /*1330*/  HADD2.F32 R0, -RZ, R12.reuse.H0_H0 ;  /* 0x2000000cff007230 */ /* 0x108fe40000004100 */
[----:B------:R-:W-:Y:S02]  /*1340*/  HADD2.F32 R14, -RZ, R12.H1_H1 ;  /* 0x3000000cff0e7230 */ /* 0x000fe40000004100 */
[--C-:B------:R-:W-:Y:S02]  /*1350*/  HADD2.F32 R16, -RZ, R13.reuse.H0_H0 ;  /* 0x2000000dff107230 */ /* 0x100fe40000004100 */
[C---:B--2---:R-:W-:Y:S01]  /*1360*/  FMUL.FTZ R0, R9.reuse, R0 ;  /* 0x0000000009007220 */ /* 0x044fe20000410000 */
[----:B------:R-:W-:Y:S02]  /*1370*/  HADD2.F32 R18, -RZ, R13.H1_H1 ;  /* 0x3000000dff127230 */ /* 0x000fe40000004100 */
[----:B------:R-:W-:Y:S01]  /*1380*/  FMUL.FTZ R14, R9, R14 ;  /* 0x0000000e090e7220 */ /* 0x000fe20000410000 */
[----:B----4-:R-:W-:-:S02]  /*1390*/  HADD2.F32 R13, -RZ, R10.H0_H0 ;  /* 0x2000000aff0d7230 */ /* 0x010fc40000004100 */
        /* <DEDUP_REMOVED lines=25> */
.L_x_1098:
        /* <DEDUP_REMOVED lines=13> */
.L_x_1384:


//--------------------- .text._ZN4vllm15rms_norm_kernelIN3c104HalfELi8ELi2EEEvPT_PKS3_lllllS6_fii --------------------------
	.section	.text._ZN4vllm15rms_norm_kernelIN3c104HalfELi8ELi2EEEvPT_PKS3_lllllS6_fii,"ax",@progbits
	.align	128
        .global         _ZN4vllm15rms_norm_kernelIN3c104HalfELi8ELi2EEEvPT_PKS3_lllllS6_fii
        .type           _ZN4vllm15rms_norm_kernelIN3c104HalfELi8ELi2EEEvPT_PKS3_lllllS6_fii,@function
        .size           _ZN4vllm15rms_norm_kernelIN3c104HalfELi8ELi2EEEvPT_PKS3_lllllS6_fii,(.L_x_1385 - _ZN4vllm15rms_norm_kernelIN3c104HalfELi8ELi2EEEvPT_PKS3_lllllS6_fii)
        .other          _ZN4vllm15rms_norm_kernelIN3c104HalfELi8ELi2EEEvPT_PKS3_lllllS6_fii,@"STO_CUDA_ENTRY STV_DEFAULT"
_ZN4vllm15rms_norm_kernelIN3c104HalfELi8ELi2EEEvPT_PKS3_lllllS6_fii:
.text._ZN4vllm15rms_norm_kernelIN3c104HalfELi8ELi2EEEvPT_PKS3_lllllS6_fii:
        /* <DEDUP_REMOVED lines=35> */
.L_x_1103:
[----:B------:R-:W-:-:S06]  /*0230*/  IMAD.WIDE R4, R11, 0x2, R22 ;  /* 0x000000020b047825 */ /* 0x000fcc00078e0216 */
[----:B------:R-:W2:Y:S01]  /*0240*/  LDG.E.U16 R4, desc[UR6][R4.64] ;  /* 0x0000000604047981 */ /* 0x000ea2000c1e1500 */
[----:B0-----:R-:W-:-:S04]  /*0250*/  IADD3 R11, R2, R11, RZ ;  /* 0x0000000b020b7210 */ /* 0x001fc80007ffe0ff */
[----:B------:R-:W-:Y:S01]  /*0260*/  ISETP.GE.AND P0, PT, R11, R9, PT ;  /* 0x000000090b00720c */ /* 0x000fe20003f06270 */
[----:B--2---:R-:W-:-:S05]  /*0270*/  HADD2.F32 R13, -RZ, R4.H0_H0 ;  /* 0x20000004ff0d7230 */ /* 0x004fca0000004100 */
[----:B------:R-:W-:-:S07]  /*0280*/  FFMA.FTZ R8, R13, R13, R8 ;  /* 0x0000000d0d087223 */ /* 0x000fce0000010008 */
[----:B------:R-:W-:Y:S05]  /*0290*/  @!P0 BRA `(.L_x_1103) ;  /* 0xfffffffc00e48947 */ /* 0x000fea000383ffff */
.L_x_1102:
[----:B------:R-:W-:Y:S05]  /*02a0*/  BSYNC B1 ;  /* 0x0000000000017941 */ /* 0x000fea0003800000 */
.L_x_1101:
[----:B------:R-:W-:Y:S01]  /*02b0*/  BSSY B1, `(.L_x_1104) ;  /* 0x0000020000017945 */ /* 0x000fe20003800000 */
[----:B------:R-:W-:-:S03]  /*02c0*/  IMAD.WIDE R4, R9, 0x2, R22 ;  /* 0x0000000209047825 */ /* 0x000fc600078e0216 */
[----:B------:R-:W-:Y:S05]  /*02d0*/  @P1 BRA `(.L_x_1105) ;  /* 0x0000000000741947 */ /* 0x000fea0003800000 */
[----:B------:R-:W-:-:S07]  /*02e0*/  MOV R9, R3 ;  /* 0x0000000300097202 */ /* 0x000fce0000000f00 */
.L_x_1106:
        /* <DEDUP_REMOVED lines=28> */
.L_x_1105:
[----:B------:R-:W-:Y:S05]  /*04b0*/  BSYNC B1 ;  /* 0x0000000000017941 */ /* 0x000fea0003800000 */
.L_x_1104:
[----:B------:R-:W-:Y:S04]  /*04c0*/  BSSY B1, `(.L_x_1107) ;  /* 0x0000009000017945 */ /* 0x000fe80003800000 */
[----:B------:R-:W-:Y:S05]  /*04d0*/  @P2 BRA `(.L_x_1108) ;  /* 0x00000000001c2947 */ /* 0x000fea0003800000 */
.L_x_1109:
[----:B------:R-:W-:-:S06]  /*04e0*/  IMAD.WIDE R10, R7, 0x2, R4 ;  /* 0x00000002070a7825 */ /* 0x000fcc00078e0204 */
[----:B------:R-:W2:Y:S01]  /*04f0*/  LDG.E.U16 R10, desc[UR6][R10.64] ;  /* 0x000000060a0a7981 */ /* 0x000ea2000c1e1500 */
[----:B0-----:R-:W-:-:S04]  /*0500*/  IADD3 R7, R2, R7, RZ ;  /* 0x0000000702077210 */ /* 0x001fc80007ffe0ff */
[----:B------:R-:W-:Y:S01]  /*0510*/  ISETP.GE.AND P0, PT, R7, R6, PT ;  /* 0x000000060700720c */ /* 0x000fe20003f06270 */
[----:B--2---:R-:W-:-:S05]  /*0520*/  HADD2.F32 R9, -RZ, R10.H0_H0 ;  /* 0x2000000aff097230 */ /* 0x004fca0000004100 */
[----:B------:R-:W-:-:S07]  /*0530*/  FFMA.FTZ R8, R9, R9, R8 ;  /* 0x0000000909087223 */ /* 0x000fce0000010008 */
[----:B------:R-:W-:Y:S05]  /*0540*/  @!P0 BRA `(.L_x_1109) ;  /* 0xfffffffc00e48947 */ /* 0x000fea000383ffff */
.L_x_1108:
[----:B------:R-:W-:Y:S05]  /*0550*/  BSYNC B1 ;  /* 0x0000000000017941 */ /* 0x000fea0003800000 */
.L_x_1107:
[----:B------:R-:W-:Y:S05]  /*0560*/  BRA `(.L_x_1110) ;  /* 0x0000000000747947 */ /* 0x000fea0003800000 */
.L_x_1100:
        /* <DEDUP_REMOVED lines=8> */
.L_x_1111:
        /* <DEDUP_REMOVED lines=21> */
.L_x_1110:
[----:B------:R-:W-:Y:S05]  /*0740*/  BSYNC B0 ;  /* 0x0000000000007941 */ /* 0x000fea0003800000 */
.L_x_1099:
        /* <DEDUP_REMOVED lines=109> */
.L_x_1113:
        /* <DEDUP_REMOVED lines=23> */
.L_x_1116:
[----:B------:R-:W-:Y:S05]  /*0f90*/  BSYNC B1 ;  /* 0x0000000000017941 */ /* 0x000fea0003800000 */
.L_x_1115:
        /* <DEDUP_REMOVED lines=46> */
.L_x_1114:
[----:B------:R-:W-:Y:S05]  /*1280*/  BSYNC B0 ;  /* 0x0000000000007941 */ /* 0x000fea0003800000 */
.L_x_1112:
        /* <DEDUP_REMOVED lines=15> */
.L_x_1118:
[----:B------:R-:W-:Y:S05]  /*1380*/  BSYNC B0 ;  /* 0x0000000000007941 */ /* 0x000fea0003800000 */
.L_x_1117:
[----:B------:R-:W-:Y:S06]  /*1390*/  BAR.SYNC.DEFER_BLOCKING 0x0 ;  /* 0x0000000000007b1d */ /* 0x000fec0000010000 */
[----:B------:R-:W-:Y:S05]  /*13a0*/  @P1 EXIT ;  /* 0x000000000000194d */ /* 0x000fea0003800000 */
[----:B------:R-:W2:Y:S01]  /*13b0*/  S2UR UR5, SR_CgaCtaId ;  /* 0x00000000000579c3 */ /* 0x000ea20000008800 */
[----:B------:R-:W-:Y:S01]  /*13c0*/  UMOV UR4, 0x400 ;  /* 0x0000040000047882 */ /* 0x000fe20000000000 */
[----:B------:R-:W-:-:S06]  /*13d0*/  IMAD R5, R0, UR8, RZ ;  /* 0x0000000800057c24 */ /* 0x000fcc000f8e02ff */
[----:B------:R-:W3:Y:S08]  /*13e0*/  LDC.64 R14, c[0x0][0x210] ;  /* 0x00008400ff0e7b82 */ /* 0x000ef00000000a00 */
[----:B------:R-:W4:Y:S01]  /*13f0*/  LDC.64 R12, c[0x0][0x248] ;  /* 0x00009200ff0c7b82 */ /* 0x000f220000000a00 */
[----:B--2---:R-:W-:Y:S01]  /*1400*/  ULEA UR4, UR5, UR4, 0x18 ;  /* 0x0000000405047291 */ /* 0x004fe2000f8ec03f */
[----:B---3--:R-:W-:-:S08]  /*1410*/  IMAD.WIDE.U32 R14, R5, 0x2, R14 ;  /* 0x00000002050e7825 */ /* 0x008fd000078e000e */
[----:B------:R-:W2:Y:S03]  /*1420*/  LDS R17, [UR4] ;  /* 0x00000004ff117984 */ /* 0x000ea60008000800 */
.L_x_1119:
[----:B0--3--:R-:W-:-:S06]  /*1430*/  IMAD.WIDE R4, R3, 0x10, R22 ;  /* 0x0000001003047825 */ /* 0x009fcc00078e0216 */
[----:B------:R-:W3:Y:S01]  /*1440*/  LDG.E.128 R4, desc[UR6][R4.64] ;  /* 0x0000000604047981 */ /* 0x000ee2000c1e1d00 */
[----:B----4-:R-:W-:-:S06]  /*1450*/  IMAD.WIDE R8, R3, 0x10, R12 ;  /* 0x0000001003087825 */ /* 0x010fcc00078e020c */
[----:B------:R-:W4:Y:S01]  /*1460*/  LDG.E.128.CONSTANT R8, desc[UR6][R8.64] ;  /* 0x0000000608087981 */ /* 0x000f22000c1e9d00 */
[--C-:B---3--:R-:W-:Y:S02]  /*1470*/  HADD2.F32 R0, -RZ, R4.reuse.H0_H0 ;  /* 0x20000004ff007230 */ /* 0x108fe40000004100 */
[----:B------:R-:W-:Y:S02]  /*1480*/  HADD2.F32 R18, -RZ, R4.H1_H1 ;  /* 0x30000004ff127230 */ /* 0x000fe40000004100 */
[----:B------:R-:W-:Y:S02]  /*1490*/  HADD2.F32 R20, -RZ, R5.H0_H0 ;  /* 0x20000005ff147230 */ /* 0x000fe40000004100 */
[C---:B--2---:R-:W-:Y:S01]  /*14a0*/  FMUL.FTZ R0, R17.reuse, R0 ;  /* 0x0000000011007220 */ /* 0x044fe20000410000 */
[----:B------:R-:W-:Y:S02]  /*14b0*/  HADD2.F32 R4, -RZ, R6.H0_H0 ;  /* 0x20000006ff047230 */ /* 0x000fe40000004100 */
[----:B------:R-:W-:Y:S01]  /*14c0*/  FMUL.FTZ R18, R17, R18 ;  /* 0x0000001211127220 */ /* 0x000fe20000410000 */
[----:B----4-:R-:W-:-:S02]  /*14d0*/  HADD2.F32 R24, -RZ, R8.H1_H1 ;  /* 0x30000008ff187230 */ /* 0x010fc40000004100 */
        /* <DEDUP_REMOVED lines=10> */
[----:B-1----:R-:W-:-:S02]  /*1580*/  HADD2.F32 R21, -RZ, R18.H0_H0 ;  /* 0x20000012ff157230 */ /* 0x002fc40000004100 */
        /* <DEDUP_REMOVED lines=40> */
.L_x_1120:
        /* <DEDUP_REMOVED lines=15> */
.L_x_1385:


//--------------------- .text._ZN4vllm15rms_norm_kernelIN3c104HalfELi16ELi2EEEvPT_PKS3_lllllS6_fii --------------------------
	.section	.text._ZN4vllm15rms_norm_kernelIN3c104HalfELi16ELi2EEEvPT_PKS3_lllllS6_fii,"ax",@progbits
	.align	128
        .global         _ZN4vllm15rms_norm_kernelIN3c104HalfELi16ELi2EEEvPT_PKS3_lllllS6_fii
        .type           _ZN4vllm15rms_norm_kernelIN3c104HalfELi16ELi2EEEvPT_PKS3_lllllS6_fii,@function
        .size           _ZN4vllm15rms_norm_kernelIN3c104HalfELi16ELi2EEEvPT_PKS3_lllllS6_fii,(.L_x_1386 - _ZN4vllm15rms_norm_kernelIN3c104HalfELi16ELi2EEEvPT_PKS3_lllllS6_fii)
        .other          _ZN4vllm15rms_norm_kernelIN3c104HalfELi16ELi2EEEvPT_PKS3_lllllS6_fii,@"STO_CUDA_ENTRY STV_DEFAULT"
_ZN4vllm15rms_norm_kernelIN3c104HalfELi16ELi2EEEvPT_PKS3_lllllS6_fii:
.text._ZN4vllm15rms_norm_kernelIN3c104HalfELi16ELi2EEEvPT_PKS3_lllllS6_fii:
        /* <DEDUP_REMOVED lines=35> */
.L_x_1125:
[----:B------:R-:W-:-:S06]  /*0230*/  IMAD.WIDE R4, R11, 0x2, R22 ;  /* 0x000000020b047825 */ /* 0x000fcc00078e0216 */
[----:B------:R-:W2:Y:S01]  /*0240*/  LDG.E.U16 R4, desc[UR6][R4.64] ;  /* 0x0000000604047981 */ /* 0x000ea2000c1e1500 */
[----:B0-----:R-:W-:-:S04]  /*0250*/  IADD3 R11, R2, R11, RZ ;  /* 0x0000000b020b7210 */ /* 0x001fc80007ffe0ff */
[----:B------:R-:W-:Y:S01]  /*0260*/  ISETP.GE.AND P0, PT, R11, R7, PT ;  /* 0x000000070b00720c */ /* 0x000fe20003f06270 */
[----:B--2---:R-:W-:-:S05]  /*0270*/  HADD2.F32 R13, -RZ, R4.H0_H0 ;  /* 0x20000004ff0d7230 */ /* 0x004fca0000004100 */
[----:B------:R-:W-:-:S07]  /*0280*/  FFMA.FTZ R12, R13, R13, R12 ;  /* 0x0000000d0d0c7223 */ /* 0x000fce000001000c */
[----:B------:R-:W-:Y:S05]  /*0290*/  @!P0 BRA `(.L_x_1125) ;  /* 0xfffffffc00e48947 */ /* 0x000fea000383ffff */
.L_x_1124:
[----:B------:R-:W-:Y:S05]  /*02a0*/  BSYNC B1 ;  /* 0x0000000000017941 */ /* 0x000fea0003800000 */
.L_x_1123:
[----:B------:R-:W-:Y:S01]  /*02b0*/  BSSY B1, `(.L_x_1126) ;  /* 0x0000038000017945 */ /* 0x000fe20003800000 */
[----:B------:R-:W-:-:S03]  /*02c0*/  IMAD.WIDE R6, R7, 0x2, R22 ;  /* 0x0000000207067825 */ /* 0x000fc600078e0216 */
[----:B------:R-:W-:Y:S05]  /*02d0*/  @P1 BRA `(.L_x_1127) ;  /* 0x0000000000d41947 */ /* 0x000fea0003800000 */
[----:B------:R-:W-:-:S07]  /*02e0*/  MOV R13, R3 ;  /* 0x00000003000d7202 */ /* 0x000fce0000000f00 */
.L_x_1128:
        /* <DEDUP_REMOVED lines=52> */
.L_x_1127:
[----:B------:R-:W-:Y:S05]  /*0630*/  BSYNC B1 ;  /* 0x0000000000017941 */ /* 0x000fea0003800000 */
.L_x_1126:
[----:B------:R-:W-:Y:S04]  /*0640*/  BSSY B1, `(.L_x_1129) ;  /* 0x0000009000017945 */ /* 0x000fe80003800000 */
[----:B------:R-:W-:Y:S05]  /*0650*/  @P2 BRA `(.L_x_1130) ;  /* 0x00000000001c2947 */ /* 0x000fea0003800000 */
.L_x_1131:
[----:B------:R-:W-:-:S06]  /*0660*/  IMAD.WIDE R4, R9, 0x2, R6 ;  /* 0x0000000209047825 */ /* 0x000fcc00078e0206 */
[----:B------:R-:W2:Y:S01]  /*0670*/  LDG.E.U16 R4, desc[UR6][R4.64] ;  /* 0x0000000604047981 */ /* 0x000ea2000c1e1500 */
[----:B0-----:R-:W-:-:S04]  /*0680*/  IADD3 R9, R2, R9, RZ ;  /* 0x0000000902097210 */ /* 0x001fc80007ffe0ff */
[----:B------:R-:W-:Y:S01]  /*0690*/  ISETP.GE.AND P0, PT, R9, R8, PT ;  /* 0x000000080900720c */ /* 0x000fe20003f06270 */
[----:B--2---:R-:W-:-:S05]  /*06a0*/  HADD2.F32 R11, -RZ, R4.H0_H0 ;  /* 0x20000004ff0b7230 */ /* 0x004fca0000004100 */
[----:B------:R-:W-:-:S07]  /*06b0*/  FFMA.FTZ R12, R11, R11, R12 ;  /* 0x0000000b0b0c7223 */ /* 0x000fce000001000c */
[----:B------:R-:W-:Y:S05]  /*06c0*/  @!P0 BRA `(.L_x_1131) ;  /* 0xfffffffc00e48947 */ /* 0x000fea000383ffff */
.L_x_1130:
[----:B------:R-:W-:Y:S05]  /*06d0*/  BSYNC B1 ;  /* 0x0000000000017941 */ /* 0x000fea0003800000 */
.L_x_1129:
[----:B------:R-:W-:Y:S05]  /*06e0*/  BRA `(.L_x_1132) ;  /* 0x0000000000b87947 */ /* 0x000fea0003800000 */
.L_x_1122:
        /* <DEDUP_REMOVED lines=8> */
.L_x_1133:
        /* <DEDUP_REMOVED lines=38> */
.L_x_1132:
[----:B------:R-:W-:Y:S05]  /*09d0*/  BSYNC B0 ;  /* 0x0000000000007941 */ /* 0x000fea0003800000 */
.L_x_1121:
        /* <DEDUP_REMOVED lines=109> */
.L_x_1135:
        /* <DEDUP_REMOVED lines=23> */
.L_x_1138:
[----:B------:R-:W-:Y:S05]  /*1220*/  BSYNC B1 ;  /* 0x0000000000017941 */ /* 0x000fea0003800000 */
.L_x_1137:
        /* <DEDUP_REMOVED lines=46> */
.L_x_1136:
[----:B------:R-:W-:Y:S05]  /*1510*/  BSYNC B0 ;  /* 0x0000000000007941 */ /* 0x000fea0003800000 */
.L_x_1134:
        /* <DEDUP_REMOVED lines=15> */
.L_x_1140:
[----:B------:R-:W-:Y:S05]  /*1610*/  BSYNC B0 ;  /* 0x0000000000007941 */ /* 0x000fea0003800000 */
.L_x_1139:
        /* <DEDUP_REMOVED lines=8> */
[----:B01----:R-:W0:Y:S03]  /*16a0*/  LDS R21, [UR4] ;  /* 0x00000004ff157984 */ /* 0x003e260008000800 */
.L_x_1141:
        /* <DEDUP_REMOVED lines=118> */
.L_x_1142:
        /* <DEDUP_REMOVED lines=15> */
.L_x_1386:


//--------------------- .text._ZN4vllm15rms_norm_kernelIfLi1ELi2EEEvPT_PKS1_lllllS4_fii --------------------------
	.section	.text._ZN4vllm15rms_norm_kernelIfLi1ELi2EEEvPT_PKS1_lllllS4_fii,"ax",@progbits
	.align	128
        .global         _ZN4vllm15rms_norm_kernelIfLi1ELi2EEEvPT_PKS1_lllllS4_fii
        .type           _ZN4vllm15rms_norm_kernelIfLi1ELi2EEEvPT_PKS1_lllllS4_fii,@function
        .size           _ZN4vllm15rms_norm_kernelIfLi1ELi2EEEvPT_PKS1_lllllS4_fii,(.L_x_1387 - _ZN4vllm15rms_norm_kernelIfLi1ELi2EEEvPT_PKS1_lllllS4_fii)
        .other          _ZN4vllm15rms_norm_kernelIfLi1ELi2EEEvPT_PKS1_lllllS4_fii,@"STO_CUDA_ENTRY STV_DEFAULT"
_ZN4vllm15rms_norm_kernelIfLi1ELi2EEEvPT_PKS1_lllllS4_fii:
.text._ZN4vllm15rms_norm_kernelIfLi1ELi2EEEvPT_PKS1_lllllS4_fii:
[----:B------:R-:W-:Y:S08]  /*0000*/  LDC R1, c[0x0][0x28] ;  /* 0x00000a00ff017b82 */ /* 0x000ff00000000800 */
[----:B------:R-:W0:Y:S01]  /*0010*/  LDC R0, c[0x0][0x218] ;  /* 0x00008600ff007b82 */ /* 0x000e220000000800 */
[----:B------:R-:W1:Y:S01]  /*0020*/  S2R R20, SR_TID.X ;  /* 0x0000000000147919 */ /* 0x000e620000002100 */
[----:B------:R-:W-:Y:S01]  /*0030*/  ULDC.64 UR6, c[0x0][0x208] ;  /* 0x0000820000067ab9 */ /* 0x000fe20000000a00 */
[----:B------:R-:W-:Y:S05]  /*0040*/  BSSY B0, `(.L_x_1143) ;  /* 0x0000143000007945 */ /* 0x000fea0003800000 */
[----:B------:R-:W2:Y:S08]  /*0050*/  LDC R2, c[0x0][RZ] ;  /* 0x00000000ff027b82 */ /* 0x000eb00000000800 */
[----:B------:R-:W3:Y:S01]  /*0060*/  S2UR UR8, SR_CTAID.X ;  /* 0x00000000000879c3 */ /* 0x000ee20000002500 */
[----:B0-----:R-:W-:-:S13]  /*0070*/  LOP3.LUT P0, RZ, R0, 0x3, RZ, 0xc0, !PT ;  /* 0x0000000300ff7812 */ /* 0x001fda000780c0ff */
[----:B-123--:R-:W-:Y:S05]  /*0080*/  @!P0 BRA `(.L_x_1144) ;  /* 0x0000000c00d08947 */ /* 0x00efea0003800000 */
        /* <DEDUP_REMOVED lines=15> */
[----:B0-----:R-:W-:-:S06]  /*0180*/  IADD3 R4, R6, 0xffffffe, RZ ;  /* 0x0ffffffe06047810 */ /* 0x001fcc0007ffe0ff */
[----:B------:R0:W1:Y:S02]  /*0190*/  F2I.FTZ.U32.TRUNC.NTZ R5, R4 ;  /* 0x0000000400057305 */ /* 0x000064000021f000 */
[----:B0-----:R-:W-:Y:S01]  /*01a0*/  HFMA2.MMA R4, -RZ, RZ, 0, 0 ;  /* 0x00000000ff047435 */ /* 0x001fe200000001ff */
[----:B-1----:R-:W-:-:S04]  /*01b0*/  IMAD.MOV R7, RZ, RZ, -R5 ;  /* 0x000000ffff077224 */ /* 0x002fc800078e0a05 */
[----:B------:R-:W-:-:S05]  /*01c0*/  IMAD R7, R7, R2, RZ ;  /* 0x0000000207077224 */ /* 0x000fca00078e02ff */
[----:B------:R-:W-:Y:S01]  /*01d0*/  IMAD.HI.U32 R8, R5, R7, R4 ;  /* 0x0000000705087227 */ /* 0x000fe200078e0004 */
[----:B------:R-:W-:Y:S01]  /*01e0*/  MOV R4, RZ ;  /* 0x000000ff00047202 */ /* 0x000fe20000000f00 */
[----:B------:R-:W0:Y:S04]  /*01f0*/  LDC.64 R6, c[0x0][0x220] ;  /* 0x00008800ff067b82 */ /* 0x000e280000000a00 */
        /* <DEDUP_REMOVED lines=11> */
[----:B------:R-:W-:Y:S01]  /*02b0*/  LOP3.LUT P0, R5, R3, 0x3, RZ, 0xc0, !PT ;  /* 0x0000000303057812 */ /* 0x000fe2000780c0ff */
[----:B------:R-:W-:-:S12]  /*02c0*/  IMAD.MOV.U32 R3, RZ, RZ, R20 ;  /* 0x000000ffff037224 */ /* 0x000fd800078e0014 */
[----:B0-----:R-:W-:Y:S05]  /*02d0*/  @!P0 BRA `(.L_x_1148) ;  /* 0x0000000000488947 */ /* 0x001fea0003800000 */
[----:B------:R-:W0:Y:S01]  /*02e0*/  LDC.64 R10, c[0x0][0x220] ;  /* 0x00008800ff0a7b82 */ /* 0x000e220000000a00 */
[--C-:B------:R-:W-:Y:S01]  /*02f0*/  SHF.R.S32.HI R21, RZ, 0x1f, R20.reuse ;  /* 0x0000001fff157819 */ /* 0x100fe20000011414 */
[----:B------:R-:W-:Y:S01]  /*0300*/  ULDC UR5, c[0x0][0x21c] ;  /* 0x0000870000057ab9 */ /* 0x000fe20000000800 */
[----:B------:R-:W-:Y:S01]  /*0310*/  MOV R4, RZ ;  /* 0x000000ff00047202 */ /* 0x000fe20000000f00 */
[--C-:B------:R-:W-:Y:S02]  /*0320*/  IMAD.MOV.U32 R3, RZ, RZ, R20.reuse ;  /* 0x000000ffff037224 */ /* 0x100fe400078e0014 */
[----:B0-----:R-:W-:-:S04]  /*0330*/  IMAD.WIDE.U32 R8, R10, UR8, R20 ;  /* 0x000000080a087c25 */ /* 0x001fc8000f8e0014 */
[----:B------:R-:W-:Y:S01]  /*0340*/  IMAD R9, R11, UR8, R9 ;  /* 0x000000080b097c24 */ /* 0x000fe2000f8e0209 */
[----:B------:R-:W-:-:S04]  /*0350*/  LEA R10, P0, R8, R0, 0x2 ;  /* 0x00000000080a7211 */ /* 0x000fc800078010ff */
[----:B------:R-:W-:-:S09]  /*0360*/  LEA.HI.X R9, R8, UR5, R9, 0x2, P0 ;  /* 0x0000000508097c11 */ /* 0x000fd200080f1409 */
.L_x_1149:
[----:B------:R-:W-:-:S05]  /*0370*/  MOV R11, R9 ;  /* 0x00000009000b7202 */ /* 0x000fca0000000f00 */
[----:B------:R0:W2:Y:S01]  /*0380*/  LDG.E R13, desc[UR6][R10.64] ;  /* 0x000000060a0d7981 */ /* 0x0000a2000c1e1900 */
[----:B------:R-:W-:Y:S02]  /*0390*/  VIADD R5, R5, 0xffffffff ;  /* 0xffffffff05057836 */ /* 0x000fe40000000000 */
[----:B------:R-:W-:-:S03]  /*03a0*/  IMAD.WIDE R8, R2, 0x4, R10 ;  /* 0x0000000402087825 */ /* 0x000fc600078e020a */
[----:B------:R-:W-:Y:S01]  /*03b0*/  ISETP.NE.AND P0, PT, R5, RZ, PT ;  /* 0x000000ff0500720c */ /* 0x000fe20003f05270 */
[----:B------:R-:W-:Y:S01]  /*03c0*/  IMAD.IADD R3, R2, 0x1, R3 ;  /* 0x0000000102037824 */ /* 0x000fe200078e0203 */
[----:B0-----:R-:W-:Y:S01]  /*03d0*/  MOV R10, R8 ;  /* 0x00000008000a7202 */ /* 0x001fe20000000f00 */
[----:B--2---:R-:W-:-:S10]  /*03e0*/  FFMA.FTZ R4, R13, R13, R4 ;  /* 0x0000000d0d047223 */ /* 0x004fd40000010004 */
[----:B------:R-:W-:Y:S05]  /*03f0*/  @P0 BRA `(.L_x_1149) ;  /* 0xfffffffc00dc0947 */ /* 0x000fea000383ffff */
.L_x_1148:
[----:B------:R-:W-:Y:S05]  /*0400*/  BSYNC B2 ;  /* 0x0000000000027941 */ /* 0x000fea0003800000 */
.L_x_1147:
[----:B------:R-:W-:Y:S05]  /*0410*/  @!P1 BRA `(.L_x_1146) ;  /* 0x0000000000549947 */ /* 0x000fea0003800000 */
.L_x_1150:
[----:B------:R-:W-:Y:S02]  /*0420*/  SHF.R.S32.HI R9, RZ, 0x1f, R3 ;  /* 0x0000001fff097819 */ /* 0x000fe40000011403 */
[----:B------:R-:W-:-:S05]  /*0430*/  MOV R8, R3 ;  /* 0x0000000300087202 */ /* 0x000fca0000000f00 */
[----:B------:R-:W-:-:S04]  /*0440*/  IMAD.WIDE.U32 R10, R6, UR8, R8 ;  /* 0x00000008060a7c25 */ /* 0x000fc8000f8e0008 */
[----:B------:R-:W-:Y:S01]  /*0450*/  IMAD R5, R7, UR8, R11 ;  /* 0x0000000807057c24 */ /* 0x000fe2000f8e020b */
        /* <DEDUP_REMOVED lines=17> */
.L_x_1146:
[----:B------:R-:W-:Y:S05]  /*0570*/  BSYNC B1 ;  /* 0x0000000000017941 */ /* 0x000fea0003800000 */
.L_x_1145:
        /* <DEDUP_REMOVED lines=8> */
[----:B------:R-:W-:Y:S01]  /*0600*/  IMAD.MOV.U32 R6, RZ, RZ, RZ ;  /* 0x000000ffff067224 */ /* 0x000fe200078e00ff */
[----:B------:R-:W-:Y:S01]  /*0610*/  ISETP.NE.U32.AND P2, PT, R2, RZ, PT ;  /* 0x000000ff0200720c */ /* 0x000fe20003f45070 */
[----:B------:R-:W-:Y:S01]  /*0620*/  BSSY B2, `(.L_x_1153) ;  /* 0x000002b000027945 */ /* 0x000fe20003800000 */
[----:B------:R-:W-:-:S04]  /*0630*/  VIMNMX R3, R3, -0x1, !PT ;  /* 0xffffffff03037848 */ /* 0x000fc80007fe0100 */
[----:B------:R-:W-:Y:S01]  /*0640*/  IADD3 R3, -R20, UR10, R3 ;  /* 0x0000000a14037c10 */ /* 0x000fe2000fffe103 */
        /* <DEDUP_REMOVED lines=17> */
[----:B------:R-:W-:Y:S01]  /*0760*/  LOP3.LUT P0, R8, R3, 0x3, RZ, 0xc0, !PT ;  /* 0x0000000303087812 */ /* 0x000fe2000780c0ff */
[----:B------:R-:W-:-:S12]  /*0770*/  IMAD.MOV.U32 R3, RZ, RZ, R20 ;  /* 0x000000ffff037224 */ /* 0x000fd800078e0014 */
[----:B------:R-:W-:Y:S05]  /*0780*/  @!P0 BRA `(.L_x_1154) ;  /* 0x0000000000508947 */ /* 0x000fea0003800000 */
[----:B------:R-:W0:Y:S01]  /*0790*/  LDC.64 R10, c[0x0][0x220] ;  /* 0x00008800ff0a7b82 */ /* 0x000e220000000a00 */
[--C-:B------:R-:W-:Y:S01]  /*07a0*/  SHF.R.S32.HI R21, RZ, 0x1f, R20.reuse ;  /* 0x0000001fff157819 */ /* 0x100fe20000011414 */
[----:B------:R-:W-:Y:S01]  /*07b0*/  ULDC UR11, c[0x0][0x21c] ;  /* 0x00008700000b7ab9 */ /* 0x000fe20000000800 */
[----:B------:R-:W-:Y:S01]  /*07c0*/  MOV R5, R8 ;  /* 0x0000000800057202 */ /* 0x000fe20000000f00 */
[--C-:B------:R-:W-:Y:S02]  /*07d0*/  IMAD.MOV.U32 R3, RZ, RZ, R20.reuse ;  /* 0x000000ffff037224 */ /* 0x100fe400078e0014 */
[----:B0-----:R-:W-:-:S04]  /*07e0*/  IMAD.WIDE.U32 R6, R10, UR8, R20 ;  /* 0x000000080a067c25 */ /* 0x001fc8000f8e0014 */
[----:B------:R-:W-:Y:S01]  /*07f0*/  IMAD R10, R11, UR8, R7 ;  /* 0x000000080b0a7c24 */ /* 0x000fe2000f8e0207 */
[----:B------:R-:W-:-:S04]  /*0800*/  IADD3 R9, P0, R6, UR4, RZ ;  /* 0x0000000406097c10 */ /* 0x000fc8000ff1e0ff */
[----:B------:R-:W-:Y:S02]  /*0810*/  LEA R6, P2, R9, R0, 0x2 ;  /* 0x0000000009067211 */ /* 0x000fe400078410ff */
[----:B------:R-:W-:-:S04]  /*0820*/  IADD3.X R10, R10, UR9, RZ, P0, !PT ;  /* 0x000000090a0a7c10 */ /* 0x000fc800087fe4ff */
[----:B------:R-:W-:-:S07]  /*0830*/  LEA.HI.X R7, R9, UR11, R10, 0x2, P2 ;  /* 0x0000000b09077c11 */ /* 0x000fce00090f140a */
.L_x_1155:
        /* <DEDUP_REMOVED lines=9> */
.L_x_1154:
[----:B------:R-:W-:Y:S05]  /*08d0*/  BSYNC B2 ;  /* 0x0000000000027941 */ /* 0x000fea0003800000 */
.L_x_1153:
[----:B------:R-:W-:Y:S05]  /*08e0*/  @!P1 BRA `(.L_x_1152) ;  /* 0x0000000000609947 */ /* 0x000fea0003800000 */
[----:B------:R-:W0:Y:S01]  /*08f0*/  LDC.64 R8, c[0x0][0x220] ;  /* 0x00008800ff087b82 */ /* 0x000e220000000a00 */
[----:B------:R-:W-:Y:S01]  /*0900*/  MOV R6, UR4 ;  /* 0x0000000400067c02 */ /* 0x000fe20008000f00 */
[----:B------:R-:W-:-:S04]  /*0910*/  IMAD.U32 R7, RZ, RZ, UR9 ;  /* 0x00000009ff077e24 */ /* 0x000fc8000f8e00ff */
[----:B0-----:R-:W-:-:S04]  /*0920*/  IMAD.WIDE.U32 R6, R8, UR8, R6 ;  /* 0x0000000808067c25 */ /* 0x001fc8000f8e0006 */
[----:B------:R-:W-:-:S07]  /*0930*/  IMAD R16, R9, UR8, R7 ;  /* 0x0000000809107c24 */ /* 0x000fce000f8e0207 */
.L_x_1156:
        /* <DEDUP_REMOVED lines=19> */
.L_x_1152:
[----:B------:R-:W-:Y:S05]  /*0a70*/  BSYNC B1 ;  /* 0x0000000000017941 */ /* 0x000fea0003800000 */
.L_x_1151:
        /* <DEDUP_REMOVED lines=9> */
[----:B------:R-:W-:Y:S02]  /*0b10*/  IADD3 R5, R9, UR10, RZ ;  /* 0x0000000a09057c10 */ /* 0x000fe4000fffe0ff */
[----:B------:R-:W-:Y:S01]  /*0b20*/  IADD3 R3, R3, 0x1, R9 ;  /* 0x0000000103037810 */ /* 0x000fe20007ffe009 */
[----:B0-----:R-:W0:Y:S03]  /*0b30*/  MUFU.RCP R8, R8 ;  /* 0x0000000800087308 */ /* 0x001e260000001000 */
[----:B------:R-:W-:-:S02]  /*0b40*/  VIADDMNMX R3, R5, 0x1, R3, !PT ;  /* 0x0000000105037846 */ /* 0x000fc40007800103 */
[----:B0-----:R-:W-:Y:S01]  /*0b50*/  IADD3 R6, R8, 0xffffffe, RZ ;  /* 0x0ffffffe08067810 */ /* 0x001fe20007ffe0ff */
[----:B------:R-:W-:-:S03]  /*0b60*/  IMAD.IADD R8, R20, 0x1, R5 ;  /* 0x0000000114087824 */ /* 0x000fc600078e0205 */
[----:B------:R0:W1:Y:S02]  /*0b70*/  F2I.FTZ.U32.TRUNC.NTZ R7, R6 ;  /* 0x0000000600077305 */ /* 0x000064000021f000 */
[----:B------:R-:W-:Y:S01]  /*0b80*/  IADD3 R3, -R8, -0x2, R3 ;  /* 0xfffffffe08037810 */ /* 0x000fe20007ffe103 */
        /* <DEDUP_REMOVED lines=15> */
[----:B------:R-:W-:Y:S02]  /*0c80*/  LOP3.LUT P0, R8, R3, 0x3, RZ, 0xc0, !PT ;  /* 0x0000000303087812 */ /* 0x000fe4000780c0ff */
[----:B------:R-:W-:-:S11]  /*0c90*/  IADD3 R3, R20, UR5, RZ ;  /* 0x0000000514037c10 */ /* 0x000fd6000fffe0ff */
[----:B------:R-:W-:Y:S05]  /*0ca0*/  @!P0 BRA `(.L_x_1159) ;  /* 0x0000000000548947 */ /* 0x000fea0003800000 */
[----:B------:R-:W0:Y:S01]  /*0cb0*/  LDC.64 R10, c[0x0][0x220] ;  /* 0x00008800ff0a7b82 */ /* 0x000e220000000a00 */
[----:B------:R-:W-:Y:S01]  /*0cc0*/  IADD3 R6, R9, UR10, R20 ;  /* 0x0000000a09067c10 */ /* 0x000fe2000fffe014 */
[----:B------:R-:W-:Y:S01]  /*0cd0*/  ULDC UR11, c[0x0][0x21c] ;  /* 0x00008700000b7ab9 */ /* 0x000fe20000000800 */
[----:B------:R-:W-:-:S03]  /*0ce0*/  MOV R5, R8 ;  /* 0x0000000800057202 */ /* 0x000fc60000000f00 */
[----:B------:R-:W-:-:S05]  /*0cf0*/  VIADD R6, R6, 0x1 ;  /* 0x0000000106067836 */ /* 0x000fca0000000000 */
[----:B------:R-:W-:-:S03]  /*0d00*/  SHF.R.S32.HI R7, RZ, 0x1f, R6 ;  /* 0x0000001fff077819 */ /* 0x000fc60000011406 */
[----:B0-----:R-:W-:-:S04]  /*0d10*/  IMAD.WIDE.U32 R6, R10, UR8, R6 ;  /* 0x000000080a067c25 */ /* 0x001fc8000f8e0006 */
[----:B------:R-:W-:Y:S01]  /*0d20*/  IMAD R10, R11, UR8, R7 ;  /* 0x000000080b0a7c24 */ /* 0x000fe2000f8e0207 */
[----:B------:R-:W-:-:S04]  /*0d30*/  IADD3 R9, P0, R6, UR4, RZ ;  /* 0x0000000406097c10 */ /* 0x000fc8000ff1e0ff */
[----:B------:R-:W-:Y:S02]  /*0d40*/  LEA R6, P2, R9, R0, 0x2 ;  /* 0x0000000009067211 */ /* 0x000fe400078410ff */
[----:B------:R-:W-:-:S04]  /*0d50*/  IADD3.X R10, R10, UR9, RZ, P0, !PT ;  /* 0x000000090a0a7c10 */ /* 0x000fc800087fe4ff */
[----:B------:R-:W-:-:S07]  /*0d60*/  LEA.HI.X R7, R9, UR11, R10, 0x2, P2 ;  /* 0x0000000b09077c11 */ /* 0x000fce00090f140a */
.L_x_1160:
        /* <DEDUP_REMOVED lines=9> */
.L_x_1159:
[----:B------:R-:W-:Y:S05]  /*0e00*/  BSYNC B1 ;  /* 0x0000000000017941 */ /* 0x000fea0003800000 */
.L_x_1158:
[----:B------:R-:W-:Y:S05]  /*0e10*/  @!P1 BRA `(.L_x_1157) ;  /* 0x0000000400949947 */ /* 0x000fea0003800000 */
[----:B------:R-:W0:Y:S01]  /*0e20*/  LDC.64 R8, c[0x0][0x220] ;  /* 0x00008800ff087b82 */ /* 0x000e220000000a00 */
[----:B------:R-:W-:Y:S01]  /*0e30*/  MOV R7, UR9 ;  /* 0x0000000900077c02 */ /* 0x000fe20008000f00 */
[----:B------:R-:W-:Y:S01]  /*0e40*/  IMAD.U32 R6, RZ, RZ, UR4 ;  /* 0x00000004ff067e24 */ /* 0x000fe2000f8e00ff */
[----:B------:R-:W-:Y:S03]  /*0e50*/  BSSY B1, `(.L_x_1161) ;  /* 0x0000016000017945 */ /* 0x000fe60003800000 */
[----:B0-----:R-:W-:-:S04]  /*0e60*/  IMAD.WIDE.U32 R6, R8, UR8, R6 ;  /* 0x0000000808067c25 */ /* 0x001fc8000f8e0006 */
[----:B------:R-:W-:-:S07]  /*0e70*/  IMAD R16, R9, UR8, R7 ;  /* 0x0000000809107c24 */ /* 0x000fce000f8e0207 */
.L_x_1162:
        /* <DEDUP_REMOVED lines=20> */
.L_x_1161:
[----:B------:R-:W-:Y:S05]  /*0fc0*/  BRA `(.L_x_1157) ;  /* 0x0000000400287947 */ /* 0x000fea0003800000 */
.L_x_1144:
[----:B------:R-:W-:Y:S01]  /*0fd0*/  ULDC UR10, c[0x0][0x258] ;  /* 0x00009600000a7ab9 */ /* 0x000fe20000000800 */
[----:B------:R-:W-:Y:S01]  /*0fe0*/  ULDC UR5, c[0x0][0x21c] ;  /* 0x0000870000057ab9 */ /* 0x000fe20000000800 */
[----:B------:R-:W-:Y:S01]  /*0ff0*/  ISETP.GE.AND P0, PT, R20, UR10, PT ;  /* 0x0000000a14007c0c */ /* 0x000fe2000bf06270 */
[----:B------:R-:W-:-:S12]  /*1000*/  IMAD.MOV.U32 R4, RZ, RZ, RZ ;  /* 0x000000ffff047224 */ /* 0x000fd800078e00ff */
[----:B------:R-:W-:Y:S05]  /*1010*/  @P0 BRA `(.L_x_1157) ;  /* 0x0000000400140947 */ /* 0x000fea0003800000 */
[----:B------:R-:W0:Y:S01]  /*1020*/  I2F.U32.RP R6, R2 ;  /* 0x0000000200067306 */ /* 0x000e220000209000 */
[----:B------:R-:W-:Y:S01]  /*1030*/  HFMA2.MMA R4, -RZ, RZ, 0, 0 ;  /* 0x00000000ff047435 */ /* 0x000fe200000001ff */
[----:B------:R-:W-:Y:S01]  /*1040*/  LOP3.LUT R3, RZ, R20, RZ, 0x33, !PT ;  /* 0x00000014ff037212 */ /* 0x000fe200078e33ff */
[----:B------:R-:W-:Y:S01]  /*1050*/  BSSY B1, `(.L_x_1163) ;  /* 0x000002b000017945 */ /* 0x000fe20003800000 */
[----:B------:R-:W-:-:S03]  /*1060*/  ISETP.NE.U32.AND P2, PT, R2, RZ, PT ;  /* 0x000000ff0200720c */ /* 0x000fc60003f45070 */
[----:B------:R-:W-:Y:S01]  /*1070*/  VIADD R3, R3, UR10 ;  /* 0x0000000a03037c36 */ /* 0x000fe20008000000 */
[----:B0-----:R-:W0:Y:S02]  /*1080*/  MUFU.RCP R6, R6 ;  /* 0x0000000600067308 */ /* 0x001e240000001000 */
[----:B0-----:R-:W-:-:S06]  /*1090*/  IADD3 R7, R6, 0xffffffe, RZ ;  /* 0x0ffffffe06077810 */ /* 0x001fcc0007ffe0ff */
[----:B------:R0:W1:Y:S02]  /*10a0*/  F2I.FTZ.U32.TRUNC.NTZ R5, R7 ;  /* 0x0000000700057305 */ /* 0x000064000021f000 */
[----:B0-----:R-:W0:Y:S01]  /*10b0*/  LDC.64 R6, c[0x0][0x220] ;  /* 0x00008800ff067b82 */ /* 0x001e220000000a00 */
[----:B-1----:R-:W-:-:S04]  /*10c0*/  IMAD.MOV R9, RZ, RZ, -R5 ;  /* 0x000000ffff097224 */ /* 0x002fc800078e0a05 */
        /* <DEDUP_REMOVED lines=16> */
[----:B0-----:R-:W-:Y:S05]  /*11d0*/  @!P0 BRA `(.L_x_1164) ;  /* 0x0000000000488947 */ /* 0x001fea0003800000 */
[----:B------:R-:W0:Y:S01]  /*11e0*/  LDC.64 R10, c[0x0][0x220] ;  /* 0x00008800ff0a7b82 */ /* 0x000e220000000a00 */
[--C-:B------:R-:W-:Y:S01]  /*11f0*/  SHF.R.S32.HI R21, RZ, 0x1f, R20.reuse ;  /* 0x0000001fff157819 */ /* 0x100fe20000011414 */
[----:B------:R-:W-:Y:S01]  /*1200*/  ULDC UR4, c[0x0][0x21c] ;  /* 0x0000870000047ab9 */ /* 0x000fe20000000800 */
[----:B------:R-:W-:Y:S01]  /*1210*/  IMAD.MOV.U32 R4, RZ, RZ, RZ ;  /* 0x000000ffff047224 */ /* 0x000fe200078e00ff */
[----:B------:R-:W-:Y:S01]  /*1220*/  MOV R3, R20 ;  /* 0x0000001400037202 */ /* 0x000fe20000000f00 */
[----:B0-----:R-:W-:-:S04]  /*1230*/  IMAD.WIDE.U32 R8, R10, UR8, R20 ;  /* 0x000000080a087c25 */ /* 0x001fc8000f8e0014 */
[----:B------:R-:W-:Y:S01]  /*1240*/  IMAD R11, R11, UR8, R9 ;  /* 0x000000080b0b7c24 */ /* 0x000fe2000f8e0209 */
[----:B------:R-:W-:-:S04]  /*1250*/  LEA R10, P0, R8, R0, 0x2 ;  /* 0x00000000080a7211 */ /* 0x000fc800078010ff */
[----:B------:R-:W-:-:S09]  /*1260*/  LEA.HI.X R9, R8, UR4, R11, 0x2, P0 ;  /* 0x0000000408097c11 */ /* 0x000fd200080f140b */
.L_x_1165:
        /* <DEDUP_REMOVED lines=9> */
.L_x_1164:
[----:B------:R-:W-:Y:S05]  /*1300*/  BSYNC B1 ;  /* 0x0000000000017941 */ /* 0x000fea0003800000 */
.L_x_1163:
[----:B------:R-:W-:Y:S05]  /*1310*/  @!P1 BRA `(.L_x_1157) ;  /* 0x0000000000549947 */ /* 0x000fea0003800000 */
.L_x_1166:
[--C-:B------:R-:W-:Y:S01]  /*1320*/  SHF.R.S32.HI R9, RZ, 0x1f, R3.reuse ;  /* 0x0000001fff097819 */ /* 0x100fe20000011403 */
[----:B------:R-:W-:-:S04]  /*1330*/  IMAD.MOV.U32 R8, RZ, RZ, R3 ;  /* 0x000000ffff087224 */ /* 0x000fc800078e0003 */
        /* <DEDUP_REMOVED lines=19> */
.L_x_1157:
[----:B------:R-:W-:Y:S05]  /*1470*/  BSYNC B0 ;  /* 0x0000000000007941 */ /* 0x000fea0003800000 */
.L_x_1143:
        /* <DEDUP_REMOVED lines=22> */
[----:B-1----:R-:W-:-:S05]  /*15e0*/  @!P1 LEA R4, R11, R4, 0x18 ;  /* 0x000000040b049211 */ /* 0x002fca00078ec0ff */
        /* <DEDUP_REMOVED lines=86> */
.L_x_1168:
        /* <DEDUP_REMOVED lines=23> */
.L_x_1171:
[----:B------:R-:W-:Y:S05]  /*1cc0*/  BSYNC B1 ;  /* 0x0000000000017941 */ /* 0x000fea0003800000 */
.L_x_1170:
        /* <DEDUP_REMOVED lines=46> */
.L_x_1169:
[----:B------:R-:W-:Y:S05]  /*1fb0*/  BSYNC B0 ;  /* 0x0000000000007941 */ /* 0x000fea0003800000 */
.L_x_1167:
        /* <DEDUP_REMOVED lines=12> */
.L_x_1173:
[----:B------:R-:W-:Y:S05]  /*2080*/  BSYNC B0 ;  /* 0x0000000000007941 */ /* 0x000fea0003800000 */
.L_x_1172:
[----:B------:R-:W-:Y:S06]  /*2090*/  BAR.SYNC.DEFER_BLOCKING 0x0 ;  /* 0x0000000000007b1d */ /* 0x000fec0000010000 */
[----:B------:R-:W-:Y:S05]  /*20a0*/  @P1 EXIT ;  /* 0x000000000000194d */ /* 0x000fea0003800000 */
[----:B------:R-:W3:Y:S01]  /*20b0*/  S2UR UR5, SR_CgaCtaId ;  /* 0x00000000000579c3 */ /* 0x000ee20000008800 */
[----:B------:R-:W-:Y:S01]  /*20c0*/  UMOV UR4, 0x400 ;  /* 0x0000040000047882 */ /* 0x000fe20000000000 */
[----:B------:R-:W-:-:S06]  /*20d0*/  ULDC.64 UR12, c[0x0][0x210] ;  /* 0x00008400000c7ab9 */ /* 0x000fcc0000000a00 */
[----:B01----:R-:W0:Y:S08]  /*20e0*/  LDC.64 R4, c[0x0][0x248] ;  /* 0x00009200ff047b82 */ /* 0x003e300000000a00 */
[----:B------:R-:W1:Y:S01]  /*20f0*/  LDC.64 R6, c[0x0][0x220] ;  /* 0x00008800ff067b82 */ /* 0x000e620000000a00 */
[----:B---3--:R-:W-:-:S03]  /*2100*/  ULEA UR4, UR5, UR4, 0x18 ;  /* 0x0000000405047291 */ /* 0x008fc6000f8ec03f */
[----:B------:R-:W-:-:S06]  /*2110*/  ULDC UR5, c[0x0][0x21c] ;  /* 0x0000870000057ab9 */ /* 0x000fcc0000000800 */
[----:B--2---:R-:W2:Y:S01]  /*2120*/  LDS R3, [UR4] ;  /* 0x00000004ff037984 */ /* 0x004ea20008000800 */
[----:B------:R-:W-:-:S12]  /*2130*/  UIMAD UR4, UR8, UR10, URZ ;  /* 0x0000000a080472a4 */ /* 0x000fd8000f8e023f */
.L_x_1174:
[----:B------:R-:W-:-:S03]  /*2140*/  SHF.R.S32.HI R21, RZ, 0x1f, R20 ;  /* 0x0000001fff157819 */ /* 0x000fc60000011414 */
[----:B-1----:R-:W-:-:S04]  /*2150*/  IMAD.WIDE.U32 R8, R6, UR8, R20 ;  /* 0x0000000806087c25 */ /* 0x002fc8000f8e0014 */
[----:B------:R-:W-:Y:S01]  /*2160*/  IMAD R9, R7, UR8, R9 ;  /* 0x0000000807097c24 */ /* 0x000fe2000f8e0209 */
[----:B------:R-:W-:-:S04]  /*2170*/  LEA R10, P0, R8, R0, 0x2 ;  /* 0x00000000080a7211 */ /* 0x000fc800078010ff */
[----:B------:R-:W-:Y:S01]  /*2180*/  LEA.HI.X R11, R8, UR5, R9, 0x2, P0 ;  /* 0x00000005080b7c11 */ /* 0x000fe200080f1409 */
[----:B0-----:R-:W-:-:S04]  /*2190*/  IMAD.WIDE R8, R20, 0x4, R4 ;  /* 0x0000000414087825 */ /* 0x001fc800078e0204 */
[----:B------:R-:W2:Y:S04]  /*21a0*/  LDG.E R10, desc[UR6][R10.64] ;  /* 0x000000060a0a7981 */ /* 0x000ea8000c1e1900 */
[----:B---3--:R-:W3:Y:S01]  /*21b0*/  LDG.E.CONSTANT R9, desc[UR6][R8.64] ;  /* 0x0000000608097981 */ /* 0x008ee2000c1e9900 */
        /* <DEDUP_REMOVED lines=11> */
.L_x_1175:
        /* <DEDUP_REMOVED lines=9> */
.L_x_1387:


//--------------------- .text._ZN4vllm15rms_norm_kernelIfLi2ELi2EEEvPT_PKS1_lllllS4_fii --------------------------
	.section	.text._ZN4vllm15rms_norm_kernelIfLi2ELi2EEEvPT_PKS1_lllllS4_fii,"ax",@progbits
	.align	128
        .global         _ZN4vllm15rms_norm_kernelIfLi2ELi2EEEvPT_PKS1_lllllS4_fii
        .type           _ZN4vllm15rms_norm_kernelIfLi2ELi2EEEvPT_PKS1_lllllS4_fii,@function
        .size           _ZN4vllm15rms_norm_kernelIfLi2ELi2EEEvPT_PKS1_lllllS4_fii,(.L_x_1388 - _ZN4vllm15rms_norm_kernelIfLi2ELi2EEEvPT_PKS1_lllllS4_fii)
        .other          _ZN4vllm15rms_norm_kernelIfLi2ELi2EEEvPT_PKS1_lllllS4_fii,@"STO_CUDA_ENTRY STV_DEFAULT"
_ZN4vllm15rms_norm_kernelIfLi2ELi2EEEvPT_PKS1_lllllS4_fii:
.text._ZN4vllm15rms_norm_kernelIfLi2ELi2EEEvPT_PKS1_lllllS4_fii:
        /* <DEDUP_REMOVED lines=13> */
[C---:B------:R-:W-:Y:S02]  /*00d0*/  SHF.L.U64.HI R4, R10.reuse, 0x2, R13 ;  /* 0x000000020a047819 */ /* 0x040fe4000001020d */
[----:B---3--:R-:W-:-:S04]  /*00e0*/  LEA R22, P1, R10, R8, 0x2 ;  /* 0x000000080a167211 */ /* 0x008fc800078210ff */
[----:B------:R-:W-:Y:S02]  /*00f0*/  LOP3.LUT P0, RZ, R22, 0x7, RZ, 0xc0, !PT ;  /* 0x0000000716ff7812 */ /* 0x000fe4000780c0ff */
[----:B------:R-:W-:-:S11]  /*0100*/  IADD3.X R23, R4, R9, RZ, P1, !PT ;  /* 0x0000000904177210 */ /* 0x000fd60000ffe4ff */
[----:B-1----:R-:W-:Y:S05]  /*0110*/  @!P0 BRA P2, `(.L_x_1177) ;  /* 0x0000000c007c8947 */ /* 0x002fea0001000000 */
[----:B------:R-:W-:Y:S01]  /*0120*/  IMAD.MOV R5, RZ, RZ, -R22 ;  /* 0x000000ffff057224 */ /* 0x000fe200078e0a16 */
[----:B------:R-:W-:Y:S01]  /*0130*/  BSSY B1, `(.L_x_1178) ;  /* 0x0000043000017945 */ /* 0x000fe20003800000 */
[----:B------:R-:W-:-:S03]  /*0140*/  HFMA2.MMA R29, -RZ, RZ, 0, 0 ;  /* 0x00000000ff1d7435 */ /* 0x000fc600000001ff */
[----:B------:R-:W-:-:S04]  /*0150*/  LOP3.LUT R5, R5, 0x4, RZ, 0xc0, !PT ;  /* 0x0000000405057812 */ /* 0x000fc800078ec0ff */
[----:B------:R-:W-:-:S04]  /*0160*/  SHF.R.U64 R5, R5, 0x2, RZ ;  /* 0x0000000205057819 */ /* 0x000fc800000012ff */
[----:B------:R-:W-:-:S04]  /*0170*/  VIMNMX R5, R5, R0, PT ;  /* 0x0000000005057248 */ /* 0x000fc80003fe0100 */
[----:B------:R-:W-:-:S13]  /*0180*/  ISETP.GE.AND P0, PT, R3, R5, PT ;  /* 0x000000050300720c */ /* 0x000fda0003f06270 */
[----:B------:R-:W-:Y:S05]  /*0190*/  @P0 BRA `(.L_x_1179) ;  /* 0x0000000000f00947 */ /* 0x000fea0003800000 */
[----:B0-----:R-:W0:Y:S01]  /*01a0*/  I2F.U32.RP R14, R2 ;  /* 0x00000002000e7306 */ /* 0x001e220000209000 */
[----:B------:R-:W-:Y:S01]  /*01b0*/  LOP3.LUT R4, RZ, R5, RZ, 0x33, !PT ;  /* 0x00000005ff047212 */ /* 0x000fe200078e33ff */
[----:B------:R-:W-:Y:S01]  /*01c0*/  BSSY B2, `(.L_x_1180) ;  /* 0x0000028000027945 */ /* 0x000fe20003800000 */
[----:B------:R-:W-:Y:S01]  /*01d0*/  ISETP.NE.U32.AND P2, PT, R2, RZ, PT ;  /* 0x000000ff0200720c */ /* 0x000fe20003f45070 */
[----:B------:R-:W-:-:S04]  /*01e0*/  IMAD.MOV.U32 R29, RZ, RZ, RZ ;  /* 0x000000ffff1d7224 */ /* 0x000fc800078e00ff */
[----:B0-----:R-:W0:Y:S02]  /*01f0*/  MUFU.RCP R14, R14 ;  /* 0x0000000e000e7308 */ /* 0x001e240000001000 */
[----:B0-----:R-:W-:-:S06]  /*0200*/  VIADD R6, R14, 0xffffffe ;  /* 0x0ffffffe0e067836 */ /* 0x001fcc0000000000 */
        /* <DEDUP_REMOVED lines=12> */
[----:B------:R-:W-:Y:S02]  /*02d0*/  ISETP.GE.U32.AND P1, PT, R7, R2, PT ;  /* 0x000000020700720c */ /* 0x000fe40003f26070 */
[----:B------:R-:W-:-:S11]  /*02e0*/  MOV R7, R3 ;  /* 0x0000000300077202 */ /* 0x000fd60000000f00 */
[----:B------:R-:W-:Y:S01]  /*02f0*/  @P1 VIADD R16, R16, 0x1 ;  /* 0x0000000110101836 */ /* 0x000fe20000000000 */
[----:B------:R-:W-:-:S04]  /*0300*/  @!P2 LOP3.LUT R16, RZ, R2, RZ, 0x33, !PT ;  /* 0x00000002ff10a212 */ /* 0x000fc800078e33ff */
[C---:B------:R-:W-:Y:S02]  /*0310*/  IADD3 R4, R16.reuse, 0x1, RZ ;  /* 0x0000000110047810 */ /* 0x040fe40007ffe0ff */
[----:B------:R-:W-:Y:S02]  /*0320*/  ISETP.GE.U32.AND P1, PT, R16, 0x3, PT ;  /* 0x000000031000780c */ /* 0x000fe40003f26070 */
[----:B------:R-:W-:-:S13]  /*0330*/  LOP3.LUT P0, R4, R4, 0x3, RZ, 0xc0, !PT ;  /* 0x0000000304047812 */ /* 0x000fda000780c0ff */
[----:B------:R-:W-:Y:S05]  /*0340*/  @!P0 BRA `(.L_x_1181) ;  /* 0x00000000003c8947 */ /* 0x000fea0003800000 */
[----:B------:R-:W-:Y:S01]  /*0350*/  IADD3 R15, P0, R3, R10, RZ ;  /* 0x0000000a030f7210 */ /* 0x000fe20007f1e0ff */
[----:B------:R-:W-:Y:S01]  /*0360*/  IMAD.MOV.U32 R29, RZ, RZ, RZ ;  /* 0x000000ffff1d7224 */ /* 0x000fe200078e00ff */
[----:B------:R-:W-:Y:S02]  /*0370*/  MOV R7, R3 ;  /* 0x0000000300077202 */ /* 0x000fe40000000f00 */
[----:B------:R-:W-:Y:S02]  /*0380*/  LEA R14, P2, R15, R8, 0x2 ;  /* 0x000000080f0e7211 */ /* 0x000fe400078410ff */
[----:B------:R-:W-:-:S04]  /*0390*/  LEA.HI.X.SX32 R6, R3, R13, 0x1, P0 ;  /* 0x0000000d03067211 */ /* 0x000fc800000f0eff */
[----:B------:R-:W-:-:S07]  /*03a0*/  LEA.HI.X R15, R15, R9, R6, 0x2, P2 ;  /* 0x000000090f0f7211 */ /* 0x000fce00010f1406 */
.L_x_1182:
        /* <DEDUP_REMOVED lines=9> */
.L_x_1181:
[----:B------:R-:W-:Y:S05]  /*0440*/  BSYNC B2 ;  /* 0x0000000000027941 */ /* 0x000fea0003800000 */
.L_x_1180:
[----:B------:R-:W-:Y:S05]  /*0450*/  @!P1 BRA `(.L_x_1179) ;  /* 0x0000000000409947 */ /* 0x000fea0003800000 */
.L_x_1183:
        /* <DEDUP_REMOVED lines=16> */
.L_x_1179:
[----:B------:R-:W-:Y:S05]  /*0560*/  BSYNC B1 ;  /* 0x0000000000017941 */ /* 0x000fea0003800000 */
.L_x_1178:
        /* <DEDUP_REMOVED lines=8> */
[----:B0-----:R-:W0:Y:S01]  /*05f0*/  I2F.U32.RP R18, R2 ;  /* 0x0000000200127306 */ /* 0x001e220000209000 */
[----:B------:R-:W-:Y:S01]  /*0600*/  HFMA2.MMA R14, -RZ, RZ, 0, 0 ;  /* 0x00000000ff0e7435 */ /* 0x000fe200000001ff */
[----:B------:R-:W-:Y:S01]  /*0610*/  LOP3.LUT R19, RZ, R3, RZ, 0x33, !PT ;  /* 0x00000003ff137212 */ /* 0x000fe200078e33ff */
[----:B------:R-:W-:Y:S01]  /*0620*/  BSSY B2, `(.L_x_1186) ;  /* 0x000002a000027945 */ /* 0x000fe20003800000 */
[----:B------:R-:W-:Y:S01]  /*0630*/  ISETP.NE.U32.AND P2, PT, R2, RZ, PT ;  /* 0x000000ff0200720c */ /* 0x000fe20003f45070 */
[----:B------:R-:W-:Y:S02]  /*0640*/  IMAD.MOV.U32 R27, RZ, RZ, R3 ;  /* 0x000000ffff1b7224 */ /* 0x000fe400078e0003 */
[----:B------:R-:W-:Y:S01]  /*0650*/  IMAD.IADD R19, R6, 0x1, R19 ;  /* 0x0000000106137824 */ /* 0x000fe200078e0213 */
[----:B0-----:R-:W0:Y:S02]  /*0660*/  MUFU.RCP R18, R18 ;  /* 0x0000001200127308 */ /* 0x001e240000001000 */
[----:B0-----:R-:W-:-:S06]  /*0670*/  IADD3 R20, R18, 0xffffffe, RZ ;  /* 0x0ffffffe12147810 */ /* 0x001fcc0007ffe0ff */
[----:B------:R-:W0:Y:S02]  /*0680*/  F2I.FTZ.U32.TRUNC.NTZ R15, R20 ;  /* 0x00000014000f7305 */ /* 0x000e24000021f000 */
[----:B0-----:R-:W-:-:S04]  /*0690*/  IMAD.MOV R21, RZ, RZ, -R15 ;  /* 0x000000ffff157224 */ /* 0x001fc800078e0a0f */
        /* <DEDUP_REMOVED lines=15> */
[----:B------:R-:W-:Y:S02]  /*0790*/  IADD3 R14, P1, R5, R10, RZ ;  /* 0x0000000a050e7210 */ /* 0x000fe40007f3e0ff */
[----:B------:R-:W-:Y:S02]  /*07a0*/  MOV R27, R3 ;  /* 0x00000003001b7202 */ /* 0x000fe40000000f00 */
[----:B------:R-:W-:-:S03]  /*07b0*/  IADD3.X R15, R7, R13, RZ, P1, !PT ;  /* 0x0000000d070f7210 */ /* 0x000fc60000ffe4ff */
[----:B------:R-:W-:-:S03]  /*07c0*/  IMAD.WIDE R14, R3, 0x2, R14 ;  /* 0x00000002030e7825 */ /* 0x000fc600078e020e */
[----:B------:R-:W-:-:S04]  /*07d0*/  LEA R18, P1, R14, R8, 0x2 ;  /* 0x000000080e127211 */ /* 0x000fc800078210ff */
[----:B------:R-:W-:Y:S02]  /*07e0*/  IADD3 R18, P2, R18, 0x4, RZ ;  /* 0x0000000412127810 */ /* 0x000fe40007f5e0ff */
[----:B------:R-:W-:-:S05]  /*07f0*/  LEA.HI.X R14, R14, R9, R15, 0x2, P1 ;  /* 0x000000090e0e7211 */ /* 0x000fca00008f140f */
[----:B------:R-:W-:-:S07]  /*0800*/  IMAD.X R19, RZ, RZ, R14, P2 ;  /* 0x000000ffff137224 */ /* 0x000fce00010e060e */
.L_x_1188:
        /* <DEDUP_REMOVED lines=8> */
[----:B--2---:R-:W-:-:S04]  /*0890*/  FFMA.FTZ R29, R24, R24, R29 ;  /* 0x00000018181d7223 */ /* 0x004fc8000001001d */
[----:B---3--:R-:W-:-:S08]  /*08a0*/  FFMA.FTZ R29, R26, R26, R29 ;  /* 0x0000001a1a1d7223 */ /* 0x008fd0000001001d */
[----:B------:R-:W-:Y:S05]  /*08b0*/  @P1 BRA `(.L_x_1188) ;  /* 0xfffffffc00d41947 */ /* 0x000fea000383ffff */
.L_x_1187:
[----:B------:R-:W-:Y:S05]  /*08c0*/  BSYNC B2 ;  /* 0x0000000000027941 */ /* 0x000fea0003800000 */
.L_x_1186:
[----:B------:R-:W-:Y:S05]  /*08d0*/  @!P0 BRA `(.L_x_1185) ;  /* 0x0000000000848947 */ /* 0x000fea0003800000 */
[----:B------:R-:W-:Y:S01]  /*08e0*/  HFMA2.MMA R14, -RZ, RZ, 0, 2.384185791015625e-07 ;  /* 0x00000004ff0e7435 */ /* 0x000fe200000001ff */
[----:B------:R-:W-:-:S09]  /*08f0*/  IMAD.MOV.U32 R15, RZ, RZ, 0x0 ;  /* 0x00000000ff0f7424 */ /* 0x000fd200078e00ff */
[----:B------:R-:W-:-:S07]  /*0900*/  IMAD.WIDE R14, R2, 0x8, -R14 ;  /* 0x00000008020e7825 */ /* 0x000fce00078e0a0e */
.L_x_1189:
[----:B------:R-:W-:-:S05]  /*0910*/  IMAD.WIDE R20, R27, 0x8, R16 ;  /* 0x000000081b147825 */ /* 0x000fca00078e0210 */
[----:B------:R-:W2:Y:S01]  /*0920*/  LDG.E R28, desc[UR6][R20.64] ;  /* 0x00000006141c7981 */ /* 0x000ea2000c1e1900 */
[----:B------:R-:W-:Y:S01]  /*0930*/  IMAD.WIDE R24, R2, 0x8, R20 ;  /* 0x0000000802187825 */ /* 0x000fe200078e0214 */
[----:B------:R-:W-:Y:S02]  /*0940*/  IADD3 R18, P0, R20, 0x4, RZ ;  /* 0x0000000414127810 */ /* 0x000fe40007f1e0ff */
[----:B------:R-:W3:Y:S02]  /*0950*/  LDG.E R26, desc[UR6][R20.64+0x4] ;  /* 0x00000406141a7981 */ /* 0x000ee4000c1e1900 */
[----:B------:R-:W-:Y:S02]  /*0960*/  IADD3.X R19, RZ, R21, RZ, P0, !PT ;  /* 0x00000015ff137210 */ /* 0x000fe400007fe4ff */
[----:B------:R-:W4:Y:S01]  /*0970*/  LDG.E R20, desc[UR6][R24.64] ;  /* 0x0000000618147981 */ /* 0x000f22000c1e1900 */
[----:B------:R-:W-:-:S03]  /*0980*/  IMAD.WIDE R18, R2, 0x8, R18 ;  /* 0x0000000802127825 */ /* 0x000fc600078e0212 */
[----:B------:R-:W5:Y:S01]  /*0990*/  LDG.E R24, desc[UR6][R24.64+0x4] ;  /* 0x0000040618187981 */ /* 0x000f62000c1e1900 */
[----:B--2---:R-:W-:Y:S01]  /*09a0*/  FFMA.FTZ R29, R28, R28, R29 ;  /* 0x0000001c1c1d7223 */ /* 0x004fe2000001001d */
[----:B------:R-:W-:-:S03]  /*09b0*/  IADD3 R28, P0, R14, R18, RZ ;  /* 0x000000120e1c7210 */ /* 0x000fc60007f1e0ff */
[----:B---3--:R-:W-:-:S04]  /*09c0*/  FFMA.FTZ R29, R26, R26, R29 ;  /* 0x0000001a1a1d7223 */ /* 0x008fc8000001001d */
[----:B----4-:R-:W-:Y:S01]  /*09d0*/  FFMA.FTZ R26, R20, R20, R29 ;  /* 0x00000014141a7223 */ /* 0x010fe2000001001d */
[----:B------:R-:W-:Y:S01]  /*09e0*/  IADD3.X R29, R15, R19, RZ, P0, !PT ;  /* 0x000000130f1d7210 */ /* 0x000fe200007fe4ff */
[----:B------:R-:W-:-:S04]  /*09f0*/  IMAD.WIDE R18, R2, 0x8, R18 ;  /* 0x0000000802127825 */ /* 0x000fc800078e0212 */
[----:B------:R-:W2:Y:S01]  /*0a00*/  LDG.E R20, desc[UR6][R28.64] ;  /* 0x000000061c147981 */ /* 0x000ea2000c1e1900 */
[----:B------:R-:W-:-:S03]  /*0a10*/  IADD3 R18, P0, R14, R18, RZ ;  /* 0x000000120e127210 */ /* 0x000fc60007f1e0ff */
[----:B------:R-:W3:Y:S02]  /*0a20*/  LDG.E R21, desc[UR6][R28.64+0x4] ;  /* 0x000004061c157981 */ /* 0x000ee4000c1e1900 */
[----:B------:R-:W-:-:S05]  /*0a30*/  IMAD.X R19, R15, 0x1, R19, P0 ;  /* 0x000000010f137824 */ /* 0x000fca00000e0613 */
[----:B------:R-:W4:Y:S04]  /*0a40*/  LDG.E R25, desc[UR6][R18.64] ;  /* 0x0000000612197981 */ /* 0x000f28000c1e1900 */
[----:B------:R-:W4:Y:S01]  /*0a50*/  LDG.E R18, desc[UR6][R18.64+0x4] ;  /* 0x0000040612127981 */ /* 0x000f22000c1e1900 */
[----:B------:R-:W-:Y:S01]  /*0a60*/  IADD3 R27, R2, R27, R2 ;  /* 0x0000001b021b7210 */ /* 0x000fe20007ffe002 */
[----:B-----5:R-:W-:-:S03]  /*0a70*/  FFMA.FTZ R26, R24, R24, R26 ;  /* 0x00000018181a7223 */ /* 0x020fc6000001001a */
[----:B------:R-:W-:-:S04]  /*0a80*/  IADD3 R27, R2, R27, R2 ;  /* 0x0000001b021b7210 */ /* 0x000fc80007ffe002 */
[----:B------:R-:W-:Y:S01]  /*0a90*/  ISETP.GE.AND P0, PT, R27, R6, PT ;  /* 0x000000061b00720c */ /* 0x000fe20003f06270 */
[----:B--2---:R-:W-:-:S04]  /*0aa0*/  FFMA.FTZ R26, R20, R20, R26 ;  /* 0x00000014141a7223 */ /* 0x004fc8000001001a */
[----:B---3--:R-:W-:-:S04]  /*0ab0*/  FFMA.FTZ R26, R21, R21, R26 ;  /* 0x00000015151a7223 */ /* 0x008fc8000001001a */
[----:B----4-:R-:W-:-:S04]  /*0ac0*/  FFMA.FTZ R25, R25, R25, R26 ;  /* 0x0000001919197223 */ /* 0x010fc8000001001a */
[----:B------:R-:W-:Y:S01]  /*0ad0*/  FFMA.FTZ R29, R18, R18, R25 ;  /* 0x00000012121d7223 */ /* 0x000fe20000010019 */
[----:B------:R-:W-:Y:S06]  /*0ae0*/  @!P0 BRA `(.L_x_1189) ;  /* 0xfffffffc00888947 */ /* 0x000fec000383ffff */
.L_x_1185:
[----:B------:R-:W-:Y:S05]  /*0af0*/  BSYNC B1 ;  /* 0x0000000000017941 */ /* 0x000fea0003800000 */
.L_x_1184:
[----:B------:R-:W-:Y:S01]  /*0b00*/  LEA R19, R6, R3, 0x1 ;  /* 0x0000000306137211 */ /* 0x000fe200078e08ff */
[----:B------:R-:W-:Y:S03]  /*0b10*/  BSSY B1, `(.L_x_1190) ;  /* 0x000003e000017945 */ /* 0x000fe60003800000 */
[----:B------:R-:W-:-:S13]  /*0b20*/  ISETP.GE.AND P0, PT, R19, R4, PT ;  /* 0x000000041300720c */ /* 0x000fda0003f06270 */
[----:B------:R-:W-:Y:S05]  /*0b30*/  @P0 BRA `(.L_x_1191) ;  /* 0x0000000000ec0947 */ /* 0x000fea0003800000 */
[----:B0-----:R-:W0:Y:S01]  /*0b40*/  I2F.U32.RP R18, R2 ;  /* 0x0000000200127306 */ /* 0x001e220000209000 */
[----:B------:R-:W-:Y:S01]  /*0b50*/  LOP3.LUT R21, RZ, R5, RZ, 0x33, !PT ;  /* 0x00000005ff157212 */ /* 0x000fe200078e33ff */
[----:B------:R-:W-:Y:S01]  /*0b60*/  BSSY B2, `(.L_x_1192) ;  /* 0x0000027000027945 */ /* 0x000fe20003800000 */
[----:B------:R-:W-:Y:S02]  /*0b70*/  MOV R14, RZ ;  /* 0x000000ff000e7202 */ /* 0x000fe40000000f00 */
[----:B------:R-:W-:Y:S02]  /*0b80*/  IADD3 R21, -R3, R0, R21 ;  /* 0x0000000003157210 */ /* 0x000fe40007ffe115 */
[----:B------:R-:W-:-:S03]  /*0b90*/  ISETP.NE.U32.AND P2, PT, R2, RZ, PT ;  /* 0x000000ff0200720c */ /* 0x000fc60003f45070 */
[----:B------:R-:W-:Y:S01]  /*0ba0*/  IMAD R21, R6, -0x2, R21 ;  /* 0xfffffffe06157824 */ /* 0x000fe200078e0215 */
[----:B0-----:R-:W0:Y:S02]  /*0bb0*/  MUFU.RCP R18, R18 ;  /* 0x0000001200127308 */ /* 0x001e240000001000 */
[----:B0-----:R-:W-:-:S06]  /*0bc0*/  IADD3 R15, R18, 0xffffffe, RZ ;  /* 0x0ffffffe120f7810 */ /* 0x001fcc0007ffe0ff */
[----:B------:R-:W0:Y:S02]  /*0bd0*/  F2I.FTZ.U32.TRUNC.NTZ R15, R15 ;  /* 0x0000000f000f7305 */ /* 0x000e24000021f000 */
[----:B0-----:R-:W-:-:S04]  /*0be0*/  IMAD.MOV R25, RZ, RZ, -R15 ;  /* 0x000000ffff197224 */ /* 0x001fc800078e0a0f */
[----:B------:R-:W-:-:S04]  /*0bf0*/  IMAD R25, R25, R2, RZ ;  /* 0x0000000219197224 */ /* 0x000fc800078e02ff */
[----:B------:R-:W-:Y:S01]  /*0c00*/  IMAD.HI.U32 R14, R15, R25, R14 ;  /* 0x000000190f0e7227 */ /* 0x000fe200078e000e */
[----:B------:R-:W-:-:S05]  /*0c10*/  MOV R15, R19 ;  /* 0x00000013000f7202 */ /* 0x000fca0000000f00 */
        /* <DEDUP_REMOVED lines=13> */
[----:B------:R-:W-:Y:S02]  /*0cf0*/  IADD3 R5, P1, P2, R15, R10, R5 ;  /* 0x0000000a0f057210 */ /* 0x000fe40007a3e005 */
[----:B------:R-:W-:Y:S02]  /*0d00*/  SHF.R.S32.HI R12, RZ, 0x1f, R15 ;  /* 0x0000001fff0c7819 */ /* 0x000fe4000001140f */
[----:B------:R-:W-:Y:S02]  /*0d10*/  LEA R6, P3, R5, R8, 0x2 ;  /* 0x0000000805067211 */ /* 0x000fe400078610ff */
[----:B------:R-:W-:-:S04]  /*0d20*/  IADD3.X R12, R12, R13, R7, P1, P2 ;  /* 0x0000000d0c0c7210 */ /* 0x000fc80000fe4407 */
[----:B------:R-:W-:-:S07]  /*0d30*/  LEA.HI.X R7, R5, R9, R12, 0x2, P3 ;  /* 0x0000000905077211 */ /* 0x000fce00018f140c */
.L_x_1194:
        /* <DEDUP_REMOVED lines=9> */
.L_x_1193:
[----:B------:R-:W-:Y:S05]  /*0dd0*/  BSYNC B2 ;  /* 0x0000000000027941 */ /* 0x000fea0003800000 */
.L_x_1192:
[----:B------:R-:W-:Y:S05]  /*0de0*/  @!P0 BRA `(.L_x_1191) ;  /* 0x0000000000408947 */ /* 0x000fea0003800000 */
.L_x_1195:
        /* <DEDUP_REMOVED lines=16> */
.L_x_1191:
[----:B------:R-:W-:Y:S05]  /*0ef0*/  BSYNC B1 ;  /* 0x0000000000017941 */ /* 0x000fea0003800000 */
.L_x_1190:
[----:B------:R-:W-:Y:S05]  /*0f00*/  BRA `(.L_x_1196) ;  /* 0x00000004001c7947 */ /* 0x000fea0003800000 */
.L_x_1177:
[----:B------:R-:W-:Y:S01]  /*0f10*/  LEA.HI R4, R0, R0, RZ, 0x1 ;  /* 0x0000000000047211 */ /* 0x000fe200078f08ff */
[----:B------:R-:W-:-:S03]  /*0f20*/  IMAD.MOV.U32 R29, RZ, RZ, RZ ;  /* 0x000000ffff1d7224 */ /* 0x000fc600078e00ff */
[----:B------:R-:W-:-:S04]  /*0f30*/  SHF.R.S32.HI R4, RZ, 0x1, R4 ;  /* 0x00000001ff047819 */ /* 0x000fc80000011404 */
[----:B------:R-:W-:-:S13]  /*0f40*/  ISETP.GE.AND P0, PT, R3, R4, PT ;  /* 0x000000040300720c */ /* 0x000fda0003f06270 */
[----:B------:R-:W-:Y:S05]  /*0f50*/  @P0 BRA `(.L_x_1196) ;  /* 0x0000000400080947 */ /* 0x000fea0003800000 */
[----:B0-----:R-:W0:Y:S01]  /*0f60*/  I2F.U32.RP R14, R2 ;  /* 0x00000002000e7306 */ /* 0x001e220000209000 */
[----:B------:R-:W-:Y:S01]  /*0f70*/  IMAD.MOV.U32 R6, RZ, RZ, RZ ;  /* 0x000000ffff067224 */ /* 0x000fe200078e00ff */
[----:B------:R-:W-:Y:S01]  /*0f80*/  LOP3.LUT R5, RZ, R3, RZ, 0x33, !PT ;  /* 0x00000003ff057212 */ /* 0x000fe200078e33ff */
[----:B------:R-:W-:Y:S01]  /*0f90*/  BSSY B1, `(.L_x_1197) ;  /* 0x0000029000017945 */ /* 0x000fe20003800000 */
[----:B------:R-:W-:Y:S01]  /*0fa0*/  ISETP.NE.U32.AND P2, PT, R2, RZ, PT ;  /* 0x000000ff0200720c */ /* 0x000fe20003f45070 */
[----:B------:R-:W-:Y:S01]  /*0fb0*/  HFMA2.MMA R29, -RZ, RZ, 0, 0 ;  /* 0x00000000ff1d7435 */ /* 0x000fe200000001ff */
        /* <DEDUP_REMOVED lines=21> */
[----:B------:R-:W-:Y:S01]  /*1110*/  IMAD.MOV.U32 R12, RZ, RZ, R10 ;  /* 0x000000ffff0c7224 */ /* 0x000fe200078e000a */
[----:B------:R-:W-:Y:S01]  /*1120*/  MOV R10, R7 ;  /* 0x00000007000a7202 */ /* 0x000fe20000000f00 */
[----:B------:R-:W-:Y:S01]  /*1130*/  IMAD.MOV.U32 R5, RZ, RZ, R3 ;  /* 0x000000ffff057224 */ /* 0x000fe200078e0003 */
[----:B------:R-:W-:Y:S01]  /*1140*/  MOV R29, RZ ;  /* 0x000000ff001d7202 */ /* 0x000fe20000000f00 */
[----:B------:R-:W-:-:S03]  /*1150*/  IMAD.WIDE R12, R3, 0x2, R12 ;  /* 0x00000002030c7825 */ /* 0x000fc600078e020c */
[----:B------:R-:W-:-:S04]  /*1160*/  LEA R6, P0, R12, R8, 0x2 ;  /* 0x000000080c067211 */ /* 0x000fc800078010ff */
[----:B------:R-:W-:-:S09]  /*1170*/  LEA.HI.X R7, R12, R9, R13, 0x2, P0 ;  /* 0x000000090c077211 */ /* 0x000fd200000f140d */
.L_x_1199:
        /* <DEDUP_REMOVED lines=10> */
.L_x_1198:
[----:B------:R-:W-:Y:S05]  /*1220*/  BSYNC B1 ;  /* 0x0000000000017941 */ /* 0x000fea0003800000 */
.L_x_1197:
[----:B------:R-:W-:Y:S05]  /*1230*/  @!P1 BRA `(.L_x_1196) ;  /* 0x0000000000509947 */ /* 0x000fea0003800000 */
.L_x_1200:
        /* <DEDUP_REMOVED lines=20> */
.L_x_1196:
[----:B------:R-:W-:Y:S05]  /*1380*/  BSYNC B0 ;  /* 0x0000000000007941 */ /* 0x000fea0003800000 */
.L_x_1176:
        /* <DEDUP_REMOVED lines=109> */
.L_x_1202:
        /* <DEDUP_REMOVED lines=23> */
.L_x_1205:
[----:B------:R-:W-:Y:S05]  /*1bd0*/  BSYNC B1 ;  /* 0x0000000000017941 */ /* 0x000fea0003800000 */
.L_x_1204:
        /* <DEDUP_REMOVED lines=46> */
.L_x_1203:
[----:B------:R-:W-:Y:S05]  /*1ec0*/  BSYNC B0 ;  /* 0x0000000000007941 */ /* 0x000fea0003800000 */
.L_x_1201:
        /* <DEDUP_REMOVED lines=14> */
.L_x_1207:
[----:B------:R-:W-:Y:S05]  /*1fb0*/  BSYNC B0 ;  /* 0x0000000000007941 */ /* 0x000fea0003800000 */
.L_x_1206:
[----:B------:R-:W-:Y:S06]  /*1fc0*/  BAR.SYNC.DEFER_BLOCKING 0x0 ;  /* 0x0000000000007b1d */ /* 0x000fec0000010000 */
[----:B------:R-:W-:Y:S05]  /*1fd0*/  @P1 EXIT ;  /* 0x000000000000194d */ /* 0x000fea0003800000 */
[----:B------:R-:W3:Y:S01]  /*1fe0*/  S2UR UR5, SR_CgaCtaId ;  /* 0x00000000000579c3 */ /* 0x000ee20000008800 */
[----:B------:R-:W-:Y:S01]  /*1ff0*/  UMOV UR4, 0x400 ;  /* 0x0000040000047882 */ /* 0x000fe20000000000 */
[----:B------:R-:W-:-:S06]  /*2000*/  IMAD R11, R0, UR8, RZ ;  /* 0x00000008000b7c24 */ /* 0x000fcc000f8e02ff */
[----:B------:R-:W4:Y:S08]  /*2010*/  LDC.64 R8, c[0x0][0x210] ;  /* 0x00008400ff087b82 */ /* 0x000f300000000a00 */
[----:B0-----:R-:W0:Y:S01]  /*2020*/  LDC.64 R4, c[0x0][0x248] ;  /* 0x00009200ff047b82 */ /* 0x001e220000000a00 */
[----:B---3--:R-:W-:Y:S01]  /*2030*/  ULEA UR4, UR5, UR4, 0x18 ;  /* 0x0000000405047291 */ /* 0x008fe2000f8ec03f */
[----:B----4-:R-:W-:-:S08]  /*2040*/  IMAD.WIDE.U32 R8, R11, 0x4, R8 ;  /* 0x000000040b087825 */ /* 0x010fd000078e0008 */
[----:B------:R-:W3:Y:S03]  /*2050*/  LDS R7, [UR4] ;  /* 0x00000004ff077984 */ /* 0x000ee60008000800 */
.L_x_1208:
        /* <DEDUP_REMOVED lines=14> */
.L_x_1209:
        /* <DEDUP_REMOVED lines=12> */
.L_x_1388:


//--------------------- .text._ZN4vllm15rms_norm_kernelIfLi4ELi2EEEvPT_PKS1_lllllS4_fii --------------------------
	.section	.text._ZN4vllm15rms_norm_kernelIfLi4ELi2EEEvPT_PKS1_lllllS4_fii,"ax",@progbits
	.align	128
        .global         _ZN4vllm15rms_norm_kernelIfLi4ELi2EEEvPT_PKS1_lllllS4_fii
        .type           _ZN4vllm15rms_norm_kernelIfLi4ELi2EEEvPT_PKS1_lllllS4_fii,@function
        .size           _ZN4vllm15rms_norm_kernelIfLi4ELi2EEEvPT_PKS1_lllllS4_fii,(.L_x_1389 - _ZN4vllm15rms_norm_kernelIfLi4ELi2EEEvPT_PKS1_lllllS4_fii)
        .other          _ZN4vllm15rms_norm_kernelIfLi4ELi2EEEvPT_PKS1_lllllS4_fii,@"STO_CUDA_ENTRY STV_DEFAULT"
_ZN4vllm15rms_norm_kernelIfLi4ELi2EEEvPT_PKS1_lllllS4_fii:
.text._ZN4vllm15rms_norm_kernelIfLi4ELi2EEEvPT_PKS1_lllllS4_fii:
        /* <DEDUP_REMOVED lines=12> */
[----:B------:R-:W-:-:S04]  /*00c0*/  LOP3.LUT R6, R22, 0xf, RZ, 0xc0, !PT ;  /* 0x0000000f16067812 */ /* 0x000fc800078ec0ff */
[----:B------:R-:W-:Y:S02]  /*00d0*/  ISETP.NE.AND P2, PT, R6, RZ, PT ;  /* 0x000000ff0600720c */ /* 0x000fe40003f45270 */
[----:B---3--:R-:W-:Y:S02]  /*00e0*/  LOP3.LUT P0, RZ, R0, 0x3, RZ, 0xc0, !PT ;  /* 0x0000000300ff7812 */ /* 0x008fe4000780c0ff */
[----:B------:R-:W-:-:S04]  /*00f0*/  SHF.L.U64.HI R6, R8, 0x2, R11 ;  /* 0x0000000208067819 */ /* 0x000fc8000001020b */
[----:B------:R-:W-:-:S07]  /*0100*/  IADD3.X R23, R6, R5, RZ, P1, !PT ;  /* 0x0000000506177210 */ /* 0x000fce0000ffe4ff */
[----:B-1----:R-:W-:Y:S05]  /*0110*/  @!P0 BRA !P2, `(.L_x_1211) ;  /* 0x0000000c00d08947 */ /* 0x002fea0005000000 */
        /* <DEDUP_REMOVED lines=35> */
[----:B------:R-:W-:Y:S01]  /*0350*/  IADD3 R15, P0, R3, R8, RZ ;  /* 0x00000008030f7210 */ /* 0x000fe20007f1e0ff */
[----:B------:R-:W-:Y:S01]  /*0360*/  HFMA2.MMA R25, -RZ, RZ, 0, 0 ;  /* 0x00000000ff197435 */ /* 0x000fe200000001ff */
[----:B------:R-:W-:Y:S02]  /*0370*/  MOV R13, R3 ;  /* 0x00000003000d7202 */ /* 0x000fe40000000f00 */
[----:B------:R-:W-:Y:S02]  /*0380*/  LEA R14, P2, R15, R4, 0x2 ;  /* 0x000000040f0e7211 */ /* 0x000fe400078410ff */
[----:B------:R-:W-:-:S04]  /*0390*/  LEA.HI.X.SX32 R12, R3, R11, 0x1, P0 ;  /* 0x0000000b030c7211 */ /* 0x000fc800000f0eff */
[----:B------:R-:W-:-:S07]  /*03a0*/  LEA.HI.X R15, R15, R5, R12, 0x2, P2 ;  /* 0x000000050f0f7211 */ /* 0x000fce00010f140c */
.L_x_1216:
        /* <DEDUP_REMOVED lines=9> */
.L_x_1215:
[----:B------:R-:W-:Y:S05]  /*0440*/  BSYNC B2 ;  /* 0x0000000000027941 */ /* 0x000fea0003800000 */
.L_x_1214:
[----:B------:R-:W-:Y:S05]  /*0450*/  @!P1 BRA `(.L_x_1213) ;  /* 0x0000000000409947 */ /* 0x000fea0003800000 */
.L_x_1217:
        /* <DEDUP_REMOVED lines=16> */
.L_x_1213:
[----:B------:R-:W-:Y:S05]  /*0560*/  BSYNC B1 ;  /* 0x0000000000017941 */ /* 0x000fea0003800000 */
.L_x_1212:
[--C-:B------:R-:W-:Y:S01]  /*0570*/  IMAD.IADD R6, R0, 0x1, -R7.reuse ;  /* 0x0000000100067824 */ /* 0x100fe200078e0a07 */
[----:B------:R-:W-:Y:S01]  /*0580*/  BSSY B1, `(.L_x_1218) ;  /* 0x000006c000017945 */ /* 0x000fe20003800000 */
[----:B------:R-:W-:Y:S01]  /*0590*/  SHF.R.S32.HI R27, RZ, 0x1f, R7 ;  /* 0x0000001fff1b7819 */ /* 0x000fe20000011407 */
[----:B------:R-:W-:Y:S02]  /*05a0*/  IMAD.WIDE R14, R7, 0x4, R22 ;  /* 0x00000004070e7825 */ /* 0x000fe400078e0216 */
[----:B------:R-:W-:-:S04]  /*05b0*/  SHF.R.S32.HI R13, RZ, 0x1f, R6 ;  /* 0x0000001fff0d7819 */ /* 0x000fc80000011406 */
[----:B------:R-:W-:-:S04]  /*05c0*/  LEA.HI R13, R13, R6, RZ, 0x2 ;  /* 0x000000060d0d7211 */ /* 0x000fc800078f10ff */
[----:B------:R-:W-:-:S04]  /*05d0*/  SHF.R.S32.HI R24, RZ, 0x2, R13 ;  /* 0x00000002ff187819 */ /* 0x000fc8000001140d */
[----:B------:R-:W-:-:S13]  /*05e0*/  ISETP.GE.AND P0, PT, R3, R24, PT ;  /* 0x000000180300720c */ /* 0x000fda0003f06270 */
[----:B------:R-:W-:Y:S05]  /*05f0*/  @P0 BRA `(.L_x_1219) ;  /* 0x0000000400900947 */ /* 0x000fea0003800000 */
[----:B0-----:R-:W0:Y:S01]  /*0600*/  I2F.U32.RP R16, R2 ;  /* 0x0000000200107306 */ /* 0x001e220000209000 */
[----:B------:R-:W-:Y:S01]  /*0610*/  HFMA2.MMA R12, -RZ, RZ, 0, 0 ;  /* 0x00000000ff0c7435 */ /* 0x000fe200000001ff */
[-C--:B------:R-:W-:Y:S01]  /*0620*/  LOP3.LUT R17, RZ, R3.reuse, RZ, 0x33, !PT ;  /* 0x00000003ff117212 */ /* 0x080fe200078e33ff */
[----:B------:R-:W-:Y:S01]  /*0630*/  BSSY B2, `(.L_x_1220) ;  /* 0x000002e000027945 */ /* 0x000fe20003800000 */
[----:B------:R-:W-:Y:S02]  /*0640*/  ISETP.NE.U32.AND P2, PT, R2, RZ, PT ;  /* 0x000000ff0200720c */ /* 0x000fe40003f45070 */
[----:B------:R-:W-:Y:S01]  /*0650*/  MOV R29, R3 ;  /* 0x00000003001d7202 */ /* 0x000fe20000000f00 */
[----:B------:R-:W-:Y:S01]  /*0660*/  IMAD.IADD R17, R24, 0x1, R17 ;  /* 0x0000000118117824 */ /* 0x000fe200078e0211 */
        /* <DEDUP_REMOVED lines=19> */
[----:B------:R-:W-:Y:S01]  /*07a0*/  IADD3 R12, P1, R7, R8, RZ ;  /* 0x00000008070c7210 */ /* 0x000fe20007f3e0ff */
[----:B------:R-:W-:-:S03]  /*07b0*/  IMAD.MOV.U32 R29, RZ, RZ, R3 ;  /* 0x000000ffff1d7224 */ /* 0x000fc600078e0003 */
[----:B------:R-:W-:-:S03]  /*07c0*/  IADD3.X R13, R27, R11, RZ, P1, !PT ;  /* 0x0000000b1b0d7210 */ /* 0x000fc60000ffe4ff */
[----:B------:R-:W-:-:S03]  /*07d0*/  IMAD.WIDE R12, R3, 0x4, R12 ;  /* 0x00000004030c7825 */ /* 0x000fc600078e020c */
[----:B------:R-:W-:-:S04]  /*07e0*/  LEA R16, P1, R12, R4, 0x2 ;  /* 0x000000040c107211 */ /* 0x000fc800078210ff */
[----:B------:R-:W-:Y:S02]  /*07f0*/  IADD3 R16, P2, R16, 0x8, RZ ;  /* 0x0000000810107810 */ /* 0x000fe40007f5e0ff */
[----:B------:R-:W-:-:S04]  /*0800*/  LEA.HI.X R12, R12, R5, R13, 0x2, P1 ;  /* 0x000000050c0c7211 */ /* 0x000fc800008f140d */
[----:B------:R-:W-:-:S07]  /*0810*/  IADD3.X R17, RZ, R12, RZ, P2, !PT ;  /* 0x0000000cff117210 */ /* 0x000fce00017fe4ff */
.L_x_1222:
[----:B------:R-:W-:Y:S02]  /*0820*/  MOV R12, R16 ;  /* 0x00000010000c7202 */ /* 0x000fe40000000f00 */
[----:B------:R-:W-:-:S05]  /*0830*/  MOV R13, R17 ;  /* 0x00000011000d7202 */ /* 0x000fca0000000f00 */
[----:B------:R-:W2:Y:S04]  /*0840*/  LDG.E R16, desc[UR6][R12.64+-0x8] ;  /* 0xfffff8060c107981 */ /* 0x000ea8000c1e1900 */
[----:B------:R-:W3:Y:S04]  /*0850*/  LDG.E R17, desc[UR6][R12.64+-0x4] ;  /* 0xfffffc060c117981 */ /* 0x000ee8000c1e1900 */
[----:B------:R-:W4:Y:S04]  /*0860*/  LDG.E R20, desc[UR6][R12.64] ;  /* 0x000000060c147981 */ /* 0x000f28000c1e1900 */
[----:B------:R-:W5:Y:S01]  /*0870*/  LDG.E R19, desc[UR6][R12.64+0x4] ;  /* 0x000004060c137981 */ /* 0x000f62000c1e1900 */
[----:B------:R-:W-:Y:S01]  /*0880*/  VIADD R18, R18, 0xffffffff ;  /* 0xffffffff12127836 */ /* 0x000fe20000000000 */
[----:B------:R-:W-:-:S04]  /*0890*/  IADD3 R29, R2, R29, RZ ;  /* 0x0000001d021d7210 */ /* 0x000fc80007ffe0ff */
[----:B------:R-:W-:Y:S01]  /*08a0*/  ISETP.NE.AND P1, PT, R18, RZ, PT ;  /* 0x000000ff1200720c */ /* 0x000fe20003f25270 */
[----:B--2---:R-:W-:-:S04]  /*08b0*/  FFMA.FTZ R16, R16, R16, R25 ;  /* 0x0000001010107223 */ /* 0x004fc80000010019 */
[----:B---3--:R-:W-:Y:S01]  /*08c0*/  FFMA.FTZ R21, R17, R17, R16 ;  /* 0x0000001111157223 */ /* 0x008fe20000010010 */
[----:B------:R-:W-:-:S04]  /*08d0*/  IMAD.WIDE R16, R2, 0x10, R12 ;  /* 0x0000001002107825 */ /* 0x000fc800078e020c */
[----:B----4-:R-:W-:-:S04]  /*08e0*/  FFMA.FTZ R20, R20, R20, R21 ;  /* 0x0000001414147223 */ /* 0x010fc80000010015 */
[----:B-----5:R-:W-:Y:S01]  /*08f0*/  FFMA.FTZ R25, R19, R19, R20 ;  /* 0x0000001313197223 */ /* 0x020fe20000010014 */
[----:B------:R-:W-:Y:S06]  /*0900*/  @P1 BRA `(.L_x_1222) ;  /* 0xfffffffc00c41947 */ /* 0x000fec000383ffff */
.L_x_1221:
[----:B------:R-:W-:Y:S05]  /*0910*/  BSYNC B2 ;  /* 0x0000000000027941 */ /* 0x000fea0003800000 */
.L_x_1220:
[----:B------:R-:W-:Y:S05]  /*0920*/  @!P0 BRA `(.L_x_1219) ;  /* 0x0000000000c48947 */ /* 0x000fea0003800000 */
[----:B------:R-:W-:Y:S01]  /*0930*/  HFMA2.MMA R12, -RZ, RZ, 0, 2.384185791015625e-07 ;  /* 0x00000004ff0c7435 */ /* 0x000fe200000001ff */
[----:B------:R-:W-:-:S09]  /*0940*/  MOV R13, 0x0 ;  /* 0x00000000000d7802 */ /* 0x000fd20000000f00 */
[----:B------:R-:W-:-:S07]  /*0950*/  IMAD.WIDE R12, R2, 0x10, -R12 ;  /* 0x00000010020c7825 */ /* 0x000fce00078e0a0c */
.L_x_1223:
[----:B------:R-:W-:-:S05]  /*0960*/  IMAD.WIDE R16, R29, 0x10, R14 ;  /* 0x000000101d107825 */ /* 0x000fca00078e020e */
[----:B------:R-:W2:Y:S04]  /*0970*/  LDG.E R18, desc[UR6][R16.64] ;  /* 0x0000000610127981 */ /* 0x000ea8000c1e1900 */
[----:B------:R-:W3:Y:S04]  /*0980*/  LDG.E R21, desc[UR6][R16.64+0x4] ;  /* 0x0000040610157981 */ /* 0x000ee8000c1e1900 */
[----:B------:R-:W4:Y:S04]  /*0990*/  LDG.E R19, desc[UR6][R16.64+0x8] ;  /* 0x0000080610137981 */ /* 0x000f28000c1e1900 */
[----:B------:R-:W5:Y:S01]  /*09a0*/  LDG.E R26, desc[UR6][R16.64+0xc] ;  /* 0x00000c06101a7981 */ /* 0x000f62000c1e1900 */
[----:B--2---:R-:W-:-:S04]  /*09b0*/  FFMA.FTZ R18, R18, R18, R25 ;  /* 0x0000001212127223 */ /* 0x004fc80000010019 */
[----:B---3--:R-:W-:Y:S01]  /*09c0*/  FFMA.FTZ R20, R21, R21, R18 ;  /* 0x0000001515147223 */ /* 0x008fe20000010012 */
[----:B------:R-:W-:-:S03]  /*09d0*/  IADD3 R18, P0, R16, 0x4, RZ ;  /* 0x0000000410127810 */ /* 0x000fc60007f1e0ff */
[----:B----4-:R-:W-:Y:S01]  /*09e0*/  FFMA.FTZ R25, R19, R19, R20 ;  /* 0x0000001313197223 */ /* 0x010fe20000010014 */
[----:B------:R-:W-:-:S04]  /*09f0*/  IMAD.WIDE R20, R2, 0x10, R16 ;  /* 0x0000001002147825 */ /* 0x000fc800078e0210 */
[----:B------:R-:W-:Y:S01]  /*0a00*/  IMAD.X R19, RZ, RZ, R17, P0 ;  /* 0x000000ffff137224 */ /* 0x000fe200000e0611 */
[----:B------:R-:W2:Y:S04]  /*0a10*/  LDG.E R16, desc[UR6][R20.64+0x4] ;  /* 0x0000040614107981 */ /* 0x000ea8000c1e1900 */
[----:B------:R-:W3:Y:S04]  /*0a20*/  LDG.E R17, desc[UR6][R20.64] ;  /* 0x0000000614117981 */ /* 0x000ee8000c1e1900 */
[----:B------:R-:W4:Y:S01]  /*0a30*/  LDG.E R28, desc[UR6][R20.64+0x8] ;  /* 0x00000806141c7981 */ /* 0x000f22000c1e1900 */
[----:B-----5:R-:W-:Y:S01]  /*0a40*/  FFMA.FTZ R26, R26, R26, R25 ;  /* 0x0000001a1a1a7223 */ /* 0x020fe20000010019 */
[----:B------:R-:W-:-:S04]  /*0a50*/  IMAD.WIDE R18, R2, 0x10, R18 ;  /* 0x0000001002127825 */ /* 0x000fc800078e0212 */
[----:B---3--:R-:W-:Y:S02]  /*0a60*/  FFMA.FTZ R25, R17, R17, R26 ;  /* 0x0000001111197223 */ /* 0x008fe4000001001a */
[----:B------:R4:W3:Y:S02]  /*0a70*/  LDG.E R26, desc[UR6][R20.64+0xc] ;  /* 0x00000c06141a7981 */ /* 0x0008e4000c1e1900 */
[----:B--2---:R-:W-:Y:S01]  /*0a80*/  FFMA.FTZ R25, R16, R16, R25 ;  /* 0x0000001010197223 */ /* 0x004fe20000010019 */
[----:B------:R-:W-:-:S04]  /*0a90*/  IADD3 R16, P0, R12, R18, RZ ;  /* 0x000000120c107210 */ /* 0x000fc80007f1e0ff */
[----:B------:R-:W-:-:S05]  /*0aa0*/  IADD3.X R17, R13, R19, RZ, P0, !PT ;  /* 0x000000130d117210 */ /* 0x000fca00007fe4ff */
[----:B------:R-:W2:Y:S01]  /*0ab0*/  LDG.E R20, desc[UR6][R16.64] ;  /* 0x0000000610147981 */ /* 0x000ea2000c1e1900 */
[----:B----4-:R-:W-:-:S03]  /*0ac0*/  FFMA.FTZ R21, R28, R28, R25 ;  /* 0x0000001c1c157223 */ /* 0x010fc60000010019 */
[----:B------:R-:W4:Y:S04]  /*0ad0*/  LDG.E R28, desc[UR6][R16.64+0x4] ;  /* 0x00000406101c7981 */ /* 0x000f28000c1e1900 */
[----:B------:R-:W5:Y:S01]  /*0ae0*/  LDG.E R25, desc[UR6][R16.64+0x8] ;  /* 0x0000080610197981 */ /* 0x000f62000c1e1900 */
[----:B------:R-:W-:-:S03]  /*0af0*/  IMAD.WIDE R18, R2, 0x10, R18 ;  /* 0x0000001002127825 */ /* 0x000fc600078e0212 */
[----:B------:R-:W-:-:S04]  /*0b00*/  IADD3 R18, P0, R12, R18, RZ ;  /* 0x000000120c127210 */ /* 0x000fc80007f1e0ff */
[----:B------:R-:W-:Y:S01]  /*0b10*/  IADD3.X R19, R13, R19, RZ, P0, !PT ;  /* 0x000000130d137210 */ /* 0x000fe200007fe4ff */
[----:B---3--:R-:W-:-:S04]  /*0b20*/  FFMA.FTZ R26, R26, R26, R21 ;  /* 0x0000001a1a1a7223 */ /* 0x008fc80000010015 */
[----:B------:R-:W3:Y:S01]  /*0b30*/  LDG.E R21, desc[UR6][R18.64] ;  /* 0x0000000612157981 */ /* 0x000ee2000c1e1900 */
[----:B--2---:R-:W-:-:S03]  /*0b40*/  FFMA.FTZ R26, R20, R20, R26 ;  /* 0x00000014141a7223 */ /* 0x004fc6000001001a */
[----:B------:R5:W2:Y:S01]  /*0b50*/  LDG.E R20, desc[UR6][R16.64+0xc] ;  /* 0x00000c0610147981 */ /* 0x000aa2000c1e1900 */
[----:B----4-:R-:W-:-:S03]  /*0b60*/  FFMA.FTZ R26, R28, R28, R26 ;  /* 0x0000001c1c1a7223 */ /* 0x010fc6000001001a */
[----:B------:R-:W4:Y:S01]  /*0b70*/  LDG.E R28, desc[UR6][R18.64+0xc] ;  /* 0x00000c06121c7981 */ /* 0x000f22000c1e1900 */
[----:B-----5:R-:W-:-:S03]  /*0b80*/  FFMA.FTZ R17, R25, R25, R26 ;  /* 0x0000001919117223 */ /* 0x020fc6000001001a */
[----:B------:R-:W5:Y:S04]  /*0b90*/  LDG.E R26, desc[UR6][R18.64+0x4] ;  /* 0x00000406121a7981 */ /* 0x000f68000c1e1900 */
[----:B------:R-:W4:Y:S01]  /*0ba0*/  LDG.E R25, desc[UR6][R18.64+0x8] ;  /* 0x0000080612197981 */ /* 0x000f22000c1e1900 */
[----:B------:R-:W-:-:S04]  /*0bb0*/  IADD3 R29, R2, R29, R2 ;  /* 0x0000001d021d7210 */ /* 0x000fc80007ffe002 */
[----:B------:R-:W-:-:S04]  /*0bc0*/  IADD3 R29, R2, R29, R2 ;  /* 0x0000001d021d7210 */ /* 0x000fc80007ffe002 */
[----:B------:R-:W-:Y:S01]  /*0bd0*/  ISETP.GE.AND P0, PT, R29, R24, PT ;  /* 0x000000181d00720c */ /* 0x000fe20003f06270 */
[----:B--2---:R-:W-:-:S04]  /*0be0*/  FFMA.FTZ R20, R20, R20, R17 ;  /* 0x0000001414147223 */ /* 0x004fc80000010011 */
[----:B---3--:R-:W-:-:S04]  /*0bf0*/  FFMA.FTZ R21, R21, R21, R20 ;  /* 0x0000001515157223 */ /* 0x008fc80000010014 */
[----:B-----5:R-:W-:-:S04]  /*0c00*/  FFMA.FTZ R26, R26, R26, R21 ;  /* 0x0000001a1a1a7223 */ /* 0x020fc80000010015 */
[----:B----4-:R-:W-:-:S04]  /*0c10*/  FFMA.FTZ R25, R25, R25, R26 ;  /* 0x0000001919197223 */ /* 0x010fc8000001001a */
[----:B------:R-:W-:Y:S01]  /*0c20*/  FFMA.FTZ R25, R28, R28, R25 ;  /* 0x0000001c1c197223 */ /* 0x000fe20000010019 */
[----:B------:R-:W-:Y:S06]  /*0c30*/  @!P0 BRA `(.L_x_1223) ;  /* 0xfffffffc00488947 */ /* 0x000fec000383ffff */
.L_x_1219:
[----:B------:R-:W-:Y:S05]  /*0c40*/  BSYNC B1 ;  /* 0x0000000000017941 */ /* 0x000fea0003800000 */
.L_x_1218:
[----:B------:R-:W-:Y:S01]  /*0c50*/  LEA R17, R24, R3, 0x2 ;  /* 0x0000000318117211 */ /* 0x000fe200078e10ff */
[----:B------:R-:W-:Y:S03]  /*0c60*/  BSSY B1, `(.L_x_1224) ;  /* 0x000003e000017945 */ /* 0x000fe60003800000 */
[----:B------:R-:W-:-:S13]  /*0c70*/  ISETP.GE.AND P0, PT, R17, R6, PT ;  /* 0x000000061100720c */ /* 0x000fda0003f06270 */
[----:B------:R-:W-:Y:S05]  /*0c80*/  @P0 BRA `(.L_x_1225) ;  /* 0x0000000000ec0947 */ /* 0x000fea0003800000 */
[----:B0-----:R-:W0:Y:S01]  /*0c90*/  I2F.U32.RP R16, R2 ;  /* 0x0000000200107306 */ /* 0x001e220000209000 */
        /* <DEDUP_REMOVED lines=23> */
[----:B------:R-:W-:Y:S01]  /*0e10*/  LOP3.LUT P1, R16, R13, 0x3, RZ, 0xc0, !PT ;  /* 0x000000030d107812 */ /* 0x000fe2000782c0ff */
[----:B------:R-:W-:-:S12]  /*0e20*/  IMAD.MOV.U32 R13, RZ, RZ, R17 ;  /* 0x000000ffff0d7224 */ /* 0x000fd800078e0011 */
[----:B------:R-:W-:Y:S05]  /*0e30*/  @!P1 BRA `(.L_x_1227) ;  /* 0x0000000000389947 */ /* 0x000fea0003800000 */
[----:B------:R-:W-:Y:S02]  /*0e40*/  IADD3 R7, P1, P2, R13, R8, R7 ;  /* 0x000000080d077210 */ /* 0x000fe40007a3e007 */
[----:B------:R-:W-:Y:S02]  /*0e50*/  SHF.R.S32.HI R10, RZ, 0x1f, R13 ;  /* 0x0000001fff0a7819 */ /* 0x000fe4000001140d */
[----:B------:R-:W-:Y:S02]  /*0e60*/  LEA R4, P3, R7, R4, 0x2 ;  /* 0x0000000407047211 */ /* 0x000fe400078610ff */
[----:B------:R-:W-:-:S04]  /*0e70*/  IADD3.X R10, R10, R11, R27, P1, P2 ;  /* 0x0000000b0a0a7210 */ /* 0x000fc80000fe441b */
[----:B------:R-:W-:-:S07]  /*0e80*/  LEA.HI.X R5, R7, R5, R10, 0x2, P3 ;  /* 0x0000000507057211 */ /* 0x000fce00018f140a */
.L_x_1228:
[----:B------:R-:W-:Y:S02]  /*0e90*/  MOV R8, R4 ;  /* 0x0000000400087202 */ /* 0x000fe40000000f00 */
[----:B------:R-:W-:-:S05]  /*0ea0*/  MOV R9, R5 ;  /* 0x0000000500097202 */ /* 0x000fca0000000f00 */
[----:B------:R-:W2:Y:S01]  /*0eb0*/  LDG.E R10, desc[UR6][R8.64] ;  /* 0x00000006080a7981 */ /* 0x000ea2000c1e1900 */
[----:B------:R-:W-:Y:S01]  /*0ec0*/  IADD3 R16, R16, -0x1, RZ ;  /* 0xffffffff10107810 */ /* 0x000fe20007ffe0ff */
[----:B------:R-:W-:-:S03]  /*0ed0*/  IMAD.WIDE R4, R2, 0x4, R8 ;  /* 0x0000000402047825 */ /* 0x000fc600078e0208 */
[----:B------:R-:W-:Y:S01]  /*0ee0*/  ISETP.NE.AND P1, PT, R16, RZ, PT ;  /* 0x000000ff1000720c */ /* 0x000fe20003f25270 */
[----:B------:R-:W-:Y:S02]  /*0ef0*/  IMAD.IADD R13, R2, 0x1, R13 ;  /* 0x00000001020d7824 */ /* 0x000fe400078e020d */
[----:B--2---:R-:W-:-:S10]  /*0f00*/  FFMA.FTZ R25, R10, R10, R25 ;  /* 0x0000000a0a197223 */ /* 0x004fd40000010019 */
[----:B------:R-:W-:Y:S05]  /*0f10*/  @P1 BRA `(.L_x_1228) ;  /* 0xfffffffc00dc1947 */ /* 0x000fea000383ffff */
.L_x_1227:
[----:B------:R-:W-:Y:S05]  /*0f20*/  BSYNC B2 ;  /* 0x0000000000027941 */ /* 0x000fea0003800000 */
.L_x_1226:
[----:B------:R-:W-:Y:S05]  /*0f30*/  @!P0 BRA `(.L_x_1225) ;  /* 0x0000000000408947 */ /* 0x000fea0003800000 */
.L_x_1229:
        /* <DEDUP_REMOVED lines=16> */
.L_x_1225:
[----:B------:R-:W-:Y:S05]  /*1040*/  BSYNC B1 ;  /* 0x0000000000017941 */ /* 0x000fea0003800000 */
.L_x_1224:
[----:B------:R-:W-:Y:S05]  /*1050*/  BRA `(.L_x_1230) ;  /* 0x0000000400487947 */ /* 0x000fea0003800000 */
.L_x_1211:
[----:B------:R-:W-:Y:S01]  /*1060*/  SHF.R.S32.HI R7, RZ, 0x1f, R0 ;  /* 0x0000001fff077819 */ /* 0x000fe20000011400 */
[----:B------:R-:W-:-:S03]  /*1070*/  HFMA2.MMA R25, -RZ, RZ, 0, 0 ;  /* 0x00000000ff197435 */ /* 0x000fc600000001ff */
[----:B------:R-:W-:-:S04]  /*1080*/  LEA.HI R7, R7, R0, RZ, 0x2 ;  /* 0x0000000007077211 */ /* 0x000fc800078f10ff */
        /* <DEDUP_REMOVED lines=8> */
[----:B------:R-:W-:Y:S01]  /*1110*/  IMAD.MOV.U32 R21, RZ, RZ, R3 ;  /* 0x000000ffff157224 */ /* 0x000fe200078e0003 */
[----:B------:R-:W-:Y:S02]  /*1120*/  MOV R25, RZ ;  /* 0x000000ff00197202 */ /* 0x000fe40000000f00 */
        /* <DEDUP_REMOVED lines=22> */
[----:B------:R-:W-:Y:S01]  /*1290*/  MOV R12, R7 ;  /* 0x00000007000c7202 */ /* 0x000fe20000000f00 */
[----:B------:R-:W-:Y:S02]  /*12a0*/  IMAD.MOV.U32 R21, RZ, RZ, R3 ;  /* 0x000000ffff157224 */ /* 0x000fe400078e0003 */
[----:B------:R-:W-:-:S03]  /*12b0*/  IMAD.WIDE R10, R3, 0x4, R10 ;  /* 0x00000004030a7825 */ /* 0x000fc600078e020a */
[----:B------:R-:W-:-:S04]  /*12c0*/  LEA R4, P0, R10, R4, 0x2 ;  /* 0x000000040a047211 */ /* 0x000fc800078010ff */
[----:B------:R-:W-:-:S09]  /*12d0*/  LEA.HI.X R5, R10, R5, R11, 0x2, P0 ;  /* 0x000000050a057211 */ /* 0x000fd200000f140b */
.L_x_1233:
[----:B------:R-:W-:Y:S02]  /*12e0*/  MOV R8, R4 ;  /* 0x0000000400087202 */ /* 0x000fe40000000f00 */
[----:B------:R-:W-:-:S05]  /*12f0*/  MOV R9, R5 ;  /* 0x0000000500097202 */ /* 0x000fca0000000f00 */
[----:B------:R-:W2:Y:S01]  /*1300*/  LDG.E.128 R4, desc[UR6][R8.64] ;  /* 0x0000000608047981 */ /* 0x000ea2000c1e1d00 */
[----:B------:R-:W-:Y:S01]  /*1310*/  IADD3 R12, R12, -0x1, RZ ;  /* 0xffffffff0c0c7810 */ /* 0x000fe20007ffe0ff */
[----:B------:R-:W-:-:S03]  /*1320*/  IMAD.IADD R21, R2, 0x1, R21 ;  /* 0x0000000102157824 */ /* 0x000fc600078e0215 */
[----:B------:R-:W-:Y:S01]  /*1330*/  ISETP.NE.AND P0, PT, R12, RZ, PT ;  /* 0x000000ff0c00720c */ /* 0x000fe20003f05270 */
[----:B--2---:R-:W-:-:S04]  /*1340*/  FFMA.FTZ R4, R4, R4, R25 ;  /* 0x0000000404047223 */ /* 0x004fc80000010019 */
[----:B------:R-:W-:Y:S01]  /*1350*/  FFMA.FTZ R11, R5, R5, R4 ;  /* 0x00000005050b7223 */ /* 0x000fe20000010004 */
[----:B------:R-:W-:-:S04]  /*1360*/  IMAD.WIDE R4, R2, 0x10, R8 ;  /* 0x0000001002047825 */ /* 0x000fc800078e0208 */
[----:B------:R-:W-:-:S04]  /*1370*/  FFMA.FTZ R6, R6, R6, R11 ;  /* 0x0000000606067223 */ /* 0x000fc8000001000b */
[----:B------:R-:W-:Y:S01]  /*1380*/  FFMA.FTZ R25, R7, R7, R6 ;  /* 0x0000000707197223 */ /* 0x000fe20000010006 */
[----:B------:R-:W-:Y:S06]  /*1390*/  @P0 BRA `(.L_x_1233) ;  /* 0xfffffffc00d00947 */ /* 0x000fec000383ffff */
.L_x_1232:
[----:B------:R-:W-:Y:S05]  /*13a0*/  BSYNC B1 ;  /* 0x0000000000017941 */ /* 0x000fea0003800000 */
.L_x_1231:
[----:B------:R-:W-:Y:S05]  /*13b0*/  @!P1 BRA `(.L_x_1230) ;  /* 0x0000000000709947 */ /* 0x000fea0003800000 */
.L_x_1234:
        /* <DEDUP_REMOVED lines=28> */
.L_x_1230:
[----:B------:R-:W-:Y:S05]  /*1580*/  BSYNC B0 ;  /* 0x0000000000007941 */ /* 0x000fea0003800000 */
.L_x_1210:
        /* <DEDUP_REMOVED lines=109> */
.L_x_1236:
        /* <DEDUP_REMOVED lines=23> */
.L_x_1239:
[----:B------:R-:W-:Y:S05]  /*1dd0*/  BSYNC B1 ;  /* 0x0000000000017941 */ /* 0x000fea0003800000 */
.L_x_1238:
        /* <DEDUP_REMOVED lines=46> */
.L_x_1237:
[----:B------:R-:W-:Y:S05]  /*20c0*/  BSYNC B0 ;  /* 0x0000000000007941 */ /* 0x000fea0003800000 */
.L_x_1235:
        /* <DEDUP_REMOVED lines=15> */
.L_x_1241:
[----:B------:R-:W-:Y:S05]  /*21c0*/  BSYNC B0 ;  /* 0x0000000000007941 */ /* 0x000fea0003800000 */
.L_x_1240:
[----:B------:R-:W-:Y:S06]  /*21d0*/  BAR.SYNC.DEFER_BLOCKING 0x0 ;  /* 0x0000000000007b1d */ /* 0x000fec0000010000 */
[----:B------:R-:W-:Y:S05]  /*21e0*/  @P1 EXIT ;  /* 0x000000000000194d */ /* 0x000fea0003800000 */
[----:B------:R-:W3:Y:S01]  /*21f0*/  S2UR UR5, SR_CgaCtaId ;  /* 0x00000000000579c3 */ /* 0x000ee20000008800 */
[----:B------:R-:W-:Y:S01]  /*2200*/  UMOV UR4, 0x400 ;  /* 0x0000040000047882 */ /* 0x000fe20000000000 */
[----:B------:R-:W-:-:S06]  /*2210*/  IMAD R5, R0, UR8, RZ ;  /* 0x0000000800057c24 */ /* 0x000fcc000f8e02ff */
[----:B------:R-:W4:Y:S08]  /*2220*/  LDC.64 R14, c[0x0][0x210] ;  /* 0x00008400ff0e7b82 */ /* 0x000f300000000a00 */
[----:B------:R-:W0:Y:S01]  /*2230*/  LDC.64 R12, c[0x0][0x248] ;  /* 0x00009200ff0c7b82 */ /* 0x000e220000000a00 */
[----:B---3--:R-:W-:Y:S01]  /*2240*/  ULEA UR4, UR5, UR4, 0x18 ;  /* 0x0000000405047291 */ /* 0x008fe2000f8ec03f */
[----:B----4-:R-:W-:-:S08]  /*2250*/  IMAD.WIDE.U32 R14, R5, 0x4, R14 ;  /* 0x00000004050e7825 */ /* 0x010fd000078e000e */
[----:B------:R-:W3:Y:S03]  /*2260*/  LDS R17, [UR4] ;  /* 0x00000004ff117984 */ /* 0x000ee60008000800 */
.L_x_1242:
        /* <DEDUP_REMOVED lines=18> */
.L_x_1243:
        /* <DEDUP_REMOVED lines=15> */
.L_x_1389:


//--------------------- .text._ZN4vllm15rms_norm_kernelIfLi8ELi2EEEvPT_PKS1_lllllS4_fii --------------------------
	.section	.text._ZN4vllm15rms_norm_kernelIfLi8ELi2EEEvPT_PKS1_lllllS4_fii,"ax",@progbits
	.align	128
        .global         _ZN4vllm15rms_norm_kernelIfLi8ELi2EEEvPT_PKS1_lllllS4_fii
        .type           _ZN4vllm15rms_norm_kernelIfLi8ELi2EEEvPT_PKS1_lllllS4_fii,@function
        .size           _ZN4vllm15rms_norm_kernelIfLi8ELi2EEEvPT_PKS1_lllllS4_fii,(.L_x_1390 - _ZN4vllm15rms_norm_kernelIfLi8ELi2EEEvPT_PKS1_lllllS4_fii)
        .other          _ZN4vllm15rms_norm_kernelIfLi8ELi2EEEvPT_PKS1_lllllS4_fii,@"STO_CUDA_ENTRY STV_DEFAULT"
_ZN4vllm15rms_norm_kernelIfLi8ELi2EEEvPT_PKS1_lllllS4_fii:
.text._ZN4vllm15rms_norm_kernelIfLi8ELi2EEEvPT_PKS1_lllllS4_fii:
        /* <DEDUP_REMOVED lines=20> */
[----:B------:R-:W-:Y:S02]  /*0140*/  HFMA2.MMA R23, -RZ, RZ, 0, 0 ;  /* 0x00000000ff177435 */ /* 0x000fe400000001ff */
        /* <DEDUP_REMOVED lines=8> */
[----:B------:R-:W-:Y:S02]  /*01d0*/  ISETP.NE.U32.AND P2, PT, R2, RZ, PT ;  /* 0x000000ff0200720c */ /* 0x000fe40003f45070 */
[----:B------:R-:W-:-:S03]  /*01e0*/  MOV R23, RZ ;  /* 0x000000ff00177202 */ /* 0x000fc60000000f00 */
[----:B0-----:R-:W0:Y:S02]  /*01f0*/  MUFU.RCP R14, R14 ;  /* 0x0000000e000e7308 */ /* 0x001e240000001000 */
[----:B0-----:R-:W-:-:S06]  /*0200*/  IADD3 R8, R14, 0xffffffe, RZ ;  /* 0x0ffffffe0e087810 */ /* 0x001fcc0007ffe0ff */
[----:B------:R0:W1:Y:S02]  /*0210*/  F2I.FTZ.U32.TRUNC.NTZ R9, R8 ;  /* 0x0000000800097305 */ /* 0x000064000021f000 */
[----:B0-----:R-:W-:Y:S02]  /*0220*/  MOV R8, RZ ;  /* 0x000000ff00087202 */ /* 0x001fe40000000f00 */
        /* <DEDUP_REMOVED lines=18> */
[----:B------:R-:W-:Y:S02]  /*0350*/  IADD3 R15, P0, R3, R10, RZ ;  /* 0x0000000a030f7210 */ /* 0x000fe40007f1e0ff */
[----:B------:R-:W-:Y:S02]  /*0360*/  MOV R23, RZ ;  /* 0x000000ff00177202 */ /* 0x000fe40000000f00 */
[----:B------:R-:W-:Y:S02]  /*0370*/  LEA R14, P2, R15, R12, 0x2 ;  /* 0x0000000c0f0e7211 */ /* 0x000fe400078410ff */
[----:B------:R-:W-:Y:S02]  /*0380*/  LEA.HI.X.SX32 R8, R3, R5, 0x1, P0 ;  /* 0x0000000503087211 */ /* 0x000fe400000f0eff */
[----:B------:R-:W-:Y:S02]  /*0390*/  MOV R9, R3 ;  /* 0x0000000300097202 */ /* 0x000fe40000000f00 */
[----:B------:R-:W-:-:S07]  /*03a0*/  LEA.HI.X R15, R15, R13, R8, 0x2, P2 ;  /* 0x0000000d0f0f7211 */ /* 0x000fce00010f1408 */
.L_x_1250:
        /* <DEDUP_REMOVED lines=9> */
.L_x_1249:
[----:B------:R-:W-:Y:S05]  /*0440*/  BSYNC B2 ;  /* 0x0000000000027941 */ /* 0x000fea0003800000 */
.L_x_1248:
[----:B------:R-:W-:Y:S05]  /*0450*/  @!P1 BRA `(.L_x_1247) ;  /* 0x0000000000409947 */ /* 0x000fea0003800000 */
.L_x_1251:
        /* <DEDUP_REMOVED lines=16> */
.L_x_1247:
[----:B------:R-:W-:Y:S05]  /*0560*/  BSYNC B1 ;  /* 0x0000000000017941 */ /* 0x000fea0003800000 */
.L_x_1246:
[C---:B------:R-:W-:Y:S01]  /*0570*/  IADD3 R6, -R7.reuse, R0, RZ ;  /* 0x0000000007067210 */ /* 0x040fe20007ffe1ff */
[----:B------:R-:W-:Y:S01]  /*0580*/  BSSY B1, `(.L_x_1252) ;  /* 0x0000094000017945 */ /* 0x000fe20003800000 */
[----:B------:R-:W-:Y:S02]  /*0590*/  IMAD.WIDE R16, R7, 0x4, R24 ;  /* 0x0000000407107825 */ /* 0x000fe400078e0218 */
[----:B------:R-:W-:-:S04]  /*05a0*/  SHF.R.S32.HI R9, RZ, 0x1f, R6 ;  /* 0x0000001fff097819 */ /* 0x000fc80000011406 */
[----:B------:R-:W-:Y:S02]  /*05b0*/  LEA.HI R8, R9, R6, RZ, 0x3 ;  /* 0x0000000609087211 */ /* 0x000fe400078f18ff */
[----:B------:R-:W-:Y:S02]  /*05c0*/  SHF.R.S32.HI R9, RZ, 0x1f, R7 ;  /* 0x0000001fff097819 */ /* 0x000fe40000011407 */
[----:B------:R-:W-:-:S04]  /*05d0*/  SHF.R.S32.HI R8, RZ, 0x3, R8 ;  /* 0x00000003ff087819 */ /* 0x000fc80000011408 */
[----:B------:R-:W-:-:S13]  /*05e0*/  ISETP.GE.AND P0, PT, R3, R8, PT ;  /* 0x000000080300720c */ /* 0x000fda0003f06270 */
[----:B------:R-:W-:Y:S05]  /*05f0*/  @P0 BRA `(.L_x_1253) ;  /* 0x0000000800300947 */ /* 0x000fea0003800000 */
[----:B0-----:R-:W0:Y:S01]  /*0600*/  I2F.U32.RP R18, R2 ;  /* 0x0000000200127306 */ /* 0x001e220000209000 */
        /* <DEDUP_REMOVED lines=31> */
[----:B------:R-:W-:-:S04]  /*0800*/  LEA.HI.X R14, R14, R13, R15, 0x2, P1 ;  /* 0x0000000d0e0e7211 */ /* 0x000fc800008f140f */
[----:B------:R-:W-:-:S07]  /*0810*/  IADD3.X R19, RZ, R14, RZ, P2, !PT ;  /* 0x0000000eff137210 */ /* 0x000fce00017fe4ff */
.L_x_1256:
        /* <DEDUP_REMOVED lines=14> */
[----:B-----5:R-:W-:Y:S01]  /*0900*/  FFMA.FTZ R18, R18, R18, R29 ;  /* 0x0000001212127223 */ /* 0x020fe2000001001d */
[----:B------:R-:W-:Y:S02]  /*0910*/  IADD3 R27, R2, R27, RZ ;  /* 0x0000001b021b7210 */ /* 0x000fe40007ffe0ff */
[----:B------:R-:W-:Y:S01]  /*0920*/  ISETP.NE.AND P1, PT, R20, RZ, PT ;  /* 0x000000ff1400720c */ /* 0x000fe20003f25270 */
[----:B------:R-:W-:-:S04]  /*0930*/  FFMA.FTZ R19, R19, R19, R18 ;  /* 0x0000001313137223 */ /* 0x000fc80000010012 */
[----:B--2---:R-:W-:Y:S01]  /*0940*/  FFMA.FTZ R22, R22, R22, R19 ;  /* 0x0000001616167223 */ /* 0x004fe20000010013 */
[----:B------:R-:W-:-:S04]  /*0950*/  IMAD.WIDE R18, R2, 0x20, R14 ;  /* 0x0000002002127825 */ /* 0x000fc800078e020e */
[----:B---3--:R-:W-:-:S04]  /*0960*/  FFMA.FTZ R22, R23, R23, R22 ;  /* 0x0000001717167223 */ /* 0x008fc80000010016 */
[----:B----4-:R-:W-:Y:S01]  /*0970*/  FFMA.FTZ R23, R21, R21, R22 ;  /* 0x0000001515177223 */ /* 0x010fe20000010016 */
[----:B------:R-:W-:Y:S06]  /*0980*/  @P1 BRA `(.L_x_1256) ;  /* 0xfffffffc00a41947 */ /* 0x000fec000383ffff */
.L_x_1255:
[----:B------:R-:W-:Y:S05]  /*0990*/  BSYNC B2 ;  /* 0x0000000000027941 */ /* 0x000fea0003800000 */
.L_x_1254:
[----:B------:R-:W-:Y:S05]  /*09a0*/  @!P0 BRA `(.L_x_1253) ;  /* 0x0000000400448947 */ /* 0x000fea0003800000 */
[----:B------:R-:W-:Y:S01]  /*09b0*/  HFMA2.MMA R14, -RZ, RZ, 0, 2.384185791015625e-07 ;  /* 0x00000004ff0e7435 */ /* 0x000fe200000001ff */
[----:B------:R-:W-:-:S09]  /*09c0*/  MOV R15, 0x0 ;  /* 0x00000000000f7802 */ /* 0x000fd20000000f00 */
[----:B------:R-:W-:-:S07]  /*09d0*/  IMAD.WIDE R14, R2, 0x20, -R14 ;  /* 0x00000020020e7825 */ /* 0x000fce00078e0a0e */
.L_x_1257:
        /* <DEDUP_REMOVED lines=15> */
[----:B---3--:R-:W-:-:S04]  /*0ad0*/  FFMA.FTZ R23, R23, R23, R22 ;  /* 0x0000001717177223 */ /* 0x008fc80000010016 */
[----:B----4-:R-:W-:Y:S01]  /*0ae0*/  FFMA.FTZ R26, R26, R26, R23 ;  /* 0x0000001a1a1a7223 */ /* 0x010fe20000010017 */
[----:B------:R-:W-:Y:S01]  /*0af0*/  IMAD.WIDE R22, R2, 0x20, R18 ;  /* 0x0000002002167825 */ /* 0x000fe200078e0212 */
[----:B------:R-:W-:-:S04]  /*0b00*/  IADD3.X R21, RZ, R19, RZ, P0, !PT ;  /* 0x00000013ff157210 */ /* 0x000fc800007fe4ff */
[----:B------:R-:W2:Y:S04]  /*0b10*/  LDG.E R19, desc[UR6][R22.64] ;  /* 0x0000000616137981 */ /* 0x000ea8000c1e1900 */
[----:B------:R-:W3:Y:S04]  /*0b20*/  LDG.E R18, desc[UR6][R22.64+0x4] ;  /* 0x0000040616127981 */ /* 0x000ee8000c1e1900 */
[----:B------:R-:W4:Y:S01]  /*0b30*/  LDG.E R28, desc[UR6][R22.64+0x8] ;  /* 0x00000806161c7981 */ /* 0x000f22000c1e1900 */
[----:B------:R-:W-:-:S04]  /*0b40*/  FFMA.FTZ R26, R29, R29, R26 ;  /* 0x0000001d1d1a7223 */ /* 0x000fc8000001001a */
[----:B--2---:R-:W-:-:S04]  /*0b50*/  FFMA.FTZ R29, R19, R19, R26 ;  /* 0x00000013131d7223 */ /* 0x004fc8000001001a */
[----:B---3--:R-:W-:Y:S02]  /*0b60*/  FFMA.FTZ R26, R18, R18, R29 ;  /* 0x00000012121a7223 */ /* 0x008fe4000001001d */
[----:B------:R-:W2:Y:S02]  /*0b70*/  LDG.E R29, desc[UR6][R22.64+0xc] ;  /* 0x00000c06161d7981 */ /* 0x000ea4000c1e1900 */
[----:B----4-:R-:W-:Y:S02]  /*0b80*/  FFMA.FTZ R19, R28, R28, R26 ;  /* 0x0000001c1c137223 */ /* 0x010fe4000001001a */
[----:B------:R-:W3:Y:S04]  /*0b90*/  LDG.E R28, desc[UR6][R22.64+0x10] ;  /* 0x00001006161c7981 */ /* 0x000ee8000c1e1900 */
[----:B------:R-:W4:Y:S04]  /*0ba0*/  LDG.E R18, desc[UR6][R22.64+0x14] ;  /* 0x0000140616127981 */ /* 0x000f28000c1e1900 */
[----:B------:R-:W5:Y:S01]  /*0bb0*/  LDG.E R26, desc[UR6][R22.64+0x18] ;  /* 0x00001806161a7981 */ /* 0x000f62000c1e1900 */
[----:B------:R-:W-:-:S04]  /*0bc0*/  IMAD.WIDE R20, R2, 0x20, R20 ;  /* 0x0000002002147825 */ /* 0x000fc800078e0214 */
[----:B--2---:R-:W-:-:S04]  /*0bd0*/  FFMA.FTZ R19, R29, R29, R19 ;  /* 0x0000001d1d137223 */ /* 0x004fc80000010013 */
[----:B---3--:R-:W-:Y:S02]  /*0be0*/  FFMA.FTZ R19, R28, R28, R19 ;  /* 0x0000001c1c137223 */ /* 0x008fe40000010013 */
[----:B------:R5:W2:Y:S02]  /*0bf0*/  LDG.E R28, desc[UR6][R22.64+0x1c] ;  /* 0x00001c06161c7981 */ /* 0x000aa4000c1e1900 */
[----:B----4-:R-:W-:Y:S01]  /*0c00*/  FFMA.FTZ R29, R18, R18, R19 ;  /* 0x00000012121d7223 */ /* 0x010fe20000010013 */
[----:B------:R-:W-:-:S04]  /*0c10*/  IADD3 R18, P0, R14, R20, RZ ;  /* 0x000000140e127210 */ /* 0x000fc80007f1e0ff */
[----:B------:R-:W-:-:S05]  /*0c20*/  IADD3.X R19, R15, R21, RZ, P0, !PT ;  /* 0x000000150f137210 */ /* 0x000fca00007fe4ff */
[----:B------:R-:W3:Y:S01]  /*0c30*/  LDG.E R22, desc[UR6][R18.64] ;  /* 0x0000000612167981 */ /* 0x000ee2000c1e1900 */
[----:B-----5:R-:W-:-:S03]  /*0c40*/  FFMA.FTZ R23, R26, R26, R29 ;  /* 0x0000001a1a177223 */ /* 0x020fc6000001001d */
        /* <DEDUP_REMOVED lines=8> */
[----:B-----5:R-:W-:-:S03]  /*0cd0*/  FFMA.FTZ R29, R26, R26, R29 ;  /* 0x0000001a1a1d7223 */ /* 0x020fc6000001001d */
[----:B------:R-:W5:Y:S01]  /*0ce0*/  LDG.E R26, desc[UR6][R18.64+0x10] ;  /* 0x00001006121a7981 */ /* 0x000f62000c1e1900 */
[----:B------:R-:W-:-:S03]  /*0cf0*/  IMAD.WIDE R20, R2, 0x20, R20 ;  /* 0x0000002002147825 */ /* 0x000fc600078e0214 */
[----:B------:R-:W-:-:S04]  /*0d00*/  IADD3 R20, P0, R14, R20, RZ ;  /* 0x000000140e147210 */ /* 0x000fc80007f1e0ff */
[----:B------:R-:W-:Y:S01]  /*0d10*/  IADD3.X R21, R15, R21, RZ, P0, !PT ;  /* 0x000000150f157210 */ /* 0x000fe200007fe4ff */
[----:B----4-:R-:W-:Y:S02]  /*0d20*/  FFMA.FTZ R29, R28, R28, R29 ;  /* 0x0000001c1c1d7223 */ /* 0x010fe4000001001d */
[----:B------:R-:W4:Y:S02]  /*0d30*/  LDG.E R28, desc[UR6][R18.64+0x1c] ;  /* 0x00001c06121c7981 */ /* 0x000f24000c1e1900 */
[----:B-----5:R-:W-:-:S04]  /*0d40*/  FFMA.FTZ R26, R26, R26, R29 ;  /* 0x0000001a1a1a7223 */ /* 0x020fc8000001001d */
[----:B--2---:R-:W-:Y:S02]  /*0d50*/  FFMA.FTZ R29, R23, R23, R26 ;  /* 0x00000017171d7223 */ /* 0x004fe4000001001a */
[----:B------:R-:W2:Y:S02]  /*0d60*/  LDG.E R23, desc[UR6][R20.64] ;  /* 0x0000000614177981 */ /* 0x000ea4000c1e1900 */
[----:B---3--:R-:W-:Y:S02]  /*0d70*/  FFMA.FTZ R22, R22, R22, R29 ;  /* 0x0000001616167223 */ /* 0x008fe4000001001d */
[----:B------:R-:W3:Y:S04]  /*0d80*/  LDG.E R29, desc[UR6][R20.64+0x4] ;  /* 0x00000406141d7981 */ /* 0x000ee8000c1e1900 */
[----:B------:R-:W5:Y:S04]  /*0d90*/  LDG.E R26, desc[UR6][R20.64+0x8] ;  /* 0x00000806141a7981 */ /* 0x000f68000c1e1900 */
[----:B------:R-:W5:Y:S04]  /*0da0*/  LDG.E R18, desc[UR6][R20.64+0x10] ;  /* 0x0000100614127981 */ /* 0x000f68000c1e1900 */
[----:B------:R-:W5:Y:S01]  /*0db0*/  LDG.E R19, desc[UR6][R20.64+0x14] ;  /* 0x0000140614137981 */ /* 0x000f62000c1e1900 */
[----:B----4-:R-:W-:-:S03]  /*0dc0*/  FFMA.FTZ R28, R28, R28, R22 ;  /* 0x0000001c1c1c7223 */ /* 0x010fc60000010016 */
[----:B------:R-:W4:Y:S01]  /*0dd0*/  LDG.E R22, desc[UR6][R20.64+0xc] ;  /* 0x00000c0614167981 */ /* 0x000f22000c1e1900 */
[----:B--2---:R-:W-:-:S03]  /*0de0*/  FFMA.FTZ R28, R23, R23, R28 ;  /* 0x00000017171c7223 */ /* 0x004fc6000001001c */
[----:B------:R-:W2:Y:S01]  /*0df0*/  LDG.E R23, desc[UR6][R20.64+0x18] ;  /* 0x0000180614177981 */ /* 0x000ea2000c1e1900 */
[----:B---3--:R-:W-:-:S04]  /*0e00*/  FFMA.FTZ R29, R29, R29, R28 ;  /* 0x0000001d1d1d7223 */ /* 0x008fc8000001001c */
[----:B-----5:R-:W-:Y:S02]  /*0e10*/  FFMA.FTZ R29, R26, R26, R29 ;  /* 0x0000001a1a1d7223 */ /* 0x020fe4000001001d */
[----:B------:R-:W3:Y:S01]  /*0e20*/  LDG.E R26, desc[UR6][R20.64+0x1c] ;  /* 0x00001c06141a7981 */ /* 0x000ee2000c1e1900 */
[----:B------:R-:W-:-:S04]  /*0e30*/  IADD3 R27, R2, R27, R2 ;  /* 0x0000001b021b7210 */ /* 0x000fc80007ffe002 */
[----:B------:R-:W-:-:S04]  /*0e40*/  IADD3 R27, R2, R27, R2 ;  /* 0x0000001b021b7210 */ /* 0x000fc80007ffe002 */
[----:B------:R-:W-:Y:S01]  /*0e50*/  ISETP.GE.AND P0, PT, R27, R8, PT ;  /* 0x000000081b00720c */ /* 0x000fe20003f06270 */
[----:B----4-:R-:W-:-:S04]  /*0e60*/  FFMA.FTZ R29, R22, R22, R29 ;  /* 0x00000016161d7223 */ /* 0x010fc8000001001d */
[----:B------:R-:W-:-:S04]  /*0e70*/  FFMA.FTZ R18, R18, R18, R29 ;  /* 0x0000001212127223 */ /* 0x000fc8000001001d */
[----:B------:R-:W-:-:S04]  /*0e80*/  FFMA.FTZ R18, R19, R19, R18 ;  /* 0x0000001313127223 */ /* 0x000fc80000010012 */
[----:B--2---:R-:W-:-:S04]  /*0e90*/  FFMA.FTZ R23, R23, R23, R18 ;  /* 0x0000001717177223 */ /* 0x004fc80000010012 */
[----:B---3--:R-:W-:Y:S01]  /*0ea0*/  FFMA.FTZ R23, R26, R26, R23 ;  /* 0x0000001a1a177223 */ /* 0x008fe20000010017 */
[----:B------:R-:W-:Y:S06]  /*0eb0*/  @!P0 BRA `(.L_x_1257) ;  /* 0xfffffff800c88947 */ /* 0x000fec000383ffff */
.L_x_1253:
[----:B------:R-:W-:Y:S05]  /*0ec0*/  BSYNC B1 ;  /* 0x0000000000017941 */ /* 0x000fea0003800000 */
.L_x_1252:
        /* <DEDUP_REMOVED lines=16> */
[----:B------:R-:W-:Y:S01]  /*0fd0*/  IMAD.HI.U32 R14, R15, R27, R14 ;  /* 0x0000001b0f0e7227 */ /* 0x000fe200078e000e */
[----:B------:R-:W-:-:S05]  /*0fe0*/  MOV R15, R19 ;  /* 0x00000013000f7202 */ /* 0x000fca0000000f00 */
        /* <DEDUP_REMOVED lines=13> */
[----:B------:R-:W-:Y:S02]  /*10c0*/  IADD3 R7, P1, P2, R15, R10, R7 ;  /* 0x0000000a0f077210 */ /* 0x000fe40007a3e007 */
[----:B------:R-:W-:Y:S02]  /*10d0*/  SHF.R.S32.HI R4, RZ, 0x1f, R15 ;  /* 0x0000001fff047819 */ /* 0x000fe4000001140f */
[----:B------:R-:W-:Y:S02]  /*10e0*/  LEA R8, P3, R7, R12, 0x2 ;  /* 0x0000000c07087211 */ /* 0x000fe400078610ff */
[----:B------:R-:W-:-:S04]  /*10f0*/  IADD3.X R4, R4, R5, R9, P1, P2 ;  /* 0x0000000504047210 */ /* 0x000fc80000fe4409 */
[----:B------:R-:W-:-:S07]  /*1100*/  LEA.HI.X R5, R7, R13, R4, 0x2, P3 ;  /* 0x0000000d07057211 */ /* 0x000fce00018f1404 */
.L_x_1262:
        /* <DEDUP_REMOVED lines=9> */
.L_x_1261:
[----:B------:R-:W-:Y:S05]  /*11a0*/  BSYNC B2 ;  /* 0x0000000000027941 */ /* 0x000fea0003800000 */
.L_x_1260:
[----:B------:R-:W-:Y:S05]  /*11b0*/  @!P0 BRA `(.L_x_1259) ;  /* 0x0000000000408947 */ /* 0x000fea0003800000 */
.L_x_1263:
        /* <DEDUP_REMOVED lines=16> */
.L_x_1259:
[----:B------:R-:W-:Y:S05]  /*12c0*/  BSYNC B1 ;  /* 0x0000000000017941 */ /* 0x000fea0003800000 */
.L_x_1258:
[----:B------:R-:W-:Y:S05]  /*12d0*/  BRA `(.L_x_1264) ;  /* 0x0000000400b07947 */ /* 0x000fea0003800000 */
.L_x_1245:
[----:B------:R-:W-:Y:S01]  /*12e0*/  SHF.R.S32.HI R7, RZ, 0x1f, R0 ;  /* 0x0000001fff077819 */ /* 0x000fe20000011400 */
[----:B------:R-:W-:-:S03]  /*12f0*/  HFMA2.MMA R23, -RZ, RZ, 0, 0 ;  /* 0x00000000ff177435 */ /* 0x000fc600000001ff */
[----:B------:R-:W-:-:S04]  /*1300*/  LEA.HI R7, R7, R0, RZ, 0x3 ;  /* 0x0000000007077211 */ /* 0x000fc800078f18ff */
[----:B------:R-:W-:-:S04]  /*1310*/  SHF.R.S32.HI R26, RZ, 0x3, R7 ;  /* 0x00000003ff1a7819 */ /* 0x000fc80000011407 */
[----:B------:R-:W-:-:S13]  /*1320*/  ISETP.GE.AND P0, PT, R3, R26, PT ;  /* 0x0000001a0300720c */ /* 0x000fda0003f06270 */
[----:B------:R-:W-:Y:S05]  /*1330*/  @P0 BRA `(.L_x_1264) ;  /* 0x0000000400980947 */ /* 0x000fea0003800000 */
[----:B0-----:R-:W0:Y:S01]  /*1340*/  I2F.U32.RP R8, R2 ;  /* 0x0000000200087306 */ /* 0x001e220000209000 */
        /* <DEDUP_REMOVED lines=34> */
.L_x_1267:
        /* <DEDUP_REMOVED lines=17> */
.L_x_1266:
[----:B------:R-:W-:Y:S05]  /*1680*/  BSYNC B1 ;  /* 0x0000000000017941 */ /* 0x000fea0003800000 */
.L_x_1265:
[----:B------:R-:W-:Y:S05]  /*1690*/  @!P1 BRA `(.L_x_1264) ;  /* 0x0000000000c09947 */ /* 0x000fea0003800000 */
.L_x_1268:
        /* <DEDUP_REMOVED lines=48> */
.L_x_1264:
[----:B------:R-:W-:Y:S05]  /*19a0*/  BSYNC B0 ;  /* 0x0000000000007941 */ /* 0x000fea0003800000 */
.L_x_1244:
        /* <DEDUP_REMOVED lines=109> */
.L_x_1270:
        /* <DEDUP_REMOVED lines=23> */
.L_x_1273:
[----:B------:R-:W-:Y:S05]  /*21f0*/  BSYNC B1 ;  /* 0x0000000000017941 */ /* 0x000fea0003800000 */
.L_x_1272:
        /* <DEDUP_REMOVED lines=46> */
.L_x_1271:
[----:B------:R-:W-:Y:S05]  /*24e0*/  BSYNC B0 ;  /* 0x0000000000007941 */ /* 0x000fea0003800000 */
.L_x_1269:
        /* <DEDUP_REMOVED lines=15> */
.L_x_1275:
[----:B------:R-:W-:Y:S05]  /*25e0*/  BSYNC B0 ;  /* 0x0000000000007941 */ /* 0x000fea0003800000 */
.L_x_1274:
[----:B------:R-:W-:Y:S06]  /*25f0*/  BAR.SYNC.DEFER_BLOCKING 0x0 ;  /* 0x0000000000007b1d */ /* 0x000fec0000010000 */
[----:B------:R-:W-:Y:S05]  /*2600*/  @P1 EXIT ;  /* 0x000000000000194d */ /* 0x000fea0003800000 */
[----:B------:R-:W3:Y:S01]  /*2610*/  S2UR UR5, SR_CgaCtaId ;  /* 0x00000000000579c3 */ /* 0x000ee20000008800 */
[----:B------:R-:W-:Y:S01]  /*2620*/  UMOV UR4, 0x400 ;  /* 0x0000040000047882 */ /* 0x000fe20000000000 */
[----:B------:R-:W-:-:S06]  /*2630*/  IMAD R5, R0, UR8, RZ ;  /* 0x0000000800057c24 */ /* 0x000fcc000f8e02ff */
[----:B------:R-:W4:Y:S01]  /*2640*/  LDC.64 R22, c[0x0][0x210] ;  /* 0x00008400ff167b82 */ /* 0x000f220000000a00 */
[----:B---3--:R-:W-:Y:S01]  /*2650*/  ULEA UR4, UR5, UR4, 0x18 ;  /* 0x0000000405047291 */ /* 0x008fe2000f8ec03f */
[----:B----4-:R-:W-:-:S08]  /*2660*/  IMAD.WIDE.U32 R22, R5, 0x4, R22 ;  /* 0x0000000405167825 */ /* 0x010fd000078e0016 */
[----:B012---:R-:W0:Y:S03]  /*2670*/  LDS R21, [UR4] ;  /* 0x00000004ff157984 */ /* 0x007e260008000800 */
.L_x_1276:
        /* <DEDUP_REMOVED lines=30> */
.L_x_1277:
        /* <DEDUP_REMOVED lines=10> */
.L_x_1390:


//--------------------- .text._ZN4vllm15rms_norm_kernelIfLi16ELi2EEEvPT_PKS1_lllllS4_fii --------------------------
	.section	.text._ZN4vllm15rms_norm_kernelIfLi16ELi2EEEvPT_PKS1_lllllS4_fii,"ax",@progbits
	.align	128
        .global         _ZN4vllm15rms_norm_kernelIfLi16ELi2EEEvPT_PKS1_lllllS4_fii
        .type           _ZN4vllm15rms_norm_kernelIfLi16ELi2EEEvPT_PKS1_lllllS4_fii,@function
        .size           _ZN4vllm15rms_norm_kernelIfLi16ELi2EEEvPT_PKS1_lllllS4_fii,(.L_x_1391 - _ZN4vllm15rms_norm_kernelIfLi16ELi2EEEvPT_PKS1_lllllS4_fii)
        .other          _ZN4vllm15rms_norm_kernelIfLi16ELi2EEEvPT_PKS1_lllllS4_fii,@"STO_CUDA_ENTRY STV_DEFAULT"
_ZN4vllm15rms_norm_kernelIfLi16ELi2EEEvPT_PKS1_lllllS4_fii:
.text._ZN4vllm15rms_norm_kernelIfLi16ELi2EEEvPT_PKS1_lllllS4_fii:
[----:B------:R-:W-:Y:S08]  /*0000*/  LDC R1, c[0x0][0x28] ;  /* 0x00000a00ff017b82 */ /* 0x000ff00000000800 */
[----:B------:R-:W0:Y:S01]  /*0010*/  S2UR UR8, SR_CTAID.X ;  /* 0x00000000000879c3 */ /* 0x000e220000002500 */
[----:B------:R-:W-:Y:S01]  /*0020*/  ULDC.64 UR6, c[0x0][0x220] ;  /* 0x0000880000067ab9 */ /* 0x000fe20000000a00 */
[----:B------:R-:W1:Y:S01]  /*0030*/  S2R R2, SR_TID.X ;  /* 0x0000000000027919 */ /* 0x000e620000002100 */
[----:B------:R-:W-:Y:S01]  /*0040*/  ULDC.64 UR20, c[0x0][0x218] ;  /* 0x0000860000147ab9 */ /* 0x000fe20000000a00 */
[----:B------:R-:W-:Y:S01]  /*0050*/  ULDC UR10, c[0x0][0x258] ;  /* 0x00009600000a7ab9 */ /* 0x000fe20000000800 */
[----:B------:R-:W-:Y:S01]  /*0060*/  ULDC.64 UR14, c[0x0][0x208] ;  /* 0x00008200000e7ab9 */ /* 0x000fe20000000a00 */
[----:B------:R-:W-:Y:S01]  /*0070*/  ULOP3.LUT UP0, URZ, UR10, 0xf, URZ, 0xc0, !UPT ;  /* 0x0000000f0a3f7892 */ /* 0x000fe2000f80c03f */
[----:B------:R-:W-:Y:S01]  /*0080*/  BSSY B0, `(.L_x_1278) ;  /* 0x00001ca000007945 */ /* 0x000fe20003800000 */
[----:B------:R-:W2:Y:S04]  /*0090*/  LDC R0, c[0x0][RZ] ;  /* 0x00000000ff007b82 */ /* 0x000ea80000000800 */
[----:B------:R-:W-:Y:S01]  /*00a0*/  PLOP3.LUT P0, PT, PT, PT, UP0, 0x80, 0x0 ;  /* 0x000000000000781c */ /* 0x000fe20003f0f008 */
[----:B0-----:R-:W-:-:S04]  /*00b0*/  UIMAD.WIDE.U32 UR4, UR8, UR6, URZ ;  /* 0x00000006080472a5 */ /* 0x001fc8000f8e003f */
[----:B------:R-:W-:Y:S02]  /*00c0*/  ULEA UR12, UP1, UR4, UR20, 0x2 ;  /* 0x00000014040c7291 */ /* 0x000fe4000f82103f */
[----:B------:R-:W-:-:S04]  /*00d0*/  UIMAD UR9, UR8, UR7, UR5 ;  /* 0x00000007080972a4 */ /* 0x000fc8000f8e0205 */
[----:B------:R-:W-:Y:S01]  /*00e0*/  MOV R3, UR12 ;  /* 0x0000000c00037c02 */ /* 0x000fe20008000f00 */
[----:B------:R-:W-:-:S03]  /*00f0*/  USHF.L.U64.HI UR6, UR4, 0x2, UR9 ;  /* 0x0000000204067899 */ /* 0x000fc60008010209 */
[----:B------:R-:W-:Y:S01]  /*0100*/  LOP3.LUT R3, R3, 0x3f, RZ, 0xc0, !PT ;  /* 0x0000003f03037812 */ /* 0x000fe200078ec0ff */
[----:B------:R-:W-:-:S03]  /*0110*/  UIADD3.X UR13, UR6, UR21, URZ, UP1, !UPT ;  /* 0x00000015060d7290 */ /* 0x000fc60008ffe43f */
[----:B------:R-:W-:Y:S02]  /*0120*/  ISETP.NE.AND P1, PT, R3, RZ, PT ;  /* 0x000000ff0300720c */ /* 0x000fe40003f25270 */
[----:B-1----:R-:W-:-:S11]  /*0130*/  MOV R3, R2 ;  /* 0x0000000200037202 */ /* 0x002fd60000000f00 */
[----:B------:R-:W-:Y:S05]  /*0140*/  @!P0 BRA !P1, `(.L_x_1279) ;  /* 0x00000010007c8947 */ /* 0x000fea0004800000 */
[----:B------:R-:W-:Y:S01]  /*0150*/  UIADD3 UR6, -UR12, URZ, URZ ;  /* 0x0000003f0c067290 */ /* 0x000fe2000fffe13f */
[----:B------:R-:W-:Y:S01]  /*0160*/  BSSY B1, `(.L_x_1280) ;  /* 0x0000045000017945 */ /* 0x000fe20003800000 */
[----:B------:R-:W-:Y:S02]  /*0170*/  HFMA2.MMA R27, -RZ, RZ, 0, 0 ;  /* 0x00000000ff1b7435 */ /* 0x000fe400000001ff */
[----:B------:R-:W-:-:S04]  /*0180*/  ULOP3.LUT UR6, UR6, 0x3c, URZ, 0xc0, !UPT ;  /* 0x0000003c06067892 */ /* 0x000fc8000f8ec03f */
[----:B------:R-:W-:-:S04]  /*0190*/  USHF.R.U64 UR6, UR6, 0x2, URZ ;  /* 0x0000000206067899 */ /* 0x000fc8000800123f */
[----:B------:R-:W-:-:S04]  /*01a0*/  UISETP.LT.AND UP0, UPT, UR6, UR10, UPT ;  /* 0x0000000a0600728c */ /* 0x000fc8000bf01270 */
[----:B------:R-:W-:-:S06]  /*01b0*/  USEL UR6, UR6, UR10, UP0 ;  /* 0x0000000a06067287 */ /* 0x000fcc0008000000 */
[----:B------:R-:W-:-:S13]  /*01c0*/  ISETP.GE.AND P0, PT, R3, UR6, PT ;  /* 0x0000000603007c0c */ /* 0x000fda000bf06270 */
[----:B------:R-:W-:Y:S05]  /*01d0*/  @P0 BRA `(.L_x_1281) ;  /* 0x0000000000f40947 */ /* 0x000fea0003800000 */
[----:B--2---:R-:W0:Y:S01]  /*01e0*/  I2F.U32.RP R7, R0 ;  /* 0x0000000000077306 */ /* 0x004e220000209000 */
[----:B------:R-:W-:Y:S01]  /*01f0*/  LOP3.LUT R6, RZ, UR6, RZ, 0x33, !PT ;  /* 0x00000006ff067c12 */ /* 0x000fe2000f8e33ff */
        /* <DEDUP_REMOVED lines=25> */
[----:B------:R-:W-:Y:S02]  /*0390*/  IADD3 R7, P0, R3, UR4, RZ ;  /* 0x0000000403077c10 */ /* 0x000fe4000ff1e0ff */
[----:B------:R-:W-:Y:S02]  /*03a0*/  MOV R27, RZ ;  /* 0x000000ff001b7202 */ /* 0x000fe40000000f00 */
[----:B------:R-:W-:Y:S02]  /*03b0*/  LEA R6, P2, R7, UR20, 0x2 ;  /* 0x0000001407067c11 */ /* 0x000fe4000f8410ff */
[----:B------:R-:W-:Y:S02]  /*03c0*/  LEA.HI.X.SX32 R8, R3, UR9, 0x1, P0 ;  /* 0x0000000903087c11 */ /* 0x000fe400080f0eff */
[----:B------:R-:W-:Y:S02]  /*03d0*/  MOV R5, R3 ;  /* 0x0000000300057202 */ /* 0x000fe40000000f00 */
[----:B------:R-:W-:-:S07]  /*03e0*/  LEA.HI.X R7, R7, UR21, R8, 0x2, P2 ;  /* 0x0000001507077c11 */ /* 0x000fce00090f1408 */
.L_x_1284:
        /* <DEDUP_REMOVED lines=9> */
.L_x_1283:
[----:B------:R-:W-:Y:S05]  /*0480*/  BSYNC B2 ;  /* 0x0000000000027941 */ /* 0x000fea0003800000 */
.L_x_1282:
[----:B------:R-:W-:Y:S05]  /*0490*/  @!P1 BRA `(.L_x_1281) ;  /* 0x0000000000449947 */ /* 0x000fea0003800000 */
.L_x_1285:
[----:B------:R-:W-:-:S10]  /*04a0*/  HFMA2.MMA R6, -RZ, RZ, 0, 2.384185791015625e-07 ;  /* 0x00000004ff067435 */ /* 0x000fd400000001ff */
[----:B------:R-:W-:-:S04]  /*04b0*/  IMAD.WIDE R6, R5, R6, UR12 ;  /* 0x0000000c05067e25 */ /* 0x000fc8000f8e0206 */
        /* <DEDUP_REMOVED lines=15> */
.L_x_1281:
[----:B------:R-:W-:Y:S05]  /*05b0*/  BSYNC B1 ;  /* 0x0000000000017941 */ /* 0x000fea0003800000 */
.L_x_1280:
[----:B------:R-:W-:Y:S01]  /*05c0*/  UIADD3 UR11, -UR6, UR10, URZ ;  /* 0x0000000a060b7290 */ /* 0x000fe2000fffe13f */
[----:B------:R-:W-:Y:S01]  /*05d0*/  BSSY B1, `(.L_x_1286) ;  /* 0x000008f000017945 */ /* 0x000fe20003800000 */
[----:B------:R-:W-:Y:S02]  /*05e0*/  USHF.R.S32.HI UR18, URZ, 0x1f, UR6 ;  /* 0x0000001f3f127899 */ /* 0x000fe40008011406 */
[----:B------:R-:W-:Y:S02]  /*05f0*/  USHF.R.S32.HI UR7, URZ, 0x1f, UR11 ;  /* 0x0000001f3f077899 */ /* 0x000fe4000801140b */
[----:B------:R-:W-:Y:S02]  /*0600*/  UIMAD.WIDE UR16, UR6, 0x4, UR12 ;  /* 0x00000004061078a5 */ /* 0x000fe4000f8e020c */
[----:B------:R-:W-:-:S04]  /*0610*/  ULEA.HI UR7, UR7, UR11, URZ, 0x4 ;  /* 0x0000000b07077291 */ /* 0x000fc8000f8f203f */
[----:B------:R-:W-:-:S06]  /*0620*/  USHF.R.S32.HI UR7, URZ, 0x4, UR7 ;  /* 0x000000043f077899 */ /* 0x000fcc0008011407 */
[----:B------:R-:W-:-:S13]  /*0630*/  ISETP.GE.AND P0, PT, R3, UR7, PT ;  /* 0x0000000703007c0c */ /* 0x000fda000bf06270 */
[----:B------:R-:W-:Y:S05]  /*0640*/  @P0 BRA `(.L_x_1287) ;  /* 0x00000008001c0947 */ /* 0x000fea0003800000 */
[----:B--2---:R-:W0:Y:S01]  /*0650*/  I2F.U32.RP R8, R0 ;  /* 0x0000000000087306 */ /* 0x004e220000209000 */
[----:B------:R-:W-:Y:S01]  /*0660*/  MOV R4, RZ ;  /* 0x000000ff00047202 */ /* 0x000fe20000000f00 */
[----:B------:R-:W-:Y:S01]  /*0670*/  BSSY B2, `(.L_x_1288) ;  /* 0x000003c000027945 */ /* 0x000fe20003800000 */
[----:B------:R-:W-:Y:S02]  /*0680*/  LOP3.LUT R6, RZ, R3, RZ, 0x33, !PT ;  /* 0x00000003ff067212 */ /* 0x000fe400078e33ff */
[----:B------:R-:W-:-:S03]  /*0690*/  ISETP.NE.U32.AND P2, PT, R0, RZ, PT ;  /* 0x000000ff0000720c */ /* 0x000fc60003f45070 */
[----:B0-----:R-:W0:Y:S02]  /*06a0*/  MUFU.RCP R8, R8 ;  /* 0x0000000800087308 */ /* 0x001e240000001000 */
[----:B0-----:R-:W-:-:S06]  /*06b0*/  IADD3 R9, R8, 0xffffffe, RZ ;  /* 0x0ffffffe08097810 */ /* 0x001fcc0007ffe0ff */
[----:B------:R0:W1:Y:S02]  /*06c0*/  F2I.FTZ.U32.TRUNC.NTZ R5, R9 ;  /* 0x0000000900057305 */ /* 0x000064000021f000 */
[----:B0-----:R-:W-:Y:S02]  /*06d0*/  MOV R9, R3 ;  /* 0x0000000300097202 */ /* 0x001fe40000000f00 */
[----:B-1----:R-:W-:-:S05]  /*06e0*/  IADD3 R7, RZ, -R5, RZ ;  /* 0x80000005ff077210 */ /* 0x002fca0007ffe0ff */
[----:B------:R-:W-:-:S04]  /*06f0*/  IMAD R7, R7, R0, RZ ;  /* 0x0000000007077224 */ /* 0x000fc800078e02ff */
[----:B------:R-:W-:Y:S01]  /*0700*/  IMAD.HI.U32 R4, R5, R7, R4 ;  /* 0x0000000705047227 */ /* 0x000fe200078e0004 */
[----:B------:R-:W-:-:S05]  /*0710*/  IADD3 R7, R6, UR7, RZ ;  /* 0x0000000706077c10 */ /* 0x000fca000fffe0ff */
        /* <DEDUP_REMOVED lines=13> */
[----:B------:R-:W-:Y:S02]  /*07f0*/  MOV R4, UR16 ;  /* 0x0000001000047c02 */ /* 0x000fe40008000f00 */
[----:B------:R-:W-:-:S03]  /*0800*/  MOV R5, UR17 ;  /* 0x0000001100057c02 */ /* 0x000fc60008000f00 */
[----:B------:R-:W-:-:S05]  /*0810*/  IMAD.WIDE R4, R3, 0x40, R4 ;  /* 0x0000004003047825 */ /* 0x000fca00078e0204 */
[----:B------:R-:W2:Y:S04]  /*0820*/  LDG.E R14, desc[UR14][R4.64] ;  /* 0x0000000e040e7981 */ /* 0x000ea8000c1e1900 */
[----:B------:R-:W3:Y:S04]  /*0830*/  LDG.E R15, desc[UR14][R4.64+0x4] ;  /* 0x0000040e040f7981 */ /* 0x000ee8000c1e1900 */
[----:B------:R-:W4:Y:S04]  /*0840*/  LDG.E R17, desc[UR14][R4.64+0x8] ;  /* 0x0000080e04117981 */ /* 0x000f28000c1e1900 */
[----:B------:R-:W5:Y:S04]  /*0850*/  LDG.E R19, desc[UR14][R4.64+0xc] ;  /* 0x00000c0e04137981 */ /* 0x000f68000c1e1900 */
        /* <DEDUP_REMOVED lines=11> */
[----:B------:R-:W5:Y:S01]  /*0910*/  LDG.E R13, desc[UR14][R4.64+0x3c] ;  /* 0x00003c0e040d7981 */ /* 0x000f62000c1e1900 */
[----:B--2---:R-:W-:-:S04]  /*0920*/  FFMA.FTZ R14, R14, R14, R27 ;  /* 0x0000000e0e0e7223 */ /* 0x004fc8000001001b */
[----:B---3--:R-:W-:-:S04]  /*0930*/  FFMA.FTZ R14, R15, R15, R14 ;  /* 0x0000000f0f0e7223 */ /* 0x008fc8000001000e */
[----:B----4-:R-:W-:-:S04]  /*0940*/  FFMA.FTZ R14, R17, R17, R14 ;  /* 0x00000011110e7223 */ /* 0x010fc8000001000e */
[----:B-----5:R-:W-:-:S04]  /*0950*/  FFMA.FTZ R14, R19, R19, R14 ;  /* 0x00000013130e7223 */ /* 0x020fc8000001000e */
[----:B------:R-:W-:-:S04]  /*0960*/  FFMA.FTZ R14, R21, R21, R14 ;  /* 0x00000015150e7223 */ /* 0x000fc8000001000e */
[----:B------:R-:W-:-:S04]  /*0970*/  FFMA.FTZ R14, R23, R23, R14 ;  /* 0x00000017170e7223 */ /* 0x000fc8000001000e */
[----:B------:R-:W-:-:S04]  /*0980*/  FFMA.FTZ R14, R25, R25, R14 ;  /* 0x00000019190e7223 */ /* 0x000fc8000001000e */
[----:B------:R-:W-:-:S04]  /*0990*/  FFMA.FTZ R29, R29, R29, R14 ;  /* 0x0000001d1d1d7223 */ /* 0x000fc8000001000e */
[----:B------:R-:W-:-:S04]  /*09a0*/  FFMA.FTZ R12, R12, R12, R29 ;  /* 0x0000000c0c0c7223 */ /* 0x000fc8000001001d */
[----:B------:R-:W-:-:S04]  /*09b0*/  FFMA.FTZ R11, R11, R11, R12 ;  /* 0x0000000b0b0b7223 */ /* 0x000fc8000001000c */
[----:B------:R-:W-:-:S04]  /*09c0*/  FFMA.FTZ R10, R10, R10, R11 ;  /* 0x0000000a0a0a7223 */ /* 0x000fc8000001000b */
[----:B------:R-:W-:-:S04]  /*09d0*/  FFMA.FTZ R9, R9, R9, R10 ;  /* 0x0000000909097223 */ /* 0x000fc8000001000a */
[----:B------:R-:W-:Y:S01]  /*09e0*/  FFMA.FTZ R8, R8, R8, R9 ;  /* 0x0000000808087223 */ /* 0x000fe20000010009 */
[----:B------:R-:W-:-:S03]  /*09f0*/  IADD3 R9, R3, R0, RZ ;  /* 0x0000000003097210 */ /* 0x000fc60007ffe0ff */
[----:B------:R-:W-:-:S04]  /*0a00*/  FFMA.FTZ R7, R7, R7, R8 ;  /* 0x0000000707077223 */ /* 0x000fc80000010008 */
[----:B------:R-:W-:-:S04]  /*0a10*/  FFMA.FTZ R6, R6, R6, R7 ;  /* 0x0000000606067223 */ /* 0x000fc80000010007 */
[----:B------:R-:W-:-:S07]  /*0a20*/  FFMA.FTZ R27, R13, R13, R6 ;  /* 0x0000000d0d1b7223 */ /* 0x000fce0000010006 */
.L_x_1289:
[----:B------:R-:W-:Y:S05]  /*0a30*/  BSYNC B2 ;  /* 0x0000000000027941 */ /* 0x000fea0003800000 */
.L_x_1288:
[----:B------:R-:W-:Y:S05]  /*0a40*/  @P1 BRA `(.L_x_1287) ;  /* 0x00000004001c1947 */ /* 0x000fea0003800000 */
.L_x_1290:
        /* <DEDUP_REMOVED lines=17> */
[----:B------:R-:W-:-:S03]  /*0b60*/  IMAD.WIDE R6, R0, 0x40, R4 ;  /* 0x0000004000067825 */ /* 0x000fc600078e0204 */
[----:B------:R-:W5:Y:S04]  /*0b70*/  LDG.E R14, desc[UR14][R4.64+0x38] ;  /* 0x0000380e040e7981 */ /* 0x000f68000c1e1900 */
[----:B------:R-:W5:Y:S04]  /*0b80*/  LDG.E R18, desc[UR14][R4.64+0x3c] ;  /* 0x00003c0e04127981 */ /* 0x000f68000c1e1900 */
[----:B------:R-:W5:Y:S04]  /*0b90*/  LDG.E R19, desc[UR14][R6.64] ;  /* 0x0000000e06137981 */ /* 0x000f68000c1e1900 */
[----:B------:R-:W5:Y:S04]  /*0ba0*/  LDG.E R20, desc[UR14][R6.64+0x4] ;  /* 0x0000040e06147981 */ /* 0x000f68000c1e1900 */
[----:B------:R-:W5:Y:S04]  /*0bb0*/  LDG.E R23, desc[UR14][R6.64+0xc] ;  /* 0x00000c0e06177981 */ /* 0x000f68000c1e1900 */
        /* <DEDUP_REMOVED lines=8> */
[----:B------:R-:W4:Y:S02]  /*0c40*/  LDG.E R25, desc[UR14][R6.64+0x14] ;  /* 0x0000140e06197981 */ /* 0x000f24000c1e1900 */
[----:B------:R-:W-:Y:S02]  /*0c50*/  FFMA.FTZ R26, R26, R26, R27 ;  /* 0x0000001a1a1a7223 */ /* 0x000fe4000001001b */
[----:B------:R-:W5:Y:S02]  /*0c60*/  LDG.E R27, desc[UR14][R6.64+0x3c] ;  /* 0x00003c0e061b7981 */ /* 0x000f64000c1e1900 */
[----:B------:R-:W-:-:S04]  /*0c70*/  FFMA.FTZ R26, R21, R21, R26 ;  /* 0x00000015151a7223 */ /* 0x000fc8000001001a */
[----:B------:R-:W-:Y:S02]  /*0c80*/  FFMA.FTZ R21, R17, R17, R26 ;  /* 0x0000001111157223 */ /* 0x000fe4000001001a */
[----:B------:R-:W5:Y:S02]  /*0c90*/  LDG.E R17, desc[UR14][R6.64+0x20] ;  /* 0x0000200e06117981 */ /* 0x000f64000c1e1900 */
[----:B------:R-:W-:Y:S02]  /*0ca0*/  FFMA.FTZ R26, R16, R16, R21 ;  /* 0x00000010101a7223 */ /* 0x000fe40000010015 */
[----:B------:R-:W5:Y:S02]  /*0cb0*/  LDG.E R16, desc[UR14][R6.64+0x24] ;  /* 0x0000240e06107981 */ /* 0x000f64000c1e1900 */
[----:B------:R-:W-:Y:S02]  /*0cc0*/  FFMA.FTZ R26, R15, R15, R26 ;  /* 0x0000000f0f1a7223 */ /* 0x000fe4000001001a */
[----:B------:R-:W5:Y:S02]  /*0cd0*/  LDG.E R15, desc[UR14][R6.64+0x28] ;  /* 0x0000280e060f7981 */ /* 0x000f64000c1e1900 */
[----:B------:R-:W-:-:S02]  /*0ce0*/  FFMA.FTZ R21, R13, R13, R26 ;  /* 0x0000000d0d157223 */ /* 0x000fc4000001001a */
[----:B------:R-:W5:Y:S02]  /*0cf0*/  LDG.E R13, desc[UR14][R6.64+0x2c] ;  /* 0x00002c0e060d7981 */ /* 0x000f64000c1e1900 */
[----:B------:R-:W-:Y:S02]  /*0d00*/  FFMA.FTZ R26, R12, R12, R21 ;  /* 0x0000000c0c1a7223 */ /* 0x000fe40000010015 */
[----:B------:R-:W5:Y:S04]  /*0d10*/  LDG.E R12, desc[UR14][R6.64+0x30] ;  /* 0x0000300e060c7981 */ /* 0x000f68000c1e1900 */
[----:B------:R-:W5:Y:S01]  /*0d20*/  LDG.E R21, desc[UR14][R6.64+0x34] ;  /* 0x0000340e06157981 */ /* 0x000f62000c1e1900 */
[----:B------:R-:W-:-:S03]  /*0d30*/  FFMA.FTZ R29, R11, R11, R26 ;  /* 0x0000000b0b1d7223 */ /* 0x000fc6000001001a */
[----:B------:R-:W5:Y:S01]  /*0d40*/  LDG.E R11, desc[UR14][R6.64+0x38] ;  /* 0x0000380e060b7981 */ /* 0x000f62000c1e1900 */
[----:B------:R-:W-:-:S04]  /*0d50*/  FFMA.FTZ R29, R10, R10, R29 ;  /* 0x0000000a0a1d7223 */ /* 0x000fc8000001001d */
[----:B------:R-:W-:-:S04]  /*0d60*/  FFMA.FTZ R29, R8, R8, R29 ;  /* 0x00000008081d7223 */ /* 0x000fc8000001001d */
[----:B------:R-:W-:-:S04]  /*0d70*/  FFMA.FTZ R29, R14, R14, R29 ;  /* 0x0000000e0e1d7223 */ /* 0x000fc8000001001d */
[----:B------:R-:W-:-:S04]  /*0d80*/  FFMA.FTZ R18, R18, R18, R29 ;  /* 0x0000001212127223 */ /* 0x000fc8000001001d */
[----:B------:R-:W-:-:S04]  /*0d90*/  FFMA.FTZ R19, R19, R19, R18 ;  /* 0x0000001313137223 */ /* 0x000fc80000010012 */
[----:B------:R-:W-:Y:S01]  /*0da0*/  FFMA.FTZ R19, R20, R20, R19 ;  /* 0x0000001414137223 */ /* 0x000fe20000010013 */
[----:B------:R-:W-:-:S04]  /*0db0*/  IADD3 R9, R0, R9, R0 ;  /* 0x0000000900097210 */ /* 0x000fc80007ffe000 */
[----:B------:R-:W-:Y:S01]  /*0dc0*/  ISETP.GE.AND P0, PT, R9, UR7, PT ;  /* 0x0000000709007c0c */ /* 0x000fe2000bf06270 */
[----:B--2---:R-:W-:-:S04]  /*0dd0*/  FFMA.FTZ R22, R22, R22, R19 ;  /* 0x0000001616167223 */ /* 0x004fc80000010013 */
[----:B------:R-:W-:-:S04]  /*0de0*/  FFMA.FTZ R23, R23, R23, R22 ;  /* 0x0000001717177223 */ /* 0x000fc80000010016 */
[----:B---3--:R-:W-:-:S04]  /*0df0*/  FFMA.FTZ R24, R24, R24, R23 ;  /* 0x0000001818187223 */ /* 0x008fc80000010017 */
[----:B----4-:R-:W-:-:S04]  /*0e00*/  FFMA.FTZ R25, R25, R25, R24 ;  /* 0x0000001919197223 */ /* 0x010fc80000010018 */
[----:B------:R-:W-:-:S04]  /*0e10*/  FFMA.FTZ R4, R4, R4, R25 ;  /* 0x0000000404047223 */ /* 0x000fc80000010019 */
[----:B------:R-:W-:-:S04]  /*0e20*/  FFMA.FTZ R4, R5, R5, R4 ;  /* 0x0000000505047223 */ /* 0x000fc80000010004 */
[----:B-----5:R-:W-:-:S04]  /*0e30*/  FFMA.FTZ R17, R17, R17, R4 ;  /* 0x0000001111117223 */ /* 0x020fc80000010004 */
[----:B------:R-:W-:-:S04]  /*0e40*/  FFMA.FTZ R16, R16, R16, R17 ;  /* 0x0000001010107223 */ /* 0x000fc80000010011 */
[----:B------:R-:W-:-:S04]  /*0e50*/  FFMA.FTZ R16, R15, R15, R16 ;  /* 0x0000000f0f107223 */ /* 0x000fc80000010010 */
[----:B------:R-:W-:-:S04]  /*0e60*/  FFMA.FTZ R13, R13, R13, R16 ;  /* 0x0000000d0d0d7223 */ /* 0x000fc80000010010 */
[----:B------:R-:W-:-:S04]  /*0e70*/  FFMA.FTZ R12, R12, R12, R13 ;  /* 0x0000000c0c0c7223 */ /* 0x000fc8000001000d */
[----:B------:R-:W-:-:S04]  /*0e80*/  FFMA.FTZ R12, R21, R21, R12 ;  /* 0x00000015150c7223 */ /* 0x000fc8000001000c */
[----:B------:R-:W-:-:S04]  /*0e90*/  FFMA.FTZ R12, R11, R11, R12 ;  /* 0x0000000b0b0c7223 */ /* 0x000fc8000001000c */
[----:B------:R-:W-:Y:S01]  /*0ea0*/  FFMA.FTZ R27, R27, R27, R12 ;  /* 0x0000001b1b1b7223 */ /* 0x000fe2000001000c */
[----:B------:R-:W-:Y:S06]  /*0eb0*/  @!P0 BRA `(.L_x_1290) ;  /* 0xfffffff800e48947 */ /* 0x000fec000383ffff */
.L_x_1287:
[----:B------:R-:W-:Y:S05]  /*0ec0*/  BSYNC B1 ;  /* 0x0000000000017941 */ /* 0x000fea0003800000 */
.L_x_1286:
[----:B------:R-:W-:-:S04]  /*0ed0*/  MOV R10, UR7 ;  /* 0x00000007000a7c02 */ /* 0x000fc80008000f00 */
[----:B------:R-:W-:-:S04]  /*0ee0*/  LEA R6, R10, R3, 0x4 ;  /* 0x000000030a067211 */ /* 0x000fc800078e20ff */
[----:B------:R-:W-:-:S13]  /*0ef0*/  ISETP.GE.AND P0, PT, R6, UR11, PT ;  /* 0x0000000b06007c0c */ /* 0x000fda000bf06270 */
[----:B------:R-:W-:Y:S05]  /*0f00*/  @P0 BRA `(.L_x_1291) ;  /* 0x0000000c00840947 */ /* 0x000fea0003800000 */
[----:B--2---:R-:W0:Y:S01]  /*0f10*/  I2F.U32.RP R7, R0 ;  /* 0x0000000000077306 */ /* 0x004e220000209000 */
[----:B------:R-:W-:Y:S01]  /*0f20*/  LOP3.LUT R4, RZ, UR6, RZ, 0x33, !PT ;  /* 0x00000006ff047c12 */ /* 0x000fe2000f8e33ff */
[----:B------:R-:W-:Y:S01]  /*0f30*/  BSSY B1, `(.L_x_1292) ;  /* 0x000002a000017945 */ /* 0x000fe20003800000 */
[----:B------:R-:W-:Y:S02]  /*0f40*/  ISETP.NE.U32.AND P2, PT, R0, RZ, PT ;  /* 0x000000ff0000720c */ /* 0x000fe40003f45070 */
[----:B------:R-:W-:Y:S01]  /*0f50*/  IADD3 R3, -R3, UR10, R4 ;  /* 0x0000000a03037c10 */ /* 0x000fe2000fffe104 */
        /* <DEDUP_REMOVED lines=22> */
[----:B------:R-:W-:Y:S02]  /*10c0*/  MOV R4, UR6 ;  /* 0x0000000600047c02 */ /* 0x000fe40008000f00 */
[----:B------:R-:W-:Y:S02]  /*10d0*/  MOV R9, UR18 ;  /* 0x0000001200097c02 */ /* 0x000fe40008000f00 */
[----:B------:R-:W-:Y:S02]  /*10e0*/  IADD3 R7, P1, P2, R3, UR4, R4 ;  /* 0x0000000403077c10 */ /* 0x000fe4000fa3e004 */
[----:B------:R-:W-:Y:S02]  /*10f0*/  SHF.R.S32.HI R4, RZ, 0x1f, R3 ;  /* 0x0000001fff047819 */ /* 0x000fe40000011403 */
[----:B------:R-:W-:Y:S02]  /*1100*/  LEA R6, P3, R7, UR20, 0x2 ;  /* 0x0000001407067c11 */ /* 0x000fe4000f8610ff */
[----:B------:R-:W-:-:S02]  /*1110*/  IADD3.X R4, R4, UR9, R9, P1, P2 ;  /* 0x0000000904047c10 */ /* 0x000fc40008fe4409 */
[----:B------:R-:W-:Y:S02]  /*1120*/  MOV R8, R5 ;  /* 0x0000000500087202 */ /* 0x000fe40000000f00 */
[----:B------:R-:W-:-:S07]  /*1130*/  LEA.HI.X R5, R7, UR21, R4, 0x2, P3 ;  /* 0x0000001507057c11 */ /* 0x000fce00098f1404 */
.L_x_1294:
        /* <DEDUP_REMOVED lines=9> */
.L_x_1293:
[----:B------:R-:W-:Y:S05]  /*11d0*/  BSYNC B1 ;  /* 0x0000000000017941 */ /* 0x000fea0003800000 */
.L_x_1292:
[----:B------:R-:W-:Y:S05]  /*11e0*/  @!P0 BRA `(.L_x_1291) ;  /* 0x0000000800cc8947 */ /* 0x000fea0003800000 */
[----:B------:R-:W-:Y:S01]  /*11f0*/  BSSY B1, `(.L_x_1295) ;  /* 0x0000013000017945 */ /* 0x000fe20003800000 */
.L_x_1296:
[----:B------:R-:W-:Y:S02]  /*1200*/  MOV R4, UR16 ;  /* 0x0000001000047c02 */ /* 0x000fe40008000f00 */
[----:B------:R-:W-:-:S03]  /*1210*/  MOV R5, UR17 ;  /* 0x0000001100057c02 */ /* 0x000fc60008000f00 */
        /* <DEDUP_REMOVED lines=17> */
.L_x_1295:
[----:B------:R-:W-:Y:S05]  /*1330*/  BRA `(.L_x_1291) ;  /* 0x0000000800787947 */ /* 0x000fea0003800000 */
.L_x_1279:
[----:B------:R-:W-:Y:S01]  /*1340*/  USHF.R.S32.HI UR6, URZ, 0x1f, UR10 ;  /* 0x0000001f3f067899 */ /* 0x000fe2000801140a */
[----:B------:R-:W-:-:S03]  /*1350*/  HFMA2.MMA R27, -RZ, RZ, 0, 0 ;  /* 0x00000000ff1b7435 */ /* 0x000fc600000001ff */
        /* <DEDUP_REMOVED lines=30> */
[----:B------:R-:W-:Y:S01]  /*1540*/  MOV R6, UR4 ;  /* 0x0000000400067c02 */ /* 0x000fe20008000f00 */
[----:B------:R-:W-:Y:S01]  /*1550*/  HFMA2.MMA R27, -RZ, RZ, 0, 0 ;  /* 0x00000000ff1b7435 */ /* 0x000fe200000001ff */
[----:B------:R-:W-:Y:S02]  /*1560*/  MOV R5, UR9 ;  /* 0x0000000900057c02 */ /* 0x000fe40008000f00 */
[----:B------:R-:W-:Y:S02]  /*1570*/  MOV R4, R6 ;  /* 0x0000000600047202 */ /* 0x000fe40000000f00 */
[----:B------:R-:W-:-:S03]  /*1580*/  MOV R7, UR5 ;  /* 0x0000000500077c02 */ /* 0x000fc60008000f00 */
[----:B------:R-:W-:-:S03]  /*1590*/  IMAD.WIDE R4, R3, 0x10, R4 ;  /* 0x0000001003047825 */ /* 0x000fc600078e0204 */
[----:B------:R-:W-:-:S04]  /*15a0*/  LEA R20, P0, R4, UR20, 0x2 ;  /* 0x0000001404147c11 */ /* 0x000fc8000f8010ff */
[----:B------:R-:W-:Y:S02]  /*15b0*/  IADD3 R20, P2, R20, 0x20, RZ ;  /* 0x0000002014147810 */ /* 0x000fe40007f5e0ff */
[----:B------:R-:W-:-:S04]  /*15c0*/  LEA.HI.X R4, R4, UR21, R5, 0x2, P0 ;  /* 0x0000001504047c11 */ /* 0x000fc800080f1405 */
[----:B------:R-:W-:-:S07]  /*15d0*/  IADD3.X R21, RZ, R4, RZ, P2, !PT ;  /* 0x00000004ff157210 */ /* 0x000fce00017fe4ff */
.L_x_1299:
        /* <DEDUP_REMOVED lines=25> */
.L_x_1298:
[----:B------:R-:W-:Y:S05]  /*1770*/  BSYNC B1 ;  /* 0x0000000000017941 */ /* 0x000fea0003800000 */
.L_x_1297:
[----:B------:R-:W-:Y:S05]  /*1780*/  @!P1 BRA `(.L_x_1291) ;  /* 0x0000000400649947 */ /* 0x000fea0003800000 */
.L_x_1300:
[----:B------:R-:W-:-:S05]  /*1790*/  MOV R24, 0x40 ;  /* 0x0000004000187802 */ /* 0x000fca0000000f00 */
[----:B------:R-:W-:-:S05]  /*17a0*/  IMAD.WIDE R24, R3, R24, UR12 ;  /* 0x0000000c03187e25 */ /* 0x000fca000f8e0218 */
[----:B------:R-:W2:Y:S04]  /*17b0*/  LDG.E.128 R4, desc[UR14][R24.64] ;  /* 0x0000000e18047981 */ /* 0x000ea8000c1e1d00 */
[----:B------:R-:W3:Y:S04]  /*17c0*/  LDG.E.128 R8, desc[UR14][R24.64+0x10] ;  /* 0x0000100e18087981 */ /* 0x000ee8000c1e1d00 */
[----:B------:R-:W4:Y:S04]  /*17d0*/  LDG.E.128 R12, desc[UR14][R24.64+0x20] ;  /* 0x0000200e180c7981 */ /* 0x000f28000c1e1d00 */
[----:B------:R0:W5:Y:S01]  /*17e0*/  LDG.E.128 R16, desc[UR14][R24.64+0x30] ;  /* 0x0000300e18107981 */ /* 0x000162000c1e1d00 */
[----:B------:R-:W-:-:S05]  /*17f0*/  IMAD.WIDE R28, R0, 0x40, R24 ;  /* 0x00000040001c7825 */ /* 0x000fca00078e0218 */
[----:B------:R-:W5:Y:S01]  /*1800*/  LDG.E.128 R20, desc[UR14][R28.64] ;  /* 0x0000000e1c147981 */ /* 0x000f62000c1e1d00 */
        /* <DEDUP_REMOVED lines=8> */
[----:B0-----:R-:W-:Y:S02]  /*1890*/  FFMA.FTZ R25, R11, R11, R10 ;  /* 0x0000000b0b197223 */ /* 0x001fe4000001000a */
[----:B------:R-:W3:Y:S02]  /*18a0*/  LDG.E.128 R8, desc[UR14][R28.64+0x20] ;  /* 0x0000200e1c087981 */ /* 0x000ee4000c1e1d00 */
[----:B----4-:R-:W-:-:S04]  /*18b0*/  FFMA.FTZ R12, R12, R12, R25 ;  /* 0x0000000c0c0c7223 */ /* 0x010fc80000010019 */
[----:B------:R-:W-:-:S04]  /*18c0*/  FFMA.FTZ R13, R13, R13, R12 ;  /* 0x0000000d0d0d7223 */ /* 0x000fc8000001000c */
[----:B------:R-:W-:-:S04]  /*18d0*/  FFMA.FTZ R14, R14, R14, R13 ;  /* 0x0000000e0e0e7223 */ /* 0x000fc8000001000d */
[----:B------:R-:W-:Y:S02]  /*18e0*/  FFMA.FTZ R25, R15, R15, R14 ;  /* 0x0000000f0f197223 */ /* 0x000fe4000001000e */
[----:B------:R-:W4:Y:S02]  /*18f0*/  LDG.E.128 R12, desc[UR14][R28.64+0x30] ;  /* 0x0000300e1c0c7981 */ /* 0x000f24000c1e1d00 */
[----:B-----5:R-:W-:Y:S01]  /*1900*/  FFMA.FTZ R16, R16, R16, R25 ;  /* 0x0000001010107223 */ /* 0x020fe20000010019 */
[----:B------:R-:W-:-:S04]  /*1910*/  IMAD.WIDE R24, R0, 0x40, R28 ;  /* 0x0000004000187825 */ /* 0x000fc800078e021c */
[----:B------:R-:W-:-:S04]  /*1920*/  FFMA.FTZ R17, R17, R17, R16 ;  /* 0x0000001111117223 */ /* 0x000fc80000010010 */
[----:B------:R-:W-:-:S04]  /*1930*/  FFMA.FTZ R18, R18, R18, R17 ;  /* 0x0000001212127223 */ /* 0x000fc80000010011 */
[----:B------:R-:W-:Y:S02]  /*1940*/  FFMA.FTZ R27, R19, R19, R18 ;  /* 0x00000013131b7223 */ /* 0x000fe40000010012 */
[----:B------:R-:W5:Y:S02]  /*1950*/  LDG.E.128 R16, desc[UR14][R24.64] ;  /* 0x0000000e18107981 */ /* 0x000f64000c1e1d00 */
[----:B------:R-:W-:-:S04]  /*1960*/  FFMA.FTZ R20, R20, R20, R27 ;  /* 0x0000001414147223 */ /* 0x000fc8000001001b */
[----:B------:R-:W-:-:S04]  /*1970*/  FFMA.FTZ R21, R21, R21, R20 ;  /* 0x0000001515157223 */ /* 0x000fc80000010014 */
[----:B------:R-:W-:-:S04]  /*1980*/  FFMA.FTZ R22, R22, R22, R21 ;  /* 0x0000001616167223 */ /* 0x000fc80000010015 */
[----:B------:R-:W-:Y:S02]  /*1990*/  FFMA.FTZ R27, R23, R23, R22 ;  /* 0x00000017171b7223 */ /* 0x000fe40000010016 */
[----:B------:R-:W5:Y:S02]  /*19a0*/  LDG.E.128 R20, desc[UR14][R24.64+0x10] ;  /* 0x0000100e18147981 */ /* 0x000f64000c1e1d00 */
        /* <DEDUP_REMOVED lines=8> */
[----:B------:R-:W-:-:S04]  /*1a30*/  FFMA.FTZ R11, R11, R11, R10 ;  /* 0x0000000b0b0b7223 */ /* 0x000fc8000001000a */
[----:B----4-:R-:W-:Y:S02]  /*1a40*/  FFMA.FTZ R12, R12, R12, R11 ;  /* 0x0000000c0c0c7223 */ /* 0x010fe4000001000b */
[----:B------:R0:W3:Y:S01]  /*1a50*/  LDG.E.128 R8, desc[UR14][R24.64+0x30] ;  /* 0x0000300e18087981 */ /* 0x0000e2000c1e1d00 */
[----:B------:R-:W-:-:S04]  /*1a60*/  IMAD.WIDE R28, R0, 0x40, R24 ;  /* 0x00000040001c7825 */ /* 0x000fc800078e0218 */
[----:B------:R-:W-:-:S04]  /*1a70*/  FFMA.FTZ R13, R13, R13, R12 ;  /* 0x0000000d0d0d7223 */ /* 0x000fc8000001000c */
[----:B------:R-:W-:-:S04]  /*1a80*/  FFMA.FTZ R14, R14, R14, R13 ;  /* 0x0000000e0e0e7223 */ /* 0x000fc8000001000d */
[----:B------:R-:W-:Y:S02]  /*1a90*/  FFMA.FTZ R27, R15, R15, R14 ;  /* 0x0000000f0f1b7223 */ /* 0x000fe4000001000e */
[----:B------:R-:W4:Y:S02]  /*1aa0*/  LDG.E.128 R12, desc[UR14][R28.64] ;  /* 0x0000000e1c0c7981 */ /* 0x000f24000c1e1d00 */
[----:B-----5:R-:W-:-:S04]  /*1ab0*/  FFMA.FTZ R16, R16, R16, R27 ;  /* 0x0000001010107223 */ /* 0x020fc8000001001b */
[----:B------:R-:W-:-:S04]  /*1ac0*/  FFMA.FTZ R17, R17, R17, R16 ;  /* 0x0000001111117223 */ /* 0x000fc80000010010 */
[----:B------:R-:W-:-:S04]  /*1ad0*/  FFMA.FTZ R18, R18, R18, R17 ;  /* 0x0000001212127223 */ /* 0x000fc80000010011 */
[----:B------:R-:W-:Y:S02]  /*1ae0*/  FFMA.FTZ R27, R19, R19, R18 ;  /* 0x00000013131b7223 */ /* 0x000fe40000010012 */
[----:B------:R-:W5:Y:S02]  /*1af0*/  LDG.E.128 R16, desc[UR14][R28.64+0x10] ;  /* 0x0000100e1c107981 */ /* 0x000f64000c1e1d00 */
[----:B------:R-:W-:-:S04]  /*1b00*/  FFMA.FTZ R20, R20, R20, R27 ;  /* 0x0000001414147223 */ /* 0x000fc8000001001b */
[----:B------:R-:W-:-:S04]  /*1b10*/  FFMA.FTZ R21, R21, R21, R20 ;  /* 0x0000001515157223 */ /* 0x000fc80000010014 */
[----:B------:R-:W-:-:S04]  /*1b20*/  FFMA.FTZ R22, R22, R22, R21 ;  /* 0x0000001616167223 */ /* 0x000fc80000010015 */
[----:B0-----:R-:W-:Y:S02]  /*1b30*/  FFMA.FTZ R25, R23, R23, R22 ;  /* 0x0000001717197223 */ /* 0x001fe40000010016 */
[----:B------:R-:W5:Y:S02]  /*1b40*/  LDG.E.128 R20, desc[UR14][R28.64+0x20] ;  /* 0x0000200e1c147981 */ /* 0x000f64000c1e1d00 */
[----:B--2---:R-:W-:Y:S02]  /*1b50*/  FFMA.FTZ R4, R4, R4, R25 ;  /* 0x0000000404047223 */ /* 0x004fe40000010019 */
[----:B------:R-:W2:Y:S02]  /*1b60*/  LDG.E.128 R24, desc[UR14][R28.64+0x30] ;  /* 0x0000300e1c187981 */ /* 0x000ea4000c1e1d00 */
        /* <DEDUP_REMOVED lines=14> */
[----:B------:R-:W-:-:S04]  /*1c50*/  FFMA.FTZ R19, R19, R19, R18 ;  /* 0x0000001313137223 */ /* 0x000fc80000010012 */
[----:B------:R-:W-:Y:S01]  /*1c60*/  FFMA.FTZ R20, R20, R20, R19 ;  /* 0x0000001414147223 */ /* 0x000fe20000010013 */
[----:B------:R-:W-:-:S03]  /*1c70*/  IADD3 R3, R0, R3, R0 ;  /* 0x0000000300037210 */ /* 0x000fc60007ffe000 */
[----:B------:R-:W-:Y:S01]  /*1c80*/  FFMA.FTZ R21, R21, R21, R20 ;  /* 0x0000001515157223 */ /* 0x000fe20000010014 */
[----:B------:R-:W-:-:S03]  /*1c90*/  IADD3 R3, R0, R3, R0 ;  /* 0x0000000300037210 */ /* 0x000fc60007ffe000 */
[----:B------:R-:W-:Y:S01]  /*1ca0*/  FFMA.FTZ R22, R22, R22, R21 ;  /* 0x0000001616167223 */ /* 0x000fe20000010015 */
[----:B------:R-:W-:-:S03]  /*1cb0*/  ISETP.GE.AND P0, PT, R3, UR6, PT ;  /* 0x0000000603007c0c */ /* 0x000fc6000bf06270 */
[----:B------:R-:W-:-:S04]  /*1cc0*/  FFMA.FTZ R23, R23, R23, R22 ;  /* 0x0000001717177223 */ /* 0x000fc80000010016 */
[----:B--2---:R-:W-:-:S04]  /*1cd0*/  FFMA.FTZ R24, R24, R24, R23 ;  /* 0x0000001818187223 */ /* 0x004fc80000010017 */
[----:B------:R-:W-:-:S04]  /*1ce0*/  FFMA.FTZ R25, R25, R25, R24 ;  /* 0x0000001919197223 */ /* 0x000fc80000010018 */
[----:B------:R-:W-:-:S04]  /*1cf0*/  FFMA.FTZ R26, R26, R26, R25 ;  /* 0x0000001a1a1a7223 */ /* 0x000fc80000010019 */
[----:B------:R-:W-:Y:S01]  /*1d00*/  FFMA.FTZ R27, R27, R27, R26 ;  /* 0x0000001b1b1b7223 */ /* 0x000fe2000001001a */
[----:B------:R-:W-:Y:S06]  /*1d10*/  @!P0 BRA `(.L_x_1300) ;  /* 0xfffffff8009c8947 */ /* 0x000fec000383ffff */
.L_x_1291:
[----:B------:R-:W-:Y:S05]  /*1d20*/  BSYNC B0 ;  /* 0x0000000000007941 */ /* 0x000fea0003800000 */
.L_x_1278:
[----:B--2---:R-:W-:Y:S01]  /*1d30*/  ISETP.GT.AND P0, PT, R0, 0x3ff, PT ;  /* 0x000003ff0000780c */ /* 0x004fe20003f04270 */
        /* <DEDUP_REMOVED lines=108> */
.L_x_1302:
        /* <DEDUP_REMOVED lines=23> */
.L_x_1305:
[----:B------:R-:W-:Y:S05]  /*2570*/  BSYNC B1 ;  /* 0x0000000000017941 */ /* 0x000fea0003800000 */
.L_x_1304:
        /* <DEDUP_REMOVED lines=46> */
.L_x_1303:
[----:B------:R-:W-:Y:S05]  /*2860*/  BSYNC B0 ;  /* 0x0000000000007941 */ /* 0x000fea0003800000 */
.L_x_1301:
        /* <DEDUP_REMOVED lines=11> */
.L_x_1307:
[----:B------:R-:W-:Y:S05]  /*2920*/  BSYNC B0 ;  /* 0x0000000000007941 */ /* 0x000fea0003800000 */
.L_x_1306:
        /* <DEDUP_REMOVED lines=10> */
[----:B01----:R-:W0:Y:S01]  /*29d0*/  LDS R3, [UR4] ;  /* 0x00000004ff037984 */ /* 0x003e220008000800 */
[----:B------:R-:W-:Y:S02]  /*29e0*/  ULDC.64 UR4, c[0x0][0x210] ;  /* 0x0000840000047ab9 */ /* 0x000fe40000000a00 */
[----:B------:R-:W-:-:S12]  /*29f0*/  UIMAD.WIDE.U32 UR4, UR6, 0x4, UR4 ;  /* 0x00000004060478a5 */ /* 0x000fd8000f8e0004 */
.L_x_1308:
[----:B-1----:R-:W1:Y:S01]  /*2a00*/  LDC.64 R28, c[0x0][0x248] ;  /* 0x00009200ff1c7b82 */ /* 0x002e620000000a00 */
[----:B------:R-:W-:-:S10]  /*2a10*/  HFMA2.MMA R25, -RZ, RZ, 0, 3.814697265625e-06 ;  /* 0x00000040ff197435 */ /* 0x000fd400000001ff */
[----:B------:R-:W-:-:S05]  /*2a20*/  IMAD.WIDE R24, R2, R25, UR12 ;  /* 0x0000000c02187e25 */ /* 0x000fca000f8e0219 */
[----:B------:R-:W0:Y:S04]  /*2a30*/  LDG.E.128 R4, desc[UR14][R24.64] ;  /* 0x0000000e18047981 */ /* 0x000e28000c1e1d00 */
[----:B------:R-:W2:Y:S01]  /*2a40*/  LDG.E.128 R16, desc[UR14][R24.64+0x10] ;  /* 0x0000100e18107981 */ /* 0x000ea2000c1e1d00 */
[----:B-1----:R-:W-:-:S05]  /*2a50*/  IMAD.WIDE R28, R2, 0x40, R28 ;  /* 0x00000040021c7825 */ /* 0x002fca00078e021c */
[----:B------:R-:W3:Y:S04]  /*2a60*/  LDG.E.128.CONSTANT R8, desc[UR14][R28.64] ;  /* 0x0000000e1c087981 */ /* 0x000ee8000c1e9d00 */
[----:B------:R-:W4:Y:S01]  /*2a70*/  LDG.E.128.CONSTANT R20, desc[UR14][R28.64+0x10] ;  /* 0x0000100e1c147981 */ /* 0x000f22000c1e9d00 */
[C---:B0-----:R-:W-:Y:S01]  /*2a80*/  FMUL.FTZ R12, R3.reuse, R7 ;  /* 0x00000007030c7220 */ /* 0x041fe20000410000 */
[C---:B------:R-:W-:Y:S01]  /*2a90*/  FMUL.FTZ R13, R3.reuse, R4 ;  /* 0x00000004030d7220 */ /* 0x040fe20000410000 */
[C---:B------:R-:W-:Y:S01]  /*2aa0*/  FMUL.FTZ R7, R3.reuse, R6 ;  /* 0x0000000603077220 */ /* 0x040fe20000410000 */
[----:B------:R-:W-:Y:S01]  /*2ab0*/  FMUL.FTZ R4, R3, R5 ;  /* 0x0000000503047220 */ /* 0x000fe20000410000 */
[----:B---3--:R-:W-:Y:S01]  /*2ac0*/  FMUL.FTZ R11, R11, R12 ;  /* 0x0000000c0b0b7220 */ /* 0x008fe20000410000 */
[----:B--2---:R-:W-:Y:S01]  /*2ad0*/  FMUL.FTZ R12, R3, R19 ;  /* 0x00000013030c7220 */ /* 0x004fe20000410000 */
[----:B------:R-:W-:Y:S01]  /*2ae0*/  FMUL.FTZ R10, R10, R7 ;  /* 0x000000070a0a7220 */ /* 0x000fe20000410000 */
[----:B------:R-:W-:-:S02]  /*2af0*/  FMUL.FTZ R9, R9, R4 ;  /* 0x0000000409097220 */ /* 0x000fc40000410000 */
[----:B------:R-:W2:Y:S01]  /*2b00*/  LDG.E.128 R4, desc[UR14][R24.64+0x20] ;  /* 0x0000200e18047981 */ /* 0x000ea2000c1e1d00 */
[----:B----4-:R-:W-:Y:S01]  /*2b10*/  FMUL.FTZ R19, R23, R12 ;  /* 0x0000000c17137220 */ /* 0x010fe20000410000 */
[C---:B------:R-:W-:Y:S01]  /*2b20*/  FMUL.FTZ R23, R3.reuse, R18 ;  /* 0x0000001203177220 */ /* 0x040fe20000410000 */
[----:B------:R-:W-:Y:S02]  /*2b30*/  FMUL.FTZ R8, R8, R13 ;  /* 0x0000000d08087220 */ /* 0x000fe40000410000 */
[----:B------:R-:W3:Y:S01]  /*2b40*/  LDG.E.128.CONSTANT R12, desc[UR14][R28.64+0x20] ;  /* 0x0000200e1c0c7981 */ /* 0x000ee2000c1e9d00 */
[----:B------:R-:W-:Y:S01]  /*2b50*/  FMUL.FTZ R18, R22, R23 ;  /* 0x0000001716127220 */ /* 0x000fe20000410000 */
[C---:B------:R-:W-:Y:S01]  /*2b60*/  FMUL.FTZ R22, R3.reuse, R17 ;  /* 0x0000001103167220 */ /* 0x040fe20000410000 */
[----:B------:R-:W-:-:S03]  /*2b70*/  FMUL.FTZ R23, R3, R16 ;  /* 0x0000001003177220 */ /* 0x000fc60000410000 */
[----:B------:R-:W-:Y:S01]  /*2b80*/  FMUL.FTZ R17, R21, R22 ;  /* 0x0000001615117220 */ /* 0x000fe20000410000 */
[----:B------:R-:W-:Y:S02]  /*2b90*/  FMUL.FTZ R16, R20, R23 ;  /* 0x0000001714107220 */ /* 0x000fe40000410000 */
[----:B------:R-:W4:Y:S04]  /*2ba0*/  LDG.E.128 R20, desc[UR14][R24.64+0x30] ;  /* 0x0000300e18147981 */ /* 0x000f28000c1e1d00 */
[----:B------:R-:W5:Y:S01]  /*2bb0*/  LDG.E.128.CONSTANT R24, desc[UR14][R28.64+0x30] ;  /* 0x0000300e1c187981 */ /* 0x000f62000c1e9d00 */
[----:B--2---:R-:W-:-:S04]  /*2bc0*/  FMUL.FTZ R7, R3, R7 ;  /* 0x0000000703077220 */ /* 0x004fc80000410000 */
[----:B---3--:R-:W-:Y:S01]  /*2bd0*/  FMUL.FTZ R15, R15, R7 ;  /* 0x000000070f0f7220 */ /* 0x008fe20000410000 */
[C---:B------:R-:W-:Y:S01]  /*2be0*/  FMUL.FTZ R7, R3.reuse, R6 ;  /* 0x0000000603077220 */ /* 0x040fe20000410000 */
[C---:B------:R-:W-:Y:S01]  /*2bf0*/  FMUL.FTZ R6, R3.reuse, R5 ;  /* 0x0000000503067220 */ /* 0x040fe20000410000 */
[----:B------:R-:W-:Y:S02]  /*2c00*/  FMUL.FTZ R5, R3, R4 ;  /* 0x0000000403057220 */ /* 0x000fe40000410000 */
[----:B------:R-:W-:Y:S01]  /*2c10*/  FMUL.FTZ R14, R14, R7 ;  /* 0x000000070e0e7220 */ /* 0x000fe20000410000 */
[----:B------:R-:W-:Y:S01]  /*2c20*/  FMUL.FTZ R13, R13, R6 ;  /* 0x000000060d0d7220 */ /* 0x000fe20000410000 */
[----:B------:R-:W-:Y:S01]  /*2c30*/  FMUL.FTZ R12, R12, R5 ;  /* 0x000000050c0c7220 */ /* 0x000fe20000410000 */
[----:B------:R-:W-:Y:S01]  /*2c40*/  MOV R5, 0x40 ;  /* 0x0000004000057802 */ /* 0x000fe20000000f00 */
[C---:B----4-:R-:W-:Y:S01]  /*2c50*/  FMUL.FTZ R4, R3.reuse, R23 ;  /* 0x0000001703047220 */ /* 0x050fe20000410000 */
[C---:B------:R-:W-:Y:S01]  /*2c60*/  FMUL.FTZ R7, R3.reuse, R20 ;  /* 0x0000001403077220 */ /* 0x040fe20000410000 */
[C---:B------:R-:W-:Y:S01]  /*2c70*/  FMUL.FTZ R23, R3.reuse, R22 ;  /* 0x0000001603177220 */ /* 0x040fe20000410000 */
[----:B------:R-:W-:Y:S01]  /*2c80*/  FMUL.FTZ R6, R3, R21 ;  /* 0x0000001503067220 */ /* 0x000fe20000410000 */
[----:B-----5:R-:W-:Y:S01]  /*2c90*/  FMUL.FTZ R27, R27, R4 ;  /* 0x000000041b1b7220 */ /* 0x020fe20000410000 */
[----:B------:R-:W-:-:S04]  /*2ca0*/  IMAD.WIDE R4, R2, R5, UR4 ;  /* 0x0000000402047e25 */ /* 0x000fc8000f8e0205 */
[----:B------:R-:W-:Y:S01]  /*2cb0*/  FMUL.FTZ R26, R26, R23 ;  /* 0x000000171a1a7220 */ /* 0x000fe20000410000 */
[----:B------:R-:W-:Y:S01]  /*2cc0*/  FMUL.FTZ R25, R25, R6 ;  /* 0x0000000619197220 */ /* 0x000fe20000410000 */
[----:B------:R-:W-:Y:S01]  /*2cd0*/  FMUL.FTZ R24, R24, R7 ;  /* 0x0000000718187220 */ /* 0x000fe20000410000 */
[----:B------:R-:W-:Y:S01]  /*2ce0*/  IADD3 R2, R0, R2, RZ ;  /* 0x0000000200027210 */ /* 0x000fe20007ffe0ff */
[----:B------:R1:W-:Y:S04]  /*2cf0*/  STG.E.128 desc[UR14][R4.64], R8 ;  /* 0x0000000804007986 */ /* 0x0003e8000c101d0e */
[----:B------:R1:W-:Y:S04]  /*2d00*/  STG.E.128 desc[UR14][R4.64+0x10], R16 ;  /* 0x0000101004007986 */ /* 0x0003e8000c101d0e */
[----:B------:R1:W-:Y:S04]  /*2d10*/  STG.E.128 desc[UR14][R4.64+0x20], R12 ;  /* 0x0000200c04007986 */ /* 0x0003e8000c101d0e */
[----:B------:R1:W-:Y:S01]  /*2d20*/  STG.E.128 desc[UR14][R4.64+0x30], R24 ;  /* 0x0000301804007986 */ /* 0x0003e2000c101d0e */
[----:B------:R-:W-:-:S13]  /*2d30*/  ISETP.GE.AND P0, PT, R2, UR7, PT ;  /* 0x0000000702007c0c */ /* 0x000fda000bf06270 */
[----:B------:R-:W-:Y:S05]  /*2d40*/  @!P0 BRA `(.L_x_1308) ;  /* 0xfffffffc002c8947 */ /* 0x000fea000383ffff */
[----:B------:R-:W-:Y:S05]  /*2d50*/  EXIT ;  /* 0x000000000000794d */ /* 0x000fea0003800000 */
.L_x_1309:
        /* <DEDUP_REMOVED lines=10> */
.L_x_1391:


//--------------------- .text._ZN3cub17CUB_300001_SM_9006detail11EmptyKernelIvEEvv --------------------------
	.section	.text._ZN3cub17CUB_300001_SM_9006detail11EmptyKernelIvEEvv,"ax",@progbits
	.align	128
        .global         _ZN3cub17CUB_300001_SM_9006detail11EmptyKernelIvEEvv
        .type           _ZN3cub17CUB_300001_SM_9006detail11EmptyKernelIvEEvv,@function
        .size           _ZN3cub17CUB_300001_SM_9006detail11EmptyKernelIvEEvv,(.L_x_1392 - _ZN3cub17CUB_300001_SM_9006detail11EmptyKernelIvEEvv)
        .other          _ZN3cub17CUB_300001_SM_9006detail11EmptyKernelIvEEvv,@"STO_CUDA_ENTRY STV_DEFAULT"
_ZN3cub17CUB_300001_SM_9006detail11EmptyKernelIvEEvv:
.text._ZN3cub17CUB_300001_SM_9006detail11EmptyKernelIvEEvv:
[----:B------:R-:W-:Y:S01]  /*0000*/  LDC R1, c[0x0][0x28] ;  /* 0x00000a00ff017b82 */ /* 0x000fe20000000800 */
[----:B------:R-:W-:Y:S05]  /*0010*/  EXIT ;  /* 0x000000000000794d */ /* 0x000fea0003800000 */
.L_x_1310:
        /* <DEDUP_REMOVED lines=14> */
.L_x_1392:


//--------------------- .nv.shared._ZN4vllm25fused_add_rms_norm_kernelIN3c108BFloat16ELi0EEENSt9enable_ifIXooeqT0_Li0Entsr4vllm12_typeConvertIT_EE6existsEvE4typeEPS4_lS7_PKS4_fii --------------------------
	.section	.nv.shared._ZN4vllm25fused_add_rms_norm_kernelIN3c108BFloat16ELi0EEENSt9enable_ifIXooeqT0_Li0Entsr4vllm12_typeConvertIT_EE6existsEvE4typeEPS4_lS7_PKS4_fii,"aw",@nobits
	.sectionflags	@""
	.align	4
.nv.shared._ZN4vllm25fused_add_rms_norm_kernelIN3c108BFloat16ELi0EEENSt9enable_ifIXooeqT0_Li0Entsr4vllm12_typeConvertIT_EE6existsEvE4typeEPS4_lS7_PKS4_fii:
	.zero		1192


//--------------------- .nv.shared.reserved.0     --------------------------
	.section	.nv.shared.reserved.0,"aw",@nobits
	.weak		__nv_reservedSMEM_offset_0_alias
	.size		__nv_reservedSMEM_offset_0_alias, 0, 0
	.other		__nv_reservedSMEM_offset_0_alias,@"STO_CUDA_RESERVED_SHARED STV_DEFAULT"
__nv_reservedSMEM_offset_0_alias:
	.zero		0


//--------------------- .nv.global                --------------------------
	.section	.nv.global,"aw",@nobits
.nv.global:
	.type		_ZN51_INTERNAL_8a329067_20_layernorm_kernels_cu_1fdca12f6thrust23THRUST_300001_SM_900_NS12placeholders2_5E,@object
	.size		_ZN51_INTERNAL_8a329067_20_layernorm_kernels_cu_1fdca12f6thrust23THRUST_300001_SM_900_NS12placeholders2_5E,(_ZN51_INTERNAL_8a329067_20_layernorm_kernels_cu_1fdca12f4cuda3std3__45__cpo6cbeginE - _ZN51_INTERNAL_8a329067_20_layernorm_kernels_cu_1fdca12f6thrust23THRUST_300001_SM_900_NS12placeholders2_5E)
_ZN51_INTERNAL_8a329067_20_layernorm_kernels_cu_1fdca12f6thrust23THRUST_300001_SM_900_NS12placeholders2_5E:
	.zero		1
	.type		_ZN51_INTERNAL_8a329067_20_layernorm_kernels_cu_1fdca12f4cuda3std3__45__cpo6cbeginE,@object
	.size		_ZN51_INTERNAL_8a329067_20_layernorm_kernels_cu_1fdca12f4cuda3std3__45__cpo6cbeginE,(_ZN51_INTERNAL_8a329067_20_layernorm_kernels_cu_1fdca12f4cuda3std6ranges3__45__cpo6cbeginE - _ZN51_INTERNAL_8a329067_20_layernorm_kernels_cu_1fdca12f4cuda3std3__45__cpo6cbeginE)
_ZN51_INTERNAL_8a329067_20_layernorm_kernels_cu_1fdca12f4cuda3std3__45__cpo6cbeginE:
	.zero		1
	.type		_ZN51_INTERNAL_8a329067_20_layernorm_kernels_cu_1fdca12f4cuda3std6ranges3__45__cpo6cbeginE,@object
	.size		_ZN51_INTERNAL_8a329067_20_layernorm_kernels_cu_1fdca12f4cuda3std6ranges3__45__cpo6cbeginE,(_ZN51_INTERNAL_8a329067_20_layernorm_kernels_cu_1fdca12f4cuda3std3__48in_placeE - _ZN51_INTERNAL_8a329067_20_layernorm_kernels_cu_1fdca12f4cuda3std6ranges3__45__cpo6cbeginE)
_ZN51_INTERNAL_8a329067_20_layernorm_kernels_cu_1fdca12f4cuda3std6ranges3__45__cpo6cbeginE:
	.zero		1
	.type		_ZN51_INTERNAL_8a329067_20_layernorm_kernels_cu_1fdca12f4cuda3std3__48in_placeE,@object
	.size		_ZN51_INTERNAL_8a329067_20_layernorm_kernels_cu_1fdca12f4cuda3std3__48in_placeE,(_ZN51_INTERNAL_8a329067_20_layernorm_kernels_cu_1fdca12f4cuda3std6ranges3__45__cpo4sizeE - _ZN51_INTERNAL_8a329067_20_layernorm_kernels_cu_1fdca12f4cuda3std3__48in_placeE)
_ZN51_INTERNAL_8a329067_20_layernorm_kernels_cu_1fdca12f4cuda3std3__48in_placeE:
	.zero		1
	.type		_ZN51_INTERNAL_8a329067_20_layernorm_kernels_cu_1fdca12f4cuda3std6ranges3__45__cpo4sizeE,@object
	.size		_ZN51_INTERNAL_8a329067_20_layernorm_kernels_cu_1fdca12f4cuda3std6ranges3__45__cpo4sizeE,(_ZN51_INTERNAL_8a329067_20_layernorm_kernels_cu_1fdca12f6thrust23THRUST_300001_SM_900_NS12placeholders2_9E - _ZN51_INTERNAL_8a329067_20_layernorm_kernels_cu_1fdca12f4cuda3std6ranges3__45__cpo4sizeE)
_ZN51_INTERNAL_8a329067_20_layernorm_kernels_cu_1fdca12f4cuda3std6ranges3__45__cpo4sizeE:
	.zero		1
	.type		_ZN51_INTERNAL_8a329067_20_layernorm_kernels_cu_1fdca12f6thrust23THRUST_300001_SM_900_NS12placeholders2_9E,@object
	.size		_ZN51_INTERNAL_8a329067_20_layernorm_kernels_cu_1fdca12f6thrust23THRUST_300001_SM_900_NS12placeholders2_9E,(_ZN51_INTERNAL_8a329067_20_layernorm_kernels_cu_1fdca12f4cuda3std3__45__cpo7crbeginE - _ZN51_INTERNAL_8a329067_20_layernorm_kernels_cu_1fdca12f6thrust23THRUST_300001_SM_900_NS12placeholders2_9E)
_ZN51_INTERNAL_8a329067_20_layernorm_kernels_cu_1fdca12f6thrust23THRUST_300001_SM_900_NS12placeholders2_9E:
	.zero		1
	.type		_ZN51_INTERNAL_8a329067_20_layernorm_kernels_cu_1fdca12f4cuda3std3__45__cpo7crbeginE,@object
	.size		_ZN51_INTERNAL_8a329067_20_layernorm_kernels_cu_1fdca12f4cuda3std3__45__cpo7crbeginE,(_ZN51_INTERNAL_8a329067_20_layernorm_kernels_cu_1fdca12f4cuda3std6ranges3__45__cpo4nextE - _ZN51_INTERNAL_8a329067_20_layernorm_kernels_cu_1fdca12f4cuda3std3__45__cpo7crbeginE)
_ZN51_INTERNAL_8a329067_20_layernorm_kernels_cu_1fdca12f4cuda3std3__45__cpo7crbeginE:
	.zero		1
	.type		_ZN51_INTERNAL_8a329067_20_layernorm_kernels_cu_1fdca12f4cuda3std6ranges3__45__cpo4nextE,@object
	.size		_ZN51_INTERNAL_8a329067_20_layernorm_kernels_cu_1fdca12f4cuda3std6ranges3__45__cpo4nextE,(_ZN51_INTERNAL_8a329067_20_layernorm_kernels_cu_1fdca12f4cuda3std6ranges3__45__cpo4swapE - _ZN51_INTERNAL_8a329067_20_layernorm_kernels_cu_1fdca12f4cuda3std6ranges3__45__cpo4nextE)
_ZN51_INTERNAL_8a329067_20_layernorm_kernels_cu_1fdca12f4cuda3std6ranges3__45__cpo4nextE:
	.zero		1
	.type		_ZN51_INTERNAL_8a329067_20_layernorm_kernels_cu_1fdca12f4cuda3std6ranges3__45__cpo4swapE,@object
	.size		_ZN51_INTERNAL_8a329067_20_layernorm_kernels_cu_1fdca12f4cuda3std6ranges3__45__cpo4swapE,(_ZN51_INTERNAL_8a329067_20_layernorm_kernels_cu_1fdca12f6thrust23THRUST_300001_SM_900_NS12placeholders2_1E - _ZN51_INTERNAL_8a329067_20_layernorm_kernels_cu_1fdca12f4cuda3std6ranges3__45__cpo4swapE)
_ZN51_INTERNAL_8a329067_20_layernorm_kernels_cu_1fdca12f4cuda3std6ranges3__45__cpo4swapE:
	.zero		1
	.type		_ZN51_INTERNAL_8a329067_20_layernorm_kernels_cu_1fdca12f6thrust23THRUST_300001_SM_900_NS12placeholders2_1E,@object
	.size		_ZN51_INTERNAL_8a329067_20_layernorm_kernels_cu_1fdca12f6thrust23THRUST_300001_SM_900_NS12placeholders2_1E,(_ZN51_INTERNAL_8a329067_20_layernorm_kernels_cu_1fdca12f6thrust23THRUST_300001_SM_900_NS12placeholders2_3E - _ZN51_INTERNAL_8a329067_20_layernorm_kernels_cu_1fdca12f6thrust23THRUST_300001_SM_900_NS12placeholders2_1E)
_ZN51_INTERNAL_8a329067_20_layernorm_kernels_cu_1fdca12f6thrust23THRUST_300001_SM_900_NS12placeholders2_1E:
	.zero		1
	.type		_ZN51_INTERNAL_8a329067_20_layernorm_kernels_cu_1fdca12f6thrust23THRUST_300001_SM_900_NS12placeholders2_3E,@object
	.size		_ZN51_INTERNAL_8a329067_20_layernorm_kernels_cu_1fdca12f6thrust23THRUST_300001_SM_900_NS12placeholders2_3E,(_ZN51_INTERNAL_8a329067_20_layernorm_kernels_cu_1fdca12f4cuda3std3__45__cpo5beginE - _ZN51_INTERNAL_8a329067_20_layernorm_kernels_cu_1fdca12f6thrust23THRUST_300001_SM_900_NS12placeholders2_3E)
_ZN51_INTERNAL_8a329067_20_layernorm_kernels_cu_1fdca12f6thrust23THRUST_300001_SM_900_NS12placeholders2_3E:
	.zero		1
	.type		_ZN51_INTERNAL_8a329067_20_layernorm_kernels_cu_1fdca12f4cuda3std3__45__cpo5beginE,@object
	.size		_ZN51_INTERNAL_8a329067_20_layernorm_kernels_cu_1fdca12f4cuda3std3__45__cpo5beginE,(_ZN51_INTERNAL_8a329067_20_layernorm_kernels_cu_1fdca12f4cuda3std6ranges3__45__cpo5beginE - _ZN51_INTERNAL_8a329067_20_layernorm_kernels_cu_1fdca12f4cuda3std3__45__cpo5beginE)
_ZN51_INTERNAL_8a329067_20_layernorm_kernels_cu_1fdca12f4cuda3std3__45__cpo5beginE:
	.zero		1
	.type		_ZN51_INTERNAL_8a329067_20_layernorm_kernels_cu_1fdca12f4cuda3std6ranges3__45__cpo5beginE,@object
	.size		_ZN51_INTERNAL_8a329067_20_layernorm_kernels_cu_1fdca12f4cuda3std6ranges3__45__cpo5beginE,(_ZN51_INTERNAL_8a329067_20_layernorm_kernels_cu_1fdca12f4cuda3std3__453_GLOBAL__N__8a329067_20_layernorm_kernels_cu_1fdca12f6ignoreE - _ZN51_INTERNAL_8a329067_20_layernorm_kernels_cu_1fdca12f4cuda3std6ranges3__45__cpo5beginE)
_ZN51_INTERNAL_8a329067_20_layernorm_kernels_cu_1fdca12f4cuda3std6ranges3__45__cpo5beginE:
	.zero		1
	.type		_ZN51_INTERNAL_8a329067_20_layernorm_kernels_cu_1fdca12f4cuda3std3__453_GLOBAL__N__8a329067_20_layernorm_kernels_cu_1fdca12f6ignoreE,@object
	.size		_ZN51_INTERNAL_8a329067_20_layernorm_kernels_cu_1fdca12f4cuda3std3__453_GLOBAL__N__8a329067_20_layernorm_kernels_cu_1fdca12f6ignoreE,(_ZN51_INTERNAL_8a329067_20_layernorm_kernels_cu_1fdca12f4cuda3std6ranges3__45__cpo4dataE - _ZN51_INTERNAL_8a329067_20_layernorm_kernels_cu_1fdca12f4cuda3std3__453_GLOBAL__N__8a329067_20_layernorm_kernels_cu_1fdca12f6ignoreE)
_ZN51_INTERNAL_8a329067_20_layernorm_kernels_cu_1fdca12f4cuda3std3__453_GLOBAL__N__8a329067_20_layernorm_kernels_cu_1fdca12f6ignoreE:
	.zero		1
	.type		_ZN51_INTERNAL_8a329067_20_layernorm_kernels_cu_1fdca12f4cuda3std6ranges3__45__cpo4dataE,@object
	.size		_ZN51_INTERNAL_8a329067_20_layernorm_kernels_cu_1fdca12f4cuda3std6ranges3__45__cpo4dataE,(_ZN51_INTERNAL_8a329067_20_layernorm_kernels_cu_1fdca12f6thrust23THRUST_300001_SM_900_NS12placeholders2_7E - _ZN51_INTERNAL_8a329067_20_layernorm_kernels_cu_1fdca12f4cuda3std6ranges3__45__cpo4dataE)
_ZN51_INTERNAL_8a329067_20_layernorm_kernels_cu_1fdca12f4cuda3std6ranges3__45__cpo4dataE:
	.zero		1
	.type		_ZN51_INTERNAL_8a329067_20_layernorm_kernels_cu_1fdca12f6thrust23THRUST_300001_SM_900_NS12placeholders2_7E,@object
	.size		_ZN51_INTERNAL_8a329067_20_layernorm_kernels_cu_1fdca12f6thrust23THRUST_300001_SM_900_NS12placeholders2_7E,(_ZN51_INTERNAL_8a329067_20_layernorm_kernels_cu_1fdca12f4cuda3std3__45__cpo6rbeginE - _ZN51_INTERNAL_8a329067_20_layernorm_kernels_cu_1fdca12f6thrust23THRUST_300001_SM_900_NS12placeholders2_7E)
_ZN51_INTERNAL_8a329067_20_layernorm_kernels_cu_1fdca12f6thrust23THRUST_300001_SM_900_NS12placeholders2_7E:
	.zero		1
	.type		_ZN51_INTERNAL_8a329067_20_layernorm_kernels_cu_1fdca12f4cuda3std3__45__cpo6rbeginE,@object
	.size		_ZN51_INTERNAL_8a329067_20_layernorm_kernels_cu_1fdca12f4cuda3std3__45__cpo6rbeginE,(_ZN51_INTERNAL_8a329067_20_layernorm_kernels_cu_1fdca12f4cuda3std6ranges3__45__cpo7advanceE - _ZN51_INTERNAL_8a329067_20_layernorm_kernels_cu_1fdca12f4cuda3std3__45__cpo6rbeginE)
_ZN51_INTERNAL_8a329067_20_layernorm_kernels_cu_1fdca12f4cuda3std3__45__cpo6rbeginE:
	.zero		1
	.type		_ZN51_INTERNAL_8a329067_20_layernorm_kernels_cu_1fdca12f4cuda3std6ranges3__45__cpo7advanceE,@object
	.size		_ZN51_INTERNAL_8a329067_20_layernorm_kernels_cu_1fdca12f4cuda3std6ranges3__45__cpo7advanceE,(_ZN51_INTERNAL_8a329067_20_layernorm_kernels_cu_1fdca12f4cuda3std3__47nulloptE - _ZN51_INTERNAL_8a329067_20_layernorm_kernels_cu_1fdca12f4cuda3std6ranges3__45__cpo7advanceE)
_ZN51_INTERNAL_8a329067_20_layernorm_kernels_cu_1fdca12f4cuda3std6ranges3__45__cpo7advanceE:
	.zero		1
	.type		_ZN51_INTERNAL_8a329067_20_layernorm_kernels_cu_1fdca12f4cuda3std3__47nulloptE,@object
	.size		_ZN51_INTERNAL_8a329067_20_layernorm_kernels_cu_1fdca12f4cuda3std3__47nulloptE,(_ZN51_INTERNAL_8a329067_20_layernorm_kernels_cu_1fdca12f4cuda3std6ranges3__45__cpo8distanceE - _ZN51_INTERNAL_8a329067_20_layernorm_kernels_cu_1fdca12f4cuda3std3__47nulloptE)
_ZN51_INTERNAL_8a329067_20_layernorm_kernels_cu_1fdca12f4cuda3std3__47nulloptE:
	.zero		1
	.type		_ZN51_INTERNAL_8a329067_20_layernorm_kernels_cu_1fdca12f4cuda3std6ranges3__45__cpo8distanceE,@object
	.size		_ZN51_INTERNAL_8a329067_20_layernorm_kernels_cu_1fdca12f4cuda3std6ranges3__45__cpo8distanceE,(_ZN51_INTERNAL_8a329067_20_layernorm_kernels_cu_1fdca12f6thrust23THRUST_300001_SM_900_NS12placeholders2_6E - _ZN51_INTERNAL_8a329067_20_layernorm_kernels_cu_1fdca12f4cuda3std6ranges3__45__cpo8distanceE)
_ZN51_INTERNAL_8a329067_20_layernorm_kernels_cu_1fdca12f4cuda3std6ranges3__45__cpo8distanceE:
	.zero		1
	.type		_ZN51_INTERNAL_8a329067_20_layernorm_kernels_cu_1fdca12f6thrust23THRUST_300001_SM_900_NS12placeholders2_6E,@object
	.size		_ZN51_INTERNAL_8a329067_20_layernorm_kernels_cu_1fdca12f6thrust23THRUST_300001_SM_900_NS12placeholders2_6E,(_ZN51_INTERNAL_8a329067_20_layernorm_kernels_cu_1fdca12f4cuda3std3__45__cpo4cendE - _ZN51_INTERNAL_8a329067_20_layernorm_kernels_cu_1fdca12f6thrust23THRUST_300001_SM_900_NS12placeholders2_6E)
_ZN51_INTERNAL_8a329067_20_layernorm_kernels_cu_1fdca12f6thrust23THRUST_300001_SM_900_NS12placeholders2_6E:
	.zero		1
	.type		_ZN51_INTERNAL_8a329067_20_layernorm_kernels_cu_1fdca12f4cuda3std3__45__cpo4cendE,@object
	.size		_ZN51_INTERNAL_8a329067_20_layernorm_kernels_cu_1fdca12f4cuda3std3__45__cpo4cendE,(_ZN51_INTERNAL_8a329067_20_layernorm_kernels_cu_1fdca12f4cuda3std6ranges3__45__cpo4cendE - _ZN51_INTERNAL_8a329067_20_layernorm_kernels_cu_1fdca12f4cuda3std3__45__cpo4cendE)
_ZN51_INTERNAL_8a329067_20_layernorm_kernels_cu_1fdca12f4cuda3std3__45__cpo4cendE:
	.zero		1
	.type		_ZN51_INTERNAL_8a329067_20_layernorm_kernels_cu_1fdca12f4cuda3std6ranges3__45__cpo4cendE,@object
	.size		_ZN51_INTERNAL_8a329067_20_layernorm_kernels_cu_1fdca12f4cuda3std6ranges3__45__cpo4cendE,(_ZN51_INTERNAL_8a329067_20_layernorm_kernels_cu_1fdca12f4cuda3std3__420unreachable_sentinelE - _ZN51_INTERNAL_8a329067_20_layernorm_kernels_cu_1fdca12f4cuda3std6ranges3__45__cpo4cendE)
_ZN51_INTERNAL_8a329067_20_layernorm_kernels_cu_1fdca12f4cuda3std6ranges3__45__cpo4cendE:
	.zero		1
	.type		_ZN51_INTERNAL_8a329067_20_layernorm_kernels_cu_1fdca12f4cuda3std3__420unreachable_sentinelE,@object
	.size		_ZN51_INTERNAL_8a329067_20_layernorm_kernels_cu_1fdca12f4cuda3std3__420unreachable_sentinelE,(_ZN51_INTERNAL_8a329067_20_layernorm_kernels_cu_1fdca12f4cuda3std6ranges3__45__cpo5ssizeE - _ZN51_INTERNAL_8a329067_20_layernorm_kernels_cu_1fdca12f4cuda3std3__420unreachable_sentinelE)
_ZN51_INTERNAL_8a329067_20_layernorm_kernels_cu_1fdca12f4cuda3std3__420unreachable_sentinelE:
	.zero		1
	.type		_ZN51_INTERNAL_8a329067_20_layernorm_kernels_cu_1fdca12f4cuda3std6ranges3__45__cpo5ssizeE,@object
	.size		_ZN51_INTERNAL_8a329067_20_layernorm_kernels_cu_1fdca12f4cuda3std6ranges3__45__cpo5ssizeE,(_ZN51_INTERNAL_8a329067_20_layernorm_kernels_cu_1fdca12f6thrust23THRUST_300001_SM_900_NS12placeholders3_10E - _ZN51_INTERNAL_8a329067_20_layernorm_kernels_cu_1fdca12f4cuda3std6ranges3__45__cpo5ssizeE)
_ZN51_INTERNAL_8a329067_20_layernorm_kernels_cu_1fdca12f4cuda3std6ranges3__45__cpo5ssizeE:
	.zero		1
	.type		_ZN51_INTERNAL_8a329067_20_layernorm_kernels_cu_1fdca12f6thrust23THRUST_300001_SM_900_NS12placeholders3_10E,@object
	.size		_ZN51_INTERNAL_8a329067_20_layernorm_kernels_cu_1fdca12f6thrust23THRUST_300001_SM_900_NS12placeholders3_10E,(_ZN51_INTERNAL_8a329067_20_layernorm_kernels_cu_1fdca12f4cuda3std3__45__cpo5crendE - _ZN51_INTERNAL_8a329067_20_layernorm_kernels_cu_1fdca12f6thrust23THRUST_300001_SM_900_NS12placeholders3_10E)
_ZN51_INTERNAL_8a329067_20_layernorm_kernels_cu_1fdca12f6thrust23THRUST_300001_SM_900_NS12placeholders3_10E:
	.zero		1
	.type		_ZN51_INTERNAL_8a329067_20_layernorm_kernels_cu_1fdca12f4cuda3std3__45__cpo5crendE,@object
	.size		_ZN51_INTERNAL_8a329067_20_layernorm_kernels_cu_1fdca12f4cuda3std3__45__cpo5crendE,(_ZN51_INTERNAL_8a329067_20_layernorm_kernels_cu_1fdca12f4cuda3std6ranges3__45__cpo4prevE - _ZN51_INTERNAL_8a329067_20_layernorm_kernels_cu_1fdca12f4cuda3std3__45__cpo5crendE)
_ZN51_INTERNAL_8a329067_20_layernorm_kernels_cu_1fdca12f4cuda3std3__45__cpo5crendE:
	.zero		1
	.type		_ZN51_INTERNAL_8a329067_20_layernorm_kernels_cu_1fdca12f4cuda3std6ranges3__45__cpo4prevE,@object
	.size		_ZN51_INTERNAL_8a329067_20_layernorm_kernels_cu_1fdca12f4cuda3std6ranges3__45__cpo4prevE,(_ZN51_INTERNAL_8a329067_20_layernorm_kernels_cu_1fdca12f4cuda3std6ranges3__45__cpo9iter_moveE - _ZN51_INTERNAL_8a329067_20_layernorm_kernels_cu_1fdca12f4cuda3std6ranges3__45__cpo4prevE)
_ZN51_INTERNAL_8a329067_20_layernorm_kernels_cu_1fdca12f4cuda3std6ranges3__45__cpo4prevE:
	.zero		1
	.type		_ZN51_INTERNAL_8a329067_20_layernorm_kernels_cu_1fdca12f4cuda3std6ranges3__45__cpo9iter_moveE,@object
	.size		_ZN51_INTERNAL_8a329067_20_layernorm_kernels_cu_1fdca12f4cuda3std6ranges3__45__cpo9iter_moveE,(_ZN51_INTERNAL_8a329067_20_layernorm_kernels_cu_1fdca12f6thrust23THRUST_300001_SM_900_NS12placeholders2_2E - _ZN51_INTERNAL_8a329067_20_layernorm_kernels_cu_1fdca12f4cuda3std6ranges3__45__cpo9iter_moveE)
_ZN51_INTERNAL_8a329067_20_layernorm_kernels_cu_1fdca12f4cuda3std6ranges3__45__cpo9iter_moveE:
	.zero		1
	.type		_ZN51_INTERNAL_8a329067_20_layernorm_kernels_cu_1fdca12f6thrust23THRUST_300001_SM_900_NS12placeholders2_2E,@object
	.size		_ZN51_INTERNAL_8a329067_20_layernorm_kernels_cu_1fdca12f6thrust23THRUST_300001_SM_900_NS12placeholders2_2E,(_ZN51_INTERNAL_8a329067_20_layernorm_kernels_cu_1fdca12f6thrust23THRUST_300001_SM_900_NS12placeholders2_4E - _ZN51_INTERNAL_8a329067_20_layernorm_kernels_cu_1fdca12f6thrust23THRUST_300001_SM_900_NS12placeholders2_2E)
_ZN51_INTERNAL_8a329067_20_layernorm_kernels_cu_1fdca12f6thrust23THRUST_300001_SM_900_NS12placeholders2_2E:
	.zero		1
	.type		_ZN51_INTERNAL_8a329067_20_layernorm_kernels_cu_1fdca12f6thrust23THRUST_300001_SM_900_NS12placeholders2_4E,@object
	.size		_ZN51_INTERNAL_8a329067_20_layernorm_kernels_cu_1fdca12f6thrust23THRUST_300001_SM_900_NS12placeholders2_4E,(_ZN51_INTERNAL_8a329067_20_layernorm_kernels_cu_1fdca12f4cuda3std3__45__cpo3endE - _ZN51_INTERNAL_8a329067_20_layernorm_kernels_cu_1fdca12f6thrust23THRUST_300001_SM_900_NS12placeholders2_4E)
_ZN51_INTERNAL_8a329067_20_layernorm_kernels_cu_1fdca12f6thrust23THRUST_300001_SM_900_NS12placeholders2_4E:
	.zero		1
	.type		_ZN51_INTERNAL_8a329067_20_layernorm_kernels_cu_1fdca12f4cuda3std3__45__cpo3endE,@object
	.size		_ZN51_INTERNAL_8a329067_20_layernorm_kernels_cu_1fdca12f4cuda3std3__45__cpo3endE,(_ZN51_INTERNAL_8a329067_20_layernorm_kernels_cu_1fdca12f4cuda3std6ranges3__45__cpo3endE - _ZN51_INTERNAL_8a329067_20_layernorm_kernels_cu_1fdca12f4cuda3std3__45__cpo3endE)
_ZN51_INTERNAL_8a329067_20_layernorm_kernels_cu_1fdca12f4cuda3std3__45__cpo3endE:
	.zero		1
	.type		_ZN51_INTERNAL_8a329067_20_layernorm_kernels_cu_1fdca12f4cuda3std6ranges3__45__cpo3endE,@object
	.size		_ZN51_INTERNAL_8a329067_20_layernorm_kernels_cu_1fdca12f4cuda3std6ranges3__45__cpo3endE,(_ZN51_INTERNAL_8a329067_20_layernorm_kernels_cu_1fdca12f4cuda3std3__419piecewise_constructE - _ZN51_INTERNAL_8a329067_20_layernorm_kernels_cu_1fdca12f4cuda3std6ranges3__45__cpo3endE)
_ZN51_INTERNAL_8a329067_20_layernorm_kernels_cu_1fdca12f4cuda3std6ranges3__45__cpo3endE:
	.zero		1
	.type		_ZN51_INTERNAL_8a329067_20_layernorm_kernels_cu_1fdca12f4cuda3std3__419piecewise_constructE,@object
	.size		_ZN51_INTERNAL_8a329067_20_layernorm_kernels_cu_1fdca12f4cuda3std3__419piecewise_constructE,(_ZN51_INTERNAL_8a329067_20_layernorm_kernels_cu_1fdca12f4cuda3std6ranges3__45__cpo5cdataE - _ZN51_INTERNAL_8a329067_20_layernorm_kernels_cu_1fdca12f4cuda3std3__419piecewise_constructE)
_ZN51_INTERNAL_8a329067_20_layernorm_kernels_cu_1fdca12f4cuda3std3__419piecewise_constructE:
	.zero		1
	.type		_ZN51_INTERNAL_8a329067_20_layernorm_kernels_cu_1fdca12f4cuda3std6ranges3__45__cpo5cdataE,@object
	.size		_ZN51_INTERNAL_8a329067_20_layernorm_kernels_cu_1fdca12f4cuda3std6ranges3__45__cpo5cdataE,(_ZN51_INTERNAL_8a329067_20_layernorm_kernels_cu_1fdca12f6thrust23THRUST_300001_SM_900_NS12placeholders2_8E - _ZN51_INTERNAL_8a329067_20_layernorm_kernels_cu_1fdca12f4cuda3std6ranges3__45__cpo5cdataE)
_ZN51_INTERNAL_8a329067_20_layernorm_kernels_cu_1fdca12f4cuda3std6ranges3__45__cpo5cdataE:
	.zero		1
	.type		_ZN51_INTERNAL_8a329067_20_layernorm_kernels_cu_1fdca12f6thrust23THRUST_300001_SM_900_NS12placeholders2_8E,@object
	.size		_ZN51_INTERNAL_8a329067_20_layernorm_kernels_cu_1fdca12f6thrust23THRUST_300001_SM_900_NS12placeholders2_8E,(_ZN51_INTERNAL_8a329067_20_layernorm_kernels_cu_1fdca12f4cuda3std3__45__cpo4rendE - _ZN51_INTERNAL_8a329067_20_layernorm_kernels_cu_1fdca12f6thrust23THRUST_300001_SM_900_NS12placeholders2_8E)
_ZN51_INTERNAL_8a329067_20_layernorm_kernels_cu_1fdca12f6thrust23THRUST_300001_SM_900_NS12placeholders2_8E:
	.zero		1
	.type		_ZN51_INTERNAL_8a329067_20_layernorm_kernels_cu_1fdca12f4cuda3std3__45__cpo4rendE,@object
	.size		_ZN51_INTERNAL_8a329067_20_layernorm_kernels_cu_1fdca12f4cuda3std3__45__cpo4rendE,(_ZN51_INTERNAL_8a329067_20_layernorm_kernels_cu_1fdca12f4cuda3std6ranges3__45__cpo9iter_swapE - _ZN51_INTERNAL_8a329067_20_layernorm_kernels_cu_1fdca12f4cuda3std3__45__cpo4rendE)
_ZN51_INTERNAL_8a329067_20_layernorm_kernels_cu_1fdca12f4cuda3std3__45__cpo4rendE:
	.zero		1
	.type		_ZN51_INTERNAL_8a329067_20_layernorm_kernels_cu_1fdca12f4cuda3std6ranges3__45__cpo9iter_swapE,@object
	.size		_ZN51_INTERNAL_8a329067_20_layernorm_kernels_cu_1fdca12f4cuda3std6ranges3__45__cpo9iter_swapE,(_ZN51_INTERNAL_8a329067_20_layernorm_kernels_cu_1fdca12f4cuda3std3__48unexpectE - _ZN51_INTERNAL_8a329067_20_layernorm_kernels_cu_1fdca12f4cuda3std6ranges3__45__cpo9iter_swapE)
_ZN51_INTERNAL_8a329067_20_layernorm_kernels_cu_1fdca12f4cuda3std6ranges3__45__cpo9iter_swapE:
	.zero		1
	.type		_ZN51_INTERNAL_8a329067_20_layernorm_kernels_cu_1fdca12f4cuda3std3__48unexpectE,@object
	.size		_ZN51_INTERNAL_8a329067_20_layernorm_kernels_cu_1fdca12f4cuda3std3__48unexpectE,(_ZN51_INTERNAL_8a329067_20_layernorm_kernels_cu_1fdca12f6thrust23THRUST_300001_SM_900_NS6system6detail10sequential3seqE - _ZN51_INTERNAL_8a329067_20_layernorm_kernels_cu_1fdca12f4cuda3std3__48unexpectE)
_ZN51_INTERNAL_8a329067_20_layernorm_kernels_cu_1fdca12f4cuda3std3__48unexpectE:
	.zero		1
	.type		_ZN51_INTERNAL_8a329067_20_layernorm_kernels_cu_1fdca12f6thrust23THRUST_300001_SM_900_NS6system6detail10sequential3seqE,@object
	.size		_ZN51_INTERNAL_8a329067_20_layernorm_kernels_cu_1fdca12f6thrust23THRUST_300001_SM_900_NS6system6detail10sequential3seqE,(.L_29 - _ZN51_INTERNAL_8a329067_20_layernorm_kernels_cu_1fdca12f6thrust23THRUST_300001_SM_900_NS6system6detail10sequential3seqE)
_ZN51_INTERNAL_8a329067_20_layernorm_kernels_cu_1fdca12f6thrust23THRUST_300001_SM_900_NS6system6detail10sequential3seqE:
	.zero		1
.L_29:


//--------------------- .nv.shared._ZN4vllm25fused_add_rms_norm_kernelIN3c104HalfELi0EEENSt9enable_ifIXooeqT0_Li0Entsr4vllm12_typeConvertIT_EE6existsEvE4typeEPS4_lS7_PKS4_fii --------------------------
	.section	.nv.shared._ZN4vllm25fused_add_rms_norm_kernelIN3c104HalfELi0EEENSt9enable_ifIXooeqT0_Li0Entsr4vllm12_typeConvertIT_EE6existsEvE4typeEPS4_lS7_PKS4_fii,"aw",@nobits
	.sectionflags	@""
	.align	4
.nv.shared._ZN4vllm25fused_add_rms_norm_kernelIN3c104HalfELi0EEENSt9enable_ifIXooeqT0_Li0Entsr4vllm12_typeConvertIT_EE6existsEvE4typeEPS4_lS7_PKS4_fii:
	.zero		1192


//--------------------- .nv.shared._ZN4vllm25fused_add_rms_norm_kernelIfLi0EEENSt9enable_ifIXooeqT0_Li0Entsr4vllm12_typeConvertIT_EE6existsEvE4typeEPS2_lS5_PKS2_fii --------------------------
	.section	.nv.shared._ZN4vllm25fused_add_rms_norm_kernelIfLi0EEENSt9enable_ifIXooeqT0_Li0Entsr4vllm12_typeConvertIT_EE6existsEvE4typeEPS2_lS5_PKS2_fii,"aw",@nobits
	.sectionflags	@""
	.align	4
.nv.shared._ZN4vllm25fused_add_rms_norm_kernelIfLi0EEENSt9enable_ifIXooeqT0_Li0Entsr4vllm12_typeConvertIT_EE6existsEvE4typeEPS2_lS5_PKS2_fii:
	.zero		1192


//--------------------- .nv.shared._ZN4vllm25fused_add_rms_norm_kernelIN3c108BFloat16ELi8EEENSt9enable_ifIXaagtT0_Li0Esr4vllm12_typeConvertIT_EE6existsEvE4typeEPS4_lS7_PKS4_fii --------------------------
	.section	.nv.shared._ZN4vllm25fused_add_rms_norm_kernelIN3c108BFloat16ELi8EEENSt9enable_ifIXaagtT0_Li0Esr4vllm12_typeConvertIT_EE6existsEvE4typeEPS4_lS7_PKS4_fii,"aw",@nobits
	.sectionflags	@""
	.align	4
.nv.shared._ZN4vllm25fused_add_rms_norm_kernelIN3c108BFloat16ELi8EEENSt9enable_ifIXaagtT0_Li0Esr4vllm12_typeConvertIT_EE6existsEvE4typeEPS4_lS7_PKS4_fii:
	.zero		1192


//--------------------- .nv.shared._ZN4vllm25fused_add_rms_norm_kernelIN3c104HalfELi8EEENSt9enable_ifIXaagtT0_Li0Esr4vllm12_typeConvertIT_EE6existsEvE4typeEPS4_lS7_PKS4_fii --------------------------
	.section	.nv.shared._ZN4vllm25fused_add_rms_norm_kernelIN3c104HalfELi8EEENSt9enable_ifIXaagtT0_Li0Esr4vllm12_typeConvertIT_EE6existsEvE4typeEPS4_lS7_PKS4_fii,"aw",@nobits
	.sectionflags	@""
	.align	4
.nv.shared._ZN4vllm25fused_add_rms_norm_kernelIN3c104HalfELi8EEENSt9enable_ifIXaagtT0_Li0Esr4vllm12_typeConvertIT_EE6existsEvE4typeEPS4_lS7_PKS4_fii:
	.zero		1192


//--------------------- .nv.shared._ZN4vllm25fused_add_rms_norm_kernelIfLi8EEENSt9enable_ifIXaagtT0_Li0Esr4vllm12_typeConvertIT_EE6existsEvE4typeEPS2_lS5_PKS2_fii --------------------------
	.section	.nv.shared._ZN4vllm25fused_add_rms_norm_kernelIfLi8EEENSt9enable_ifIXaagtT0_Li0Esr4vllm12_typeConvertIT_EE6existsEvE4typeEPS2_lS5_PKS2_fii,"aw",@nobits
	.sectionflags	@""
	.align	4
.nv.shared._ZN4vllm25fused_add_rms_norm_kernelIfLi8EEENSt9enable_ifIXaagtT0_Li0Esr4vllm12_typeConvertIT_EE6existsEvE4typeEPS2_lS5_PKS2_fii:
	.zero		1192


//--------------------- .nv.shared._ZN4vllm15rms_norm_kernelIN3c108BFloat16ELi1ELi4EEEvPT_PKS3_lllllS6_fii --------------------------
	.section	.nv.shared._ZN4vllm15rms_norm_kernelIN3c108BFloat16ELi1ELi4EEEvPT_PKS3_lllllS6_fii,"aw",@nobits
	.sectionflags	@""
	.align	4
.nv.shared._ZN4vllm15rms_norm_kernelIN3c108BFloat16ELi1ELi4EEEvPT_PKS3_lllllS6_fii:
	.zero		1192


//--------------------- .nv.shared._ZN4vllm15rms_norm_kernelIN3c108BFloat16ELi2ELi4EEEvPT_PKS3_lllllS6_fii --------------------------
	.section	.nv.shared._ZN4vllm15rms_norm_kernelIN3c108BFloat16ELi2ELi4EEEvPT_PKS3_lllllS6_fii,"aw",@nobits
	.sectionflags	@""
	.align	4
.nv.shared._ZN4vllm15rms_norm_kernelIN3c108BFloat16ELi2ELi4EEEvPT_PKS3_lllllS6_fii:
	.zero		1192


//--------------------- .nv.shared._ZN4vllm15rms_norm_kernelIN3c108BFloat16ELi4ELi4EEEvPT_PKS3_lllllS6_fii --------------------------
	.section	.nv.shared._ZN4vllm15rms_norm_kernelIN3c108BFloat16ELi4ELi4EEEvPT_PKS3_lllllS6_fii,"aw",@nobits
	.sectionflags	@""
	.align	4
.nv.shared._ZN4vllm15rms_norm_kernelIN3c108BFloat16ELi4ELi4EEEvPT_PKS3_lllllS6_fii:
	.zero		1192


//--------------------- .nv.shared._ZN4vllm15rms_norm_kernelIN3c108BFloat16ELi8ELi4EEEvPT_PKS3_lllllS6_fii --------------------------
	.section	.nv.shared._ZN4vllm15rms_norm_kernelIN3c108BFloat16ELi8ELi4EEEvPT_PKS3_lllllS6_fii,"aw",@nobits
	.sectionflags	@""
	.align	4
.nv.shared._ZN4vllm15rms_norm_kernelIN3c108BFloat16ELi8ELi4EEEvPT_PKS3_lllllS6_fii:
	.zero		1192


//--------------------- .nv.shared._ZN4vllm15rms_norm_kernelIN3c108BFloat16ELi16ELi4EEEvPT_PKS3_lllllS6_fii --------------------------
	.section	.nv.shared._ZN4vllm15rms_norm_kernelIN3c108BFloat16ELi16ELi4EEEvPT_PKS3_lllllS6_fii,"aw",@nobits
	.sectionflags	@""
	.align	4
.nv.shared._ZN4vllm15rms_norm_kernelIN3c108BFloat16ELi16ELi4EEEvPT_PKS3_lllllS6_fii:
	.zero		1192


//--------------------- .nv.shared._ZN4vllm15rms_norm_kernelIN3c104HalfELi1ELi4EEEvPT_PKS3_lllllS6_fii --------------------------
	.section	.nv.shared._ZN4vllm15rms_norm_kernelIN3c104HalfELi1ELi4EEEvPT_PKS3_lllllS6_fii,"aw",@nobits
	.sectionflags	@""
	.align	4
.nv.shared._ZN4vllm15rms_norm_kernelIN3c104HalfELi1ELi4EEEvPT_PKS3_lllllS6_fii:
	.zero		1192


//--------------------- .nv.shared._ZN4vllm15rms_norm_kernelIN3c104HalfELi2ELi4EEEvPT_PKS3_lllllS6_fii --------------------------
	.section	.nv.shared._ZN4vllm15rms_norm_kernelIN3c104HalfELi2ELi4EEEvPT_PKS3_lllllS6_fii,"aw",@nobits
	.sectionflags	@""
	.align	4
.nv.shared._ZN4vllm15rms_norm_kernelIN3c104HalfELi2ELi4EEEvPT_PKS3_lllllS6_fii:
	.zero		1192


//--------------------- .nv.shared._ZN4vllm15rms_norm_kernelIN3c104HalfELi4ELi4EEEvPT_PKS3_lllllS6_fii --------------------------
	.section	.nv.shared._ZN4vllm15rms_norm_kernelIN3c104HalfELi4ELi4EEEvPT_PKS3_lllllS6_fii,"aw",@nobits
	.sectionflags	@""
	.align	4
.nv.shared._ZN4vllm15rms_norm_kernelIN3c104HalfELi4ELi4EEEvPT_PKS3_lllllS6_fii:
	.zero		1192


//--------------------- .nv.shared._ZN4vllm15rms_norm_kernelIN3c104HalfELi8ELi4EEEvPT_PKS3_lllllS6_fii --------------------------
	.section	.nv.shared._ZN4vllm15rms_norm_kernelIN3c104HalfELi8ELi4EEEvPT_PKS3_lllllS6_fii,"aw",@nobits
	.sectionflags	@""
	.align	4
.nv.shared._ZN4vllm15rms_norm_kernelIN3c104HalfELi8ELi4EEEvPT_PKS3_lllllS6_fii:
	.zero		1192


//--------------------- .nv.shared._ZN4vllm15rms_norm_kernelIN3c104HalfELi16ELi4EEEvPT_PKS3_lllllS6_fii --------------------------
	.section	.nv.shared._ZN4vllm15rms_norm_kernelIN3c104HalfELi16ELi4EEEvPT_PKS3_lllllS6_fii,"aw",@nobits
	.sectionflags	@""
	.align	4
.nv.shared._ZN4vllm15rms_norm_kernelIN3c104HalfELi16ELi4EEEvPT_PKS3_lllllS6_fii:
	.zero		1192


//--------------------- .nv.shared._ZN4vllm15rms_norm_kernelIfLi1ELi4EEEvPT_PKS1_lllllS4_fii --------------------------
	.section	.nv.shared._ZN4vllm15rms_norm_kernelIfLi1ELi4EEEvPT_PKS1_lllllS4_fii,"aw",@nobits
	.sectionflags	@""
	.align	4
.nv.shared._ZN4vllm15rms_norm_kernelIfLi1ELi4EEEvPT_PKS1_lllllS4_fii:
	.zero		1192


//--------------------- .nv.shared._ZN4vllm15rms_norm_kernelIfLi2ELi4EEEvPT_PKS1_lllllS4_fii --------------------------
	.section	.nv.shared._ZN4vllm15rms_norm_kernelIfLi2ELi4EEEvPT_PKS1_lllllS4_fii,"aw",@nobits
	.sectionflags	@""
	.align	4
.nv.shared._ZN4vllm15rms_norm_kernelIfLi2ELi4EEEvPT_PKS1_lllllS4_fii:
	.zero		1192


//--------------------- .nv.shared._ZN4vllm15rms_norm_kernelIfLi4ELi4EEEvPT_PKS1_lllllS4_fii --------------------------
	.section	.nv.shared._ZN4vllm15rms_norm_kernelIfLi4ELi4EEEvPT_PKS1_lllllS4_fii,"aw",@nobits
	.sectionflags	@""
	.align	4
.nv.shared._ZN4vllm15rms_norm_kernelIfLi4ELi4EEEvPT_PKS1_lllllS4_fii:
	.zero		1192


//--------------------- .nv.shared._ZN4vllm15rms_norm_kernelIfLi8ELi4EEEvPT_PKS1_lllllS4_fii --------------------------
	.section	.nv.shared._ZN4vllm15rms_norm_kernelIfLi8ELi4EEEvPT_PKS1_lllllS4_fii,"aw",@nobits
	.sectionflags	@""
	.align	4
.nv.shared._ZN4vllm15rms_norm_kernelIfLi8ELi4EEEvPT_PKS1_lllllS4_fii:
	.zero		1192


//--------------------- .nv.shared._ZN4vllm15rms_norm_kernelIfLi16ELi4EEEvPT_PKS1_lllllS4_fii --------------------------
	.section	.nv.shared._ZN4vllm15rms_norm_kernelIfLi16ELi4EEEvPT_PKS1_lllllS4_fii,"aw",@nobits
	.sectionflags	@""
	.align	4
.nv.shared._ZN4vllm15rms_norm_kernelIfLi16ELi4EEEvPT_PKS1_lllllS4_fii:
	.zero		1192


//--------------------- .nv.shared._ZN4vllm15rms_norm_kernelIN3c108BFloat16ELi1ELi3EEEvPT_PKS3_lllllS6_fii --------------------------
	.section	.nv.shared._ZN4vllm15rms_norm_kernelIN3c108BFloat16ELi1ELi3EEEvPT_PKS3_lllllS6_fii,"aw",@nobits
	.sectionflags	@""
	.align	4
.nv.shared._ZN4vllm15rms_norm_kernelIN3c108BFloat16ELi1ELi3EEEvPT_PKS3_lllllS6_fii:
	.zero		1192


//--------------------- .nv.shared._ZN4vllm15rms_norm_kernelIN3c108BFloat16ELi2ELi3EEEvPT_PKS3_lllllS6_fii --------------------------
	.section	.nv.shared._ZN4vllm15rms_norm_kernelIN3c108BFloat16ELi2ELi3EEEvPT_PKS3_lllllS6_fii,"aw",@nobits
	.sectionflags	@""
	.align	4
.nv.shared._ZN4vllm15rms_norm_kernelIN3c108BFloat16ELi2ELi3EEEvPT_PKS3_lllllS6_fii:
	.zero		1192


//--------------------- .nv.shared._ZN4vllm15rms_norm_kernelIN3c108BFloat16ELi4ELi3EEEvPT_PKS3_lllllS6_fii --------------------------
	.section	.nv.shared._ZN4vllm15rms_norm_kernelIN3c108BFloat16ELi4ELi3EEEvPT_PKS3_lllllS6_fii,"aw",@nobits
	.sectionflags	@""
	.align	4
.nv.shared._ZN4vllm15rms_norm_kernelIN3c108BFloat16ELi4ELi3EEEvPT_PKS3_lllllS6_fii:
	.zero		1192


//--------------------- .nv.shared._ZN4vllm15rms_norm_kernelIN3c108BFloat16ELi8ELi3EEEvPT_PKS3_lllllS6_fii --------------------------
	.section	.nv.shared._ZN4vllm15rms_norm_kernelIN3c108BFloat16ELi8ELi3EEEvPT_PKS3_lllllS6_fii,"aw",@nobits
	.sectionflags	@""
	.align	4
.nv.shared._ZN4vllm15rms_norm_kernelIN3c108BFloat16ELi8ELi3EEEvPT_PKS3_lllllS6_fii:
	.zero		1192


//--------------------- .nv.shared._ZN4vllm15rms_norm_kernelIN3c108BFloat16ELi16ELi3EEEvPT_PKS3_lllllS6_fii --------------------------
	.section	.nv.shared._ZN4vllm15rms_norm_kernelIN3c108BFloat16ELi16ELi3EEEvPT_PKS3_lllllS6_fii,"aw",@nobits
	.sectionflags	@""
	.align	4
.nv.shared._ZN4vllm15rms_norm_kernelIN3c108BFloat16ELi16ELi3EEEvPT_PKS3_lllllS6_fii:
	.zero		1192


//--------------------- .nv.shared._ZN4vllm15rms_norm_kernelIN3c104HalfELi1ELi3EEEvPT_PKS3_lllllS6_fii --------------------------
	.section	.nv.shared._ZN4vllm15rms_norm_kernelIN3c104HalfELi1ELi3EEEvPT_PKS3_lllllS6_fii,"aw",@nobits
	.sectionflags	@""
	.align	4
.nv.shared._ZN4vllm15rms_norm_kernelIN3c104HalfELi1ELi3EEEvPT_PKS3_lllllS6_fii:
	.zero		1192


//--------------------- .nv.shared._ZN4vllm15rms_norm_kernelIN3c104HalfELi2ELi3EEEvPT_PKS3_lllllS6_fii --------------------------
	.section	.nv.shared._ZN4vllm15rms_norm_kernelIN3c104HalfELi2ELi3EEEvPT_PKS3_lllllS6_fii,"aw",@nobits
	.sectionflags	@""
	.align	4
.nv.shared._ZN4vllm15rms_norm_kernelIN3c104HalfELi2ELi3EEEvPT_PKS3_lllllS6_fii:
	.zero		1192


//--------------------- .nv.shared._ZN4vllm15rms_norm_kernelIN3c104HalfELi4ELi3EEEvPT_PKS3_lllllS6_fii --------------------------
	.section	.nv.shared._ZN4vllm15rms_norm_kernelIN3c104HalfELi4ELi3EEEvPT_PKS3_lllllS6_fii,"aw",@nobits
	.sectionflags	@""
	.align	4
.nv.shared._ZN4vllm15rms_norm_kernelIN3c104HalfELi4ELi3EEEvPT_PKS3_lllllS6_fii:
	.zero		1192


//--------------------- .nv.shared._ZN4vllm15rms_norm_kernelIN3c104HalfELi8ELi3EEEvPT_PKS3_lllllS6_fii --------------------------
	.section	.nv.shared._ZN4vllm15rms_norm_kernelIN3c104HalfELi8ELi3EEEvPT_PKS3_lllllS6_fii,"aw",@nobits
	.sectionflags	@""
	.align	4
.nv.shared._ZN4vllm15rms_norm_kernelIN3c104HalfELi8ELi3EEEvPT_PKS3_lllllS6_fii:
	.zero		1192


//--------------------- .nv.shared._ZN4vllm15rms_norm_kernelIN3c104HalfELi16ELi3EEEvPT_PKS3_lllllS6_fii --------------------------
	.section	.nv.shared._ZN4vllm15rms_norm_kernelIN3c104HalfELi16ELi3EEEvPT_PKS3_lllllS6_fii,"aw",@nobits
	.sectionflags	@""
	.align	4
.nv.shared._ZN4vllm15rms_norm_kernelIN3c104HalfELi16ELi3EEEvPT_PKS3_lllllS6_fii:
	.zero		1192


//--------------------- .nv.shared._ZN4vllm15rms_norm_kernelIfLi1ELi3EEEvPT_PKS1_lllllS4_fii --------------------------
	.section	.nv.shared._ZN4vllm15rms_norm_kernelIfLi1ELi3EEEvPT_PKS1_lllllS4_fii,"aw",@nobits
	.sectionflags	@""
	.align	4
.nv.shared._ZN4vllm15rms_norm_kernelIfLi1ELi3EEEvPT_PKS1_lllllS4_fii:
	.zero		1192


//--------------------- .nv.shared._ZN4vllm15rms_norm_kernelIfLi2ELi3EEEvPT_PKS1_lllllS4_fii --------------------------
	.section	.nv.shared._ZN4vllm15rms_norm_kernelIfLi2ELi3EEEvPT_PKS1_lllllS4_fii,"aw",@nobits
	.sectionflags	@""
	.align	4
.nv.shared._ZN4vllm15rms_norm_kernelIfLi2ELi3EEEvPT_PKS1_lllllS4_fii:
	.zero		1192


//--------------------- .nv.shared._ZN4vllm15rms_norm_kernelIfLi4ELi3EEEvPT_PKS1_lllllS4_fii --------------------------
	.section	.nv.shared._ZN4vllm15rms_norm_kernelIfLi4ELi3EEEvPT_PKS1_lllllS4_fii,"aw",@nobits
	.sectionflags	@""
	.align	4
.nv.shared._ZN4vllm15rms_norm_kernelIfLi4ELi3EEEvPT_PKS1_lllllS4_fii:
	.zero		1192


//--------------------- .nv.shared._ZN4vllm15rms_norm_kernelIfLi8ELi3EEEvPT_PKS1_lllllS4_fii --------------------------
	.section	.nv.shared._ZN4vllm15rms_norm_kernelIfLi8ELi3EEEvPT_PKS1_lllllS4_fii,"aw",@nobits
	.sectionflags	@""
	.align	4
.nv.shared._ZN4vllm15rms_norm_kernelIfLi8ELi3EEEvPT_PKS1_lllllS4_fii:
	.zero		1192


//--------------------- .nv.shared._ZN4vllm15rms_norm_kernelIfLi16ELi3EEEvPT_PKS1_lllllS4_fii --------------------------
	.section	.nv.shared._ZN4vllm15rms_norm_kernelIfLi16ELi3EEEvPT_PKS1_lllllS4_fii,"aw",@nobits
	.sectionflags	@""
	.align	4
.nv.shared._ZN4vllm15rms_norm_kernelIfLi16ELi3EEEvPT_PKS1_lllllS4_fii:
	.zero		1192


//--------------------- .nv.shared._ZN4vllm15rms_norm_kernelIN3c108BFloat16ELi1ELi2EEEvPT_PKS3_lllllS6_fii --------------------------
	.section	.nv.shared._ZN4vllm15rms_norm_kernelIN3c108BFloat16ELi1ELi2EEEvPT_PKS3_lllllS6_fii,"aw",@nobits
	.sectionflags	@""
	.align	4
.nv.shared._ZN4vllm15rms_norm_kernelIN3c108BFloat16ELi1ELi2EEEvPT_PKS3_lllllS6_fii:
	.zero		1192


//--------------------- .nv.shared._ZN4vllm15rms_norm_kernelIN3c108BFloat16ELi2ELi2EEEvPT_PKS3_lllllS6_fii --------------------------
	.section	.nv.shared._ZN4vllm15rms_norm_kernelIN3c108BFloat16ELi2ELi2EEEvPT_PKS3_lllllS6_fii,"aw",@nobits
	.sectionflags	@""
	.align	4
.nv.shared._ZN4vllm15rms_norm_kernelIN3c108BFloat16ELi2ELi2EEEvPT_PKS3_lllllS6_fii:
	.zero		1192


//--------------------- .nv.shared._ZN4vllm15rms_norm_kernelIN3c108BFloat16ELi4ELi2EEEvPT_PKS3_lllllS6_fii --------------------------
	.section	.nv.shared._ZN4vllm15rms_norm_kernelIN3c108BFloat16ELi4ELi2EEEvPT_PKS3_lllllS6_fii,"aw",@nobits
	.sectionflags	@""
	.align	4
.nv.shared._ZN4vllm15rms_norm_kernelIN3c108BFloat16ELi4ELi2EEEvPT_PKS3_lllllS6_fii:
	.zero		1192


//--------------------- .nv.shared._ZN4vllm15rms_norm_kernelIN3c108BFloat16ELi8ELi2EEEvPT_PKS3_lllllS6_fii --------------------------
	.section	.nv.shared._ZN4vllm15rms_norm_kernelIN3c108BFloat16ELi8ELi2EEEvPT_PKS3_lllllS6_fii,"aw",@nobits
	.sectionflags	@""
	.align	4
.nv.shared._ZN4vllm15rms_norm_kernelIN3c108BFloat16ELi8ELi2EEEvPT_PKS3_lllllS6_fii:
	.zero		1192


//--------------------- .nv.shared._ZN4vllm15rms_norm_kernelIN3c108BFloat16ELi16ELi2EEEvPT_PKS3_lllllS6_fii --------------------------
	.section	.nv.shared._ZN4vllm15rms_norm_kernelIN3c108BFloat16ELi16ELi2EEEvPT_PKS3_lllllS6_fii,"aw",@nobits
	.sectionflags	@""
	.align	4
.nv.shared._ZN4vllm15rms_norm_kernelIN3c108BFloat16ELi16ELi2EEEvPT_PKS3_lllllS6_fii:
	.zero		1192


//--------------------- .nv.shared._ZN4vllm15rms_norm_kernelIN3c104HalfELi1ELi2EEEvPT_PKS3_lllllS6_fii --------------------------
	.section	.nv.shared._ZN4vllm15rms_norm_kernelIN3c104HalfELi1ELi2EEEvPT_PKS3_lllllS6_fii,"aw",@nobits
	.sectionflags	@""
	.align	4
.nv.shared._ZN4vllm15rms_norm_kernelIN3c104HalfELi1ELi2EEEvPT_PKS3_lllllS6_fii:
	.zero		1192


//--------------------- .nv.shared._ZN4vllm15rms_norm_kernelIN3c104HalfELi2ELi2EEEvPT_PKS3_lllllS6_fii --------------------------
	.section	.nv.shared._ZN4vllm15rms_norm_kernelIN3c104HalfELi2ELi2EEEvPT_PKS3_lllllS6_fii,"aw",@nobits
	.sectionflags	@""
	.align	4
.nv.shared._ZN4vllm15rms_norm_kernelIN3c104HalfELi2ELi2EEEvPT_PKS3_lllllS6_fii:
	.zero		1192


//--------------------- .nv.shared._ZN4vllm15rms_norm_kernelIN3c104HalfELi4ELi2EEEvPT_PKS3_lllllS6_fii --------------------------
	.section	.nv.shared._ZN4vllm15rms_norm_kernelIN3c104HalfELi4ELi2EEEvPT_PKS3_lllllS6_fii,"aw",@nobits
	.sectionflags	@""
	.align	4
.nv.shared._ZN4vllm15rms_norm_kernelIN3c104HalfELi4ELi2EEEvPT_PKS3_lllllS6_fii:
	.zero		1192


//--------------------- .nv.shared._ZN4vllm15rms_norm_kernelIN3c104HalfELi8ELi2EEEvPT_PKS3_lllllS6_fii --------------------------
	.section	.nv.shared._ZN4vllm15rms_norm_kernelIN3c104HalfELi8ELi2EEEvPT_PKS3_lllllS6_fii,"aw",@nobits
	.sectionflags	@""
	.align	4
.nv.shared._ZN4vllm15rms_norm_kernelIN3c104HalfELi8ELi2EEEvPT_PKS3_lllllS6_fii:
	.zero		1192


//--------------------- .nv.shared._ZN4vllm15rms_norm_kernelIN3c104HalfELi16ELi2EEEvPT_PKS3_lllllS6_fii --------------------------
	.section	.nv.shared._ZN4vllm15rms_norm_kernelIN3c104HalfELi16ELi2EEEvPT_PKS3_lllllS6_fii,"aw",@nobits
	.sectionflags	@""
	.align	4
.nv.shared._ZN4vllm15rms_norm_kernelIN3c104HalfELi16ELi2EEEvPT_PKS3_lllllS6_fii:
	.zero		1192


//--------------------- .nv.shared._ZN4vllm15rms_norm_kernelIfLi1ELi2EEEvPT_PKS1_lllllS4_fii --------------------------
	.section	.nv.shared._ZN4vllm15rms_norm_kernelIfLi1ELi2EEEvPT_PKS1_lllllS4_fii,"aw",@nobits
	.sectionflags	@""
	.align	4
.nv.shared._ZN4vllm15rms_norm_kernelIfLi1ELi2EEEvPT_PKS1_lllllS4_fii:
	.zero		1192


//--------------------- .nv.shared._ZN4vllm15rms_norm_kernelIfLi2ELi2EEEvPT_PKS1_lllllS4_fii --------------------------
	.section	.nv.shared._ZN4vllm15rms_norm_kernelIfLi2ELi2EEEvPT_PKS1_lllllS4_fii,"aw",@nobits
	.sectionflags	@""
	.align	4
.nv.shared._ZN4vllm15rms_norm_kernelIfLi2ELi2EEEvPT_PKS1_lllllS4_fii:
	.zero		1192


//--------------------- .nv.shared._ZN4vllm15rms_norm_kernelIfLi4ELi2EEEvPT_PKS1_lllllS4_fii --------------------------
	.section	.nv.shared._ZN4vllm15rms_norm_kernelIfLi4ELi2EEEvPT_PKS1_lllllS4_fii,"aw",@nobits
	.sectionflags	@""
	.align	4
.nv.shared._ZN4vllm15rms_norm_kernelIfLi4ELi2EEEvPT_PKS1_lllllS4_fii:
	.zero		1192


//--------------------- .nv.shared._ZN4vllm15rms_norm_kernelIfLi8ELi2EEEvPT_PKS1_lllllS4_fii --------------------------
	.section	.nv.shared._ZN4vllm15rms_norm_kernelIfLi8ELi2EEEvPT_PKS1_lllllS4_fii,"aw",@nobits
	.sectionflags	@""
	.align	4
.nv.shared._ZN4vllm15rms_norm_kernelIfLi8ELi2EEEvPT_PKS1_lllllS4_fii:
	.zero		1192


//--------------------- .nv.shared._ZN4vllm15rms_norm_kernelIfLi16ELi2EEEvPT_PKS1_lllllS4_fii --------------------------
	.section	.nv.shared._ZN4vllm15rms_norm_kernelIfLi16ELi2EEEvPT_PKS1_lllllS4_fii,"aw",@nobits
	.sectionflags	@""
	.align	4
.nv.shared._ZN4vllm15rms_norm_kernelIfLi16ELi2EEEvPT_PKS1_lllllS4_fii:
	.zero		1192


//--------------------- .nv.constant0._ZN4vllm25fused_add_rms_norm_kernelIN3c108BFloat16ELi0EEENSt9enable_ifIXooeqT0_Li0Entsr4vllm12_typeConvertIT_EE6existsEvE4typeEPS4_lS7_PKS4_fii --------------------------
	.section	.nv.constant0._ZN4vllm25fused_add_rms_norm_kernelIN3c108BFloat16ELi0EEENSt9enable_ifIXooeqT0_Li0Entsr4vllm12_typeConvertIT_EE6existsEvE4typeEPS4_lS7_PKS4_fii,"a",@progbits
	.sectionflags	@""
	.align	4
.nv.constant0._ZN4vllm25fused_add_rms_norm_kernelIN3c108BFloat16ELi0EEENSt9enable_ifIXooeqT0_Li0Entsr4vllm12_typeConvertIT_EE6existsEvE4typeEPS4_lS7_PKS4_fii:
	.zero		572


//--------------------- .nv.constant0._ZN4vllm25fused_add_rms_norm_kernelIN3c104HalfELi0EEENSt9enable_ifIXooeqT0_Li0Entsr4vllm12_typeConvertIT_EE6existsEvE4typeEPS4_lS7_PKS4_fii --------------------------
	.section	.nv.constant0._ZN4vllm25fused_add_rms_norm_kernelIN3c104HalfELi0EEENSt9enable_ifIXooeqT0_Li0Entsr4vllm12_typeConvertIT_EE6existsEvE4typeEPS4_lS7_PKS4_fii,"a",@progbits
	.sectionflags	@""
	.align	4
.nv.constant0._ZN4vllm25fused_add_rms_norm_kernelIN3c104HalfELi0EEENSt9enable_ifIXooeqT0_Li0Entsr4vllm12_typeConvertIT_EE6existsEvE4typeEPS4_lS7_PKS4_fii:
	.zero		572


//--------------------- .nv.constant0._ZN4vllm25fused_add_rms_norm_kernelIfLi0EEENSt9enable_ifIXooeqT0_Li0Entsr4vllm12_typeConvertIT_EE6existsEvE4typeEPS2_lS5_PKS2_fii --------------------------
	.section	.nv.constant0._ZN4vllm25fused_add_rms_norm_kernelIfLi0EEENSt9enable_ifIXooeqT0_Li0Entsr4vllm12_typeConvertIT_EE6existsEvE4typeEPS2_lS5_PKS2_fii,"a",@progbits
	.sectionflags	@""
	.align	4
.nv.constant0._ZN4vllm25fused_add_rms_norm_kernelIfLi0EEENSt9enable_ifIXooeqT0_Li0Entsr4vllm12_typeConvertIT_EE6existsEvE4typeEPS2_lS5_PKS2_fii:
	.zero		572


//--------------------- .nv.constant0._ZN4vllm25fused_add_rms_norm_kernelIN3c108BFloat16ELi8EEENSt9enable_ifIXaagtT0_Li0Esr4vllm12_typeConvertIT_EE6existsEvE4typeEPS4_lS7_PKS4_fii --------------------------
	.section	.nv.constant0._ZN4vllm25fused_add_rms_norm_kernelIN3c108BFloat16ELi8EEENSt9enable_ifIXaagtT0_Li0Esr4vllm12_typeConvertIT_EE6existsEvE4typeEPS4_lS7_PKS4_fii,"a",@progbits
	.sectionflags	@""
	.align	4
.nv.constant0._ZN4vllm25fused_add_rms_norm_kernelIN3c108BFloat16ELi8EEENSt9enable_ifIXaagtT0_Li0Esr4vllm12_typeConvertIT_EE6existsEvE4typeEPS4_lS7_PKS4_fii:
	.zero		572


//--------------------- .nv.constant0._ZN4vllm25fused_add_rms_norm_kernelIN3c104HalfELi8EEENSt9enable_ifIXaagtT0_Li0Esr4vllm12_typeConvertIT_EE6existsEvE4typeEPS4_lS7_PKS4_fii --------------------------
	.section	.nv.constant0._ZN4vllm25fused_add_rms_norm_kernelIN3c104HalfELi8EEENSt9enable_ifIXaagtT0_Li0Esr4vllm12_typeConvertIT_EE6existsEvE4typeEPS4_lS7_PKS4_fii,"a",@progbits
	.sectionflags	@""
	.align	4
.nv.constant0._ZN4vllm25fused_add_rms_norm_kernelIN3c104HalfELi8EEENSt9enable_ifIXaagtT0_Li0Esr4vllm12_typeConvertIT_EE6existsEvE4typeEPS4_lS7_PKS4_fii:
	.zero		572


//--------------------- .nv.constant0._ZN4vllm25fused_add_rms_norm_kernelIfLi8EEENSt9enable_ifIXaagtT0_Li0Esr4vllm12_typeConvertIT_EE6existsEvE4typeEPS2_lS5_PKS2_fii --------------------------
	.section	.nv.constant0._ZN4vllm25fused_add_rms_norm_kernelIfLi8EEENSt9enable_ifIXaagtT0_Li0Esr4vllm12_typeConvertIT_EE6existsEvE4typeEPS2_lS5_PKS2_fii,"a",@progbits
	.sectionflags	@""
	.align	4
.nv.constant0._ZN4vllm25fused_add_rms_norm_kernelIfLi8EEENSt9enable_ifIXaagtT0_Li0Esr4vllm12_typeConvertIT_EE6existsEvE4typeEPS2_lS5_PKS2_fii:
	.zero		572


//--------------------- .nv.constant0._ZN4vllm15rms_norm_kernelIN3c108BFloat16ELi1ELi4EEEvPT_PKS3_lllllS6_fii --------------------------
	.section	.nv.constant0._ZN4vllm15rms_norm_kernelIN3c108BFloat16ELi1ELi4EEEvPT_PKS3_lllllS6_fii,"a",@progbits
	.sectionflags	@""
	.align	4
.nv.constant0._ZN4vllm15rms_norm_kernelIN3c108BFloat16ELi1ELi4EEEvPT_PKS3_lllllS6_fii:
	.zero		604


//--------------------- .nv.constant0._ZN4vllm15rms_norm_kernelIN3c108BFloat16ELi2ELi4EEEvPT_PKS3_lllllS6_fii --------------------------
	.section	.nv.constant0._ZN4vllm15rms_norm_kernelIN3c108BFloat16ELi2ELi4EEEvPT_PKS3_lllllS6_fii,"a",@progbits
	.sectionflags	@""
	.align	4
.nv.constant0._ZN4vllm15rms_norm_kernelIN3c108BFloat16ELi2ELi4EEEvPT_PKS3_lllllS6_fii:
	.zero		604


//--------------------- .nv.constant0._ZN4vllm15rms_norm_kernelIN3c108BFloat16ELi4ELi4EEEvPT_PKS3_lllllS6_fii --------------------------
	.section	.nv.constant0._ZN4vllm15rms_norm_kernelIN3c108BFloat16ELi4ELi4EEEvPT_PKS3_lllllS6_fii,"a",@progbits
	.sectionflags	@""
	.align	4
.nv.constant0._ZN4vllm15rms_norm_kernelIN3c108BFloat16ELi4ELi4EEEvPT_PKS3_lllllS6_fii:
	.zero		604


//--------------------- .nv.constant0._ZN4vllm15rms_norm_kernelIN3c108BFloat16ELi8ELi4EEEvPT_PKS3_lllllS6_fii --------------------------
	.section	.nv.constant0._ZN4vllm15rms_norm_kernelIN3c108BFloat16ELi8ELi4EEEvPT_PKS3_lllllS6_fii,"a",@progbits
	.sectionflags	@""
	.align	4
.nv.constant0._ZN4vllm15rms_norm_kernelIN3c108BFloat16ELi8ELi4EEEvPT_PKS3_lllllS6_fii:
	.zero		604


//--------------------- .nv.constant0._ZN4vllm15rms_norm_kernelIN3c108BFloat16ELi16ELi4EEEvPT_PKS3_lllllS6_fii --------------------------
	.section	.nv.constant0._ZN4vllm15rms_norm_kernelIN3c108BFloat16ELi16ELi4EEEvPT_PKS3_lllllS6_fii,"a",@progbits
	.sectionflags	@""
	.align	4
.nv.constant0._ZN4vllm15rms_norm_kernelIN3c108BFloat16ELi16ELi4EEEvPT_PKS3_lllllS6_fii:
	.zero		604


//--------------------- .nv.constant0._ZN4vllm15rms_norm_kernelIN3c104HalfELi1ELi4EEEvPT_PKS3_lllllS6_fii --------------------------
	.section	.nv.constant0._ZN4vllm15rms_norm_kernelIN3c104HalfELi1ELi4EEEvPT_PKS3_lllllS6_fii,"a",@progbits
	.sectionflags	@""
	.align	4
.nv.constant0._ZN4vllm15rms_norm_kernelIN3c104HalfELi1ELi4EEEvPT_PKS3_lllllS6_fii:
	.zero		604


//--------------------- .nv.constant0._ZN4vllm15rms_norm_kernelIN3c104HalfELi2ELi4EEEvPT_PKS3_lllllS6_fii --------------------------
	.section	.nv.constant0._ZN4vllm15rms_norm_kernelIN3c104HalfELi2ELi4EEEvPT_PKS3_lllllS6_fii,"a",@progbits
	.sectionflags	@""
	.align	4
.nv.constant0._ZN4vllm15rms_norm_kernelIN3c104HalfELi2ELi4EEEvPT_PKS3_lllllS6_fii:
	.zero		604


//--------------------- .nv.constant0._ZN4vllm15rms_norm_kernelIN3c104HalfELi4ELi4EEEvPT_PKS3_lllllS6_fii --------------------------
	.section	.nv.constant0._ZN4vllm15rms_norm_kernelIN3c104HalfELi4ELi4EEEvPT_PKS3_lllllS6_fii,"a",@progbits
	.sectionflags	@""
	.align	4
.nv.constant0._ZN4vllm15rms_norm_kernelIN3c104HalfELi4ELi4EEEvPT_PKS3_lllllS6_fii:
	.zero		604


//--------------------- .nv.constant0._ZN4vllm15rms_norm_kernelIN3c104HalfELi8ELi4EEEvPT_PKS3_lllllS6_fii --------------------------
	.section	.nv.constant0._ZN4vllm15rms_norm_kernelIN3c104HalfELi8ELi4EEEvPT_PKS3_lllllS6_fii,"a",@progbits
	.sectionflags	@""
	.align	4
.nv.constant0._ZN4vllm15rms_norm_kernelIN3c104HalfELi8ELi4EEEvPT_PKS3_lllllS6_fii:
	.zero		604


//--------------------- .nv.constant0._ZN4vllm15rms_norm_kernelIN3c104HalfELi16ELi4EEEvPT_PKS3_lllllS6_fii --------------------------
	.section	.nv.constant0._ZN4vllm15rms_norm_kernelIN3c104HalfELi16ELi4EEEvPT_PKS3_lllllS6_fii,"a",@progbits
	.sectionflags	@""
	.align	4
.nv.constant0._ZN4vllm15rms_norm_kernelIN3c104HalfELi16ELi4EEEvPT_PKS3_lllllS6_fii:
	.zero		604


//--------------------- .nv.constant0._ZN4vllm15rms_norm_kernelIfLi1ELi4EEEvPT_PKS1_lllllS4_fii --------------------------
	.section	.nv.constant0._ZN4vllm15rms_norm_kernelIfLi1ELi4EEEvPT_PKS1_lllllS4_fii,"a",@progbits
	.sectionflags	@""
	.align	4
.nv.constant0._ZN4vllm15rms_norm_kernelIfLi1ELi4EEEvPT_PKS1_lllllS4_fii:
	.zero		604


//--------------------- .nv.constant0._ZN4vllm15rms_norm_kernelIfLi2ELi4EEEvPT_PKS1_lllllS4_fii --------------------------
	.section	.nv.constant0._ZN4vllm15rms_norm_kernelIfLi2ELi4EEEvPT_PKS1_lllllS4_fii,"a",@progbits
	.sectionflags	@""
	.align	4
.nv.constant0._ZN4vllm15rms_norm_kernelIfLi2ELi4EEEvPT_PKS1_lllllS4_fii:
	.zero		604


//--------------------- .nv.constant0._ZN4vllm15rms_norm_kernelIfLi4ELi4EEEvPT_PKS1_lllllS4_fii --------------------------
	.section	.nv.constant0._ZN4vllm15rms_norm_kernelIfLi4ELi4EEEvPT_PKS1_lllllS4_fii,"a",@progbits
	.sectionflags	@""
	.align	4
.nv.constant0._ZN4vllm15rms_norm_kernelIfLi4ELi4EEEvPT_PKS1_lllllS4_fii:
	.zero		604


//--------------------- .nv.constant0._ZN4vllm15rms_norm_kernelIfLi8ELi4EEEvPT_PKS1_lllllS4_fii --------------------------
	.section	.nv.constant0._ZN4vllm15rms_norm_kernelIfLi8ELi4EEEvPT_PKS1_lllllS4_fii,"a",@progbits
	.sectionflags	@""
	.align	4
.nv.constant0._ZN4vllm15rms_norm_kernelIfLi8ELi4EEEvPT_PKS1_lllllS4_fii:
	.zero		604


//--------------------- .nv.constant0._ZN4vllm15rms_norm_kernelIfLi16ELi4EEEvPT_PKS1_lllllS4_fii --------------------------
	.section	.nv.constant0._ZN4vllm15rms_norm_kernelIfLi16ELi4EEEvPT_PKS1_lllllS4_fii,"a",@progbits
	.sectionflags	@""
	.align	4
.nv.constant0._ZN4vllm15rms_norm_kernelIfLi16ELi4EEEvPT_PKS1_lllllS4_fii:
	.zero		604


//--------------------- .nv.constant0._ZN4vllm15rms_norm_kernelIN3c108BFloat16ELi1ELi3EEEvPT_PKS3_lllllS6_fii --------------------------
	.section	.nv.constant0._ZN4vllm15rms_norm_kernelIN3c108BFloat16ELi1ELi3EEEvPT_PKS3_lllllS6_fii,"a",@progbits
	.sectionflags	@""
	.align	4
.nv.constant0._ZN4vllm15rms_norm_kernelIN3c108BFloat16ELi1ELi3EEEvPT_PKS3_lllllS6_fii:
	.zero		604


//--------------------- .nv.constant0._ZN4vllm15rms_norm_kernelIN3c108BFloat16ELi2ELi3EEEvPT_PKS3_lllllS6_fii --------------------------
	.section	.nv.constant0._ZN4vllm15rms_norm_kernelIN3c108BFloat16ELi2ELi3EEEvPT_PKS3_lllllS6_fii,"a",@progbits
	.sectionflags	@""
	.align	4
.nv.constant0._ZN4vllm15rms_norm_kernelIN3c108BFloat16ELi2ELi3EEEvPT_PKS3_lllllS6_fii:
	.zero		604


//--------------------- .nv.constant0._ZN4vllm15rms_norm_kernelIN3c108BFloat16ELi4ELi3EEEvPT_PKS3_lllllS6_fii --------------------------
	.section	.nv.constant0._ZN4vllm15rms_norm_kernelIN3c108BFloat16ELi4ELi3EEEvPT_PKS3_lllllS6_fii,"a",@progbits
	.sectionflags	@""
	.align	4
.nv.constant0._ZN4vllm15rms_norm_kernelIN3c108BFloat16ELi4ELi3EEEvPT_PKS3_lllllS6_fii:
	.zero		604


//--------------------- .nv.constant0._ZN4vllm15rms_norm_kernelIN3c108BFloat16ELi8ELi3EEEvPT_PKS3_lllllS6_fii --------------------------
	.section	.nv.constant0._ZN4vllm15rms_norm_kernelIN3c108BFloat16ELi8ELi3EEEvPT_PKS3_lllllS6_fii,"a",@progbits
	.sectionflags	@""
	.align	4
.nv.constant0._ZN4vllm15rms_norm_kernelIN3c108BFloat16ELi8ELi3EEEvPT_PKS3_lllllS6_fii:
	.zero		604


//--------------------- .nv.constant0._ZN4vllm15rms_norm_kernelIN3c108BFloat16ELi16ELi3EEEvPT_PKS3_lllllS6_fii --------------------------
	.section	.nv.constant0._ZN4vllm15rms_norm_kernelIN3c108BFloat16ELi16ELi3EEEvPT_PKS3_lllllS6_fii,"a",@progbits
	.sectionflags	@""
	.align	4
.nv.constant0._ZN4vllm15rms_norm_kernelIN3c108BFloat16ELi16ELi3EEEvPT_PKS3_lllllS6_fii:
	.zero		604


//--------------------- .nv.constant0._ZN4vllm15rms_norm_kernelIN3c104HalfELi1ELi3EEEvPT_PKS3_lllllS6_fii --------------------------
	.section	.nv.constant0._ZN4vllm15rms_norm_kernelIN3c104HalfELi1ELi3EEEvPT_PKS3_lllllS6_fii,"a",@progbits
	.sectionflags	@""
	.align	4
.nv.constant0._ZN4vllm15rms_norm_kernelIN3c104HalfELi1ELi3EEEvPT_PKS3_lllllS6_fii:
	.zero		604


//--------------------- .nv.constant0._ZN4vllm15rms_norm_kernelIN3c104HalfELi2ELi3EEEvPT_PKS3_lllllS6_fii --------------------------
	.section	.nv.constant0._ZN4vllm15rms_norm_kernelIN3c104HalfELi2ELi3EEEvPT_PKS3_lllllS6_fii,"a",@progbits
	.sectionflags	@""
	.align	4
.nv.constant0._ZN4vllm15rms_norm_kernelIN3c104HalfELi2ELi3EEEvPT_PKS3_lllllS6_fii:
	.zero		604


//--------------------- .nv.constant0._ZN4vllm15rms_norm_kernelIN3c104HalfELi4ELi3EEEvPT_PKS3_lllllS6_fii --------------------------
	.section	.nv.constant0._ZN4vllm15rms_norm_kernelIN3c104HalfELi4ELi3EEEvPT_PKS3_lllllS6_fii,"a",@progbits
	.sectionflags	@""
	.align	4
.nv.constant0._ZN4vllm15rms_norm_kernelIN3c104HalfELi4ELi3EEEvPT_PKS3_lllllS6_fii:
	.zero		604


//--------------------- .nv.constant0._ZN4vllm15rms_norm_kernelIN3c104HalfELi8ELi3EEEvPT_PKS3_lllllS6_fii --------------------------
	.section	.nv.constant0._ZN4vllm15rms_norm_kernelIN3c104HalfELi8ELi3EEEvPT_PKS3_lllllS6_fii,"a",@progbits
	.sectionflags	@""
	.align	4
.nv.constant0._ZN4vllm15rms_norm_kernelIN3c104HalfELi8ELi3EEEvPT_PKS3_lllllS6_fii:
	.zero		604


//--------------------- .nv.constant0._ZN4vllm15rms_norm_kernelIN3c104HalfELi16ELi3EEEvPT_PKS3_lllllS6_fii --------------------------
	.section	.nv.constant0._ZN4vllm15rms_norm_kernelIN3c104HalfELi16ELi3EEEvPT_PKS3_lllllS6_fii,"a",@progbits
	.sectionflags	@""
	.align	4
.nv.constant0._ZN4vllm15rms_norm_kernelIN3c104HalfELi16ELi3EEEvPT_PKS3_lllllS6_fii:
	.zero		604


//--------------------- .nv.constant0._ZN4vllm15rms_norm_kernelIfLi1ELi3EEEvPT_PKS1_lllllS4_fii --------------------------
	.section	.nv.constant0._ZN4vllm15rms_norm_kernelIfLi1ELi3EEEvPT_PKS1_lllllS4_fii,"a",@progbits
	.sectionflags	@""
	.align	4
.nv.constant0._ZN4vllm15rms_norm_kernelIfLi1ELi3EEEvPT_PKS1_lllllS4_fii:
	.zero		604


//--------------------- .nv.constant0._ZN4vllm15rms_norm_kernelIfLi2ELi3EEEvPT_PKS1_lllllS4_fii --------------------------
	.section	.nv.constant0._ZN4vllm15rms_norm_kernelIfLi2ELi3EEEvPT_PKS1_lllllS4_fii,"a",@progbits
	.sectionflags	@""
	.align	4
.nv.constant0._ZN4vllm15rms_norm_kernelIfLi2ELi3EEEvPT_PKS1_lllllS4_fii:
	.zero		604


//--------------------- .nv.constant0._ZN4vllm15rms_norm_kernelIfLi4ELi3EEEvPT_PKS1_lllllS4_fii --------------------------
	.section	.nv.constant0._ZN4vllm15rms_norm_kernelIfLi4ELi3EEEvPT_PKS1_lllllS4_fii,"a",@progbits
	.sectionflags	@""
	.align	4
.nv.constant0._ZN4vllm15rms_norm_kernelIfLi4ELi3EEEvPT_PKS1_lllllS4_fii:
	.zero		604


//--------------------- .nv.constant0._ZN4vllm15rms_norm_kernelIfLi8ELi3EEEvPT_PKS1_lllllS4_fii --------------------------
	.section	.nv.constant0._ZN4vllm15rms_norm_kernelIfLi8ELi3EEEvPT_PKS1_lllllS4_fii,"a",@progbits
	.sectionflags	@""
	.align	4
.nv.constant0._ZN4vllm15rms_norm_kernelIfLi8ELi3EEEvPT_PKS1_lllllS4_fii:
	.zero		604


//--------------------- .nv.constant0._ZN4vllm15rms_norm_kernelIfLi16ELi3EEEvPT_PKS1_lllllS4_fii --------------------------
	.section	.nv.constant0._ZN4vllm15rms_norm_kernelIfLi16ELi3EEEvPT_PKS1_lllllS4_fii,"a",@progbits
	.sectionflags	@""
	.align	4
.nv.constant0._ZN4vllm15rms_norm_kernelIfLi16ELi3EEEvPT_PKS1_lllllS4_fii:
	.zero		604


//--------------------- .nv.constant0._ZN4vllm15rms_norm_kernelIN3c108BFloat16ELi1ELi2EEEvPT_PKS3_lllllS6_fii --------------------------
	.section	.nv.constant0._ZN4vllm15rms_norm_kernelIN3c108BFloat16ELi1ELi2EEEvPT_PKS3_lllllS6_fii,"a",@progbits
	.sectionflags	@""
	.align	4
.nv.constant0._ZN4vllm15rms_norm_kernelIN3c108BFloat16ELi1ELi2EEEvPT_PKS3_lllllS6_fii:
	.zero		604


//--------------------- .nv.constant0._ZN4vllm15rms_norm_kernelIN3c108BFloat16ELi2ELi2EEEvPT_PKS3_lllllS6_fii --------------------------
	.section	.nv.constant0._ZN4vllm15rms_norm_kernelIN3c108BFloat16ELi2ELi2EEEvPT_PKS3_lllllS6_fii,"a",@progbits
	.sectionflags	@""
	.align	4
.nv.constant0._ZN4vllm15rms_norm_kernelIN3c108BFloat16ELi2ELi2EEEvPT_PKS3_lllllS6_fii:
	.zero		604


//--------------------- .nv.constant0._ZN4vllm15rms_norm_kernelIN3c108BFloat16ELi4ELi2EEEvPT_PKS3_lllllS6_fii --------------------------
	.section	.nv.constant0._ZN4vllm15rms_norm_kernelIN3c108BFloat16ELi4ELi2EEEvPT_PKS3_lllllS6_fii,"a",@progbits
	.sectionflags	@""
	.align	4
.nv.constant0._ZN4vllm15rms_norm_kernelIN3c108BFloat16ELi4ELi2EEEvPT_PKS3_lllllS6_fii:
	.zero		604


//--------------------- .nv.constant0._ZN4vllm15rms_norm_kernelIN3c108BFloat16ELi8ELi2EEEvPT_PKS3_lllllS6_fii --------------------------
	.section	.nv.constant0._ZN4vllm15rms_norm_kernelIN3c108BFloat16ELi8ELi2EEEvPT_PKS3_lllllS6_fii,"a",@progbits
	.sectionflags	@""
	.align	4
.nv.constant0._ZN4vllm15rms_norm_kernelIN3c108BFloat16ELi8ELi2EEEvPT_PKS3_lllllS6_fii:
	.zero		604


//--------------------- .nv.constant0._ZN4vllm15rms_norm_kernelIN3c108BFloat16ELi16ELi2EEEvPT_PKS3_lllllS6_fii --------------------------
	.section	.nv.constant0._ZN4vllm15rms_norm_kernelIN3c108BFloat16ELi16ELi2EEEvPT_PKS3_lllllS6_fii,"a",@progbits
	.sectionflags	@""
	.align	4
.nv.constant0._ZN4vllm15rms_norm_kernelIN3c108BFloat16ELi16ELi2EEEvPT_PKS3_lllllS6_fii:
	.zero		604


//--------------------- .nv.constant0._ZN4vllm15rms_norm_kernelIN3c104HalfELi1ELi2EEEvPT_PKS3_lllllS6_fii --------------------------
	.section	.nv.constant0._ZN4vllm15rms_norm_kernelIN3c104HalfELi1ELi2EEEvPT_PKS3_lllllS6_fii,"a",@progbits
	.sectionflags	@""
	.align	4
.nv.constant0._ZN4vllm15rms_norm_kernelIN3c104HalfELi1ELi2EEEvPT_PKS3_lllllS6_fii:
	.zero		604


//--------------------- .nv.constant0._ZN4vllm15rms_norm_kernelIN3c104HalfELi2ELi2EEEvPT_PKS3_lllllS6_fii --------------------------
	.section	.nv.constant0._ZN4vllm15rms_norm_kernelIN3c104HalfELi2ELi2EEEvPT_PKS3_lllllS6_fii,"a",@progbits
	.sectionflags	@""
	.align	4
.nv.constant0._ZN4vllm15rms_norm_kernelIN3c104HalfELi2ELi2EEEvPT_PKS3_lllllS6_fii:
	.zero		604


//--------------------- .nv.constant0._ZN4vllm15rms_norm_kernelIN3c104HalfELi4ELi2EEEvPT_PKS3_lllllS6_fii --------------------------
	.section	.nv.constant0._ZN4vllm15rms_norm_kernelIN3c104HalfELi4ELi2EEEvPT_PKS3_lllllS6_fii,"a",@progbits
	.sectionflags	@""
	.align	4
.nv.constant0._ZN4vllm15rms_norm_kernelIN3c104HalfELi4ELi2EEEvPT_PKS3_lllllS6_fii:
	.zero		604


//--------------------- .nv.constant0._ZN4vllm15rms_norm_kernelIN3c104HalfELi8ELi2EEEvPT_PKS3_lllllS6_fii --------------------------
	.section	.nv.constant0._ZN4vllm15rms_norm_kernelIN3c104HalfELi8ELi2EEEvPT_PKS3_lllllS6_fii,"a",@progbits
	.sectionflags	@""
	.align	4
.nv.constant0._ZN4vllm15rms_norm_kernelIN3c104HalfELi8ELi2EEEvPT_PKS3_lllllS6_fii:
	.zero		604


//--------------------- .nv.constant0._ZN4vllm15rms_norm_kernelIN3c104HalfELi16ELi2EEEvPT_PKS3_lllllS6_fii --------------------------
	.section	.nv.constant0._ZN4vllm15rms_norm_kernelIN3c104HalfELi16ELi2EEEvPT_PKS3_lllllS6_fii,"a",@progbits
	.sectionflags	@""
	.align	4
.nv.constant0._ZN4vllm15rms_norm_kernelIN3c104HalfELi16ELi2EEEvPT_PKS3_lllllS6_fii:
	.zero		604


//--------------------- .nv.constant0._ZN4vllm15rms_norm_kernelIfLi1ELi2EEEvPT_PKS1_lllllS4_fii --------------------------
	.section	.nv.constant0._ZN4vllm15rms_norm_kernelIfLi1ELi2EEEvPT_PKS1_lllllS4_fii,"a",@progbits
	.sectionflags	@""
	.align	4
.nv.constant0._ZN4vllm15rms_norm_kernelIfLi1ELi2EEEvPT_PKS1_lllllS4_fii:
	.zero		604


//--------------------- .nv.constant0._ZN4vllm15rms_norm_kernelIfLi2ELi2EEEvPT_PKS1_lllllS4_fii --------------------------
	.section	.nv.constant0._ZN4vllm15rms_norm_kernelIfLi2ELi2EEEvPT_PKS1_lllllS4_fii,"a",@progbits
	.sectionflags	@""
	.align	4
.nv.constant0._ZN4vllm15rms_norm_kernelIfLi2ELi2EEEvPT_PKS1_lllllS4_fii:
	.zero		604


//--------------------- .nv.constant0._ZN4vllm15rms_norm_kernelIfLi4ELi2EEEvPT_PKS1_lllllS4_fii --------------------------
	.section	.nv.constant0._ZN4vllm15rms_norm_kernelIfLi4ELi2EEEvPT_PKS1_lllllS4_fii,"a",@progbits
	.sectionflags	@""
	.align	4
.nv.constant0._ZN4vllm15rms_norm_kernelIfLi4ELi2EEEvPT_PKS1_lllllS4_fii:
	.zero		604


//--------------------- .nv.constant0._ZN4vllm15rms_norm_kernelIfLi8ELi2EEEvPT_PKS1_lllllS4_fii --------------------------
	.section	.nv.constant0._ZN4vllm15rms_norm_kernelIfLi8ELi2EEEvPT_PKS1_lllllS4_fii,"a",@progbits
	.sectionflags	@""
	.align	4
.nv.constant0._ZN4vllm15rms_norm_kernelIfLi8ELi2EEEvPT_PKS1_lllllS4_fii:
	.zero		604


//--------------------- .nv.constant0._ZN4vllm15rms_norm_kernelIfLi16ELi2EEEvPT_PKS1_lllllS4_fii --------------------------
	.section	.nv.constant0._ZN4vllm15rms_norm_kernelIfLi16ELi2EEEvPT_PKS1_lllllS4_fii,"a",@progbits
	.sectionflags	@""
	.align	4
.nv.constant0._ZN4vllm15rms_norm_kernelIfLi16ELi2EEEvPT_PKS1_lllllS4_fii:
	.zero		604


//--------------------- .nv.constant0._ZN3cub17CUB_300001_SM_9006detail11EmptyKernelIvEEvv --------------------------
	.section	.nv.constant0._ZN3cub17CUB_300001_SM_9006detail11EmptyKernelIvEEvv,"a",@progbits
	.sectionflags	@""
	.align	4
.nv.constant0._ZN3cub17CUB_300001_SM_9006detail11EmptyKernelIvEEvv:
	.zero		528


//--------------------- SYMBOLS --------------------------

	.type		.nv.reservedSmem.offset0,@object
	.size		.nv.reservedSmem.offset0,0x4
